//
// Generated by NVIDIA NVVM Compiler
//
// Compiler Build ID: CL-36424714
// Cuda compilation tools, release 13.0, V13.0.88
// Based on NVVM 20.0.0
//

.version 9.0
.target sm_100
.address_size 64

	// .globl	_Z13computeHashesPN4cuda3std3__44pairImiEEPKhiimm
.extern .func  (.param .b32 func_retval0) vprintf
(
	.param .b64 vprintf_param_0,
	.param .b64 vprintf_param_1
)
;
// _ZZN3cub18CUB_300001_SM_10006detail10merge_sort30DeviceMergeSortBlockSortKernelINS2_10policy_hubIPN4cuda3std3__44pairImiEEE9Policy600ESA_PNS0_8NullTypeESA_SE_jNS7_4lessIS9_EES9_SD_EEvbT0_T1_T2_T3_T4_PT6_PT7_T5_NS1_7vsmem_tEE19static_temp_storage has been demoted
// _ZZN3cub18CUB_300001_SM_10006detail10merge_sort26DeviceMergeSortMergeKernelINS2_10policy_hubIPN4cuda3std3__44pairImiEEE9Policy600ESA_PNS0_8NullTypeESA_SE_jNS7_4lessIS9_EES9_SD_EEvbT2_T3_T4_PT6_PT7_T5_PSJ_SJ_NS1_7vsmem_tEE19static_temp_storage has been demoted
// _ZZN3cub18CUB_300001_SM_10006detail10merge_sort30DeviceMergeSortBlockSortKernelINS2_10policy_hubIPN4cuda3std3__44pairImiEEE9Policy600ESA_PNS0_8NullTypeESA_SE_mNS7_4lessIS9_EES9_SD_EEvbT0_T1_T2_T3_T4_PT6_PT7_T5_NS1_7vsmem_tEE19static_temp_storage has been demoted
// _ZZN3cub18CUB_300001_SM_10006detail10merge_sort26DeviceMergeSortMergeKernelINS2_10policy_hubIPN4cuda3std3__44pairImiEEE9Policy600ESA_PNS0_8NullTypeESA_SE_mNS7_4lessIS9_EES9_SD_EEvbT2_T3_T4_PT6_PT7_T5_PSJ_SJ_NS1_7vsmem_tEE19static_temp_storage has been demoted
.global .align 1 .b8 _ZN34_INTERNAL_bb76d305_4_k_cu_6ca1884c4cuda3std3__45__cpo5beginE[1];
.global .align 1 .b8 _ZN34_INTERNAL_bb76d305_4_k_cu_6ca1884c4cuda3std3__45__cpo3endE[1];
.global .align 1 .b8 _ZN34_INTERNAL_bb76d305_4_k_cu_6ca1884c4cuda3std3__45__cpo6cbeginE[1];
.global .align 1 .b8 _ZN34_INTERNAL_bb76d305_4_k_cu_6ca1884c4cuda3std3__45__cpo4cendE[1];
.global .align 1 .b8 _ZN34_INTERNAL_bb76d305_4_k_cu_6ca1884c4cuda3std3__45__cpo6rbeginE[1];
.global .align 1 .b8 _ZN34_INTERNAL_bb76d305_4_k_cu_6ca1884c4cuda3std3__45__cpo4rendE[1];
.global .align 1 .b8 _ZN34_INTERNAL_bb76d305_4_k_cu_6ca1884c4cuda3std3__45__cpo7crbeginE[1];
.global .align 1 .b8 _ZN34_INTERNAL_bb76d305_4_k_cu_6ca1884c4cuda3std3__45__cpo5crendE[1];
.global .align 1 .b8 _ZN34_INTERNAL_bb76d305_4_k_cu_6ca1884c4cuda3std3__436_GLOBAL__N__bb76d305_4_k_cu_6ca1884c6ignoreE[1];
.global .align 1 .b8 _ZN34_INTERNAL_bb76d305_4_k_cu_6ca1884c4cuda3std3__419piecewise_constructE[1];
.global .align 1 .b8 _ZN34_INTERNAL_bb76d305_4_k_cu_6ca1884c4cuda3std3__48in_placeE[1];
.global .align 1 .b8 _ZN34_INTERNAL_bb76d305_4_k_cu_6ca1884c4cuda3std3__420unreachable_sentinelE[1];
.global .align 1 .b8 _ZN34_INTERNAL_bb76d305_4_k_cu_6ca1884c4cuda3std3__47nulloptE[1];
.global .align 1 .b8 _ZN34_INTERNAL_bb76d305_4_k_cu_6ca1884c4cuda3std3__48unexpectE[1];
.global .align 1 .b8 _ZN34_INTERNAL_bb76d305_4_k_cu_6ca1884c4cuda3std6ranges3__45__cpo4swapE[1];
.global .align 1 .b8 _ZN34_INTERNAL_bb76d305_4_k_cu_6ca1884c4cuda3std6ranges3__45__cpo9iter_moveE[1];
.global .align 1 .b8 _ZN34_INTERNAL_bb76d305_4_k_cu_6ca1884c4cuda3std6ranges3__45__cpo5beginE[1];
.global .align 1 .b8 _ZN34_INTERNAL_bb76d305_4_k_cu_6ca1884c4cuda3std6ranges3__45__cpo3endE[1];
.global .align 1 .b8 _ZN34_INTERNAL_bb76d305_4_k_cu_6ca1884c4cuda3std6ranges3__45__cpo6cbeginE[1];
.global .align 1 .b8 _ZN34_INTERNAL_bb76d305_4_k_cu_6ca1884c4cuda3std6ranges3__45__cpo4cendE[1];
.global .align 1 .b8 _ZN34_INTERNAL_bb76d305_4_k_cu_6ca1884c4cuda3std6ranges3__45__cpo7advanceE[1];
.global .align 1 .b8 _ZN34_INTERNAL_bb76d305_4_k_cu_6ca1884c4cuda3std6ranges3__45__cpo9iter_swapE[1];
.global .align 1 .b8 _ZN34_INTERNAL_bb76d305_4_k_cu_6ca1884c4cuda3std6ranges3__45__cpo4nextE[1];
.global .align 1 .b8 _ZN34_INTERNAL_bb76d305_4_k_cu_6ca1884c4cuda3std6ranges3__45__cpo4prevE[1];
.global .align 1 .b8 _ZN34_INTERNAL_bb76d305_4_k_cu_6ca1884c4cuda3std6ranges3__45__cpo4dataE[1];
.global .align 1 .b8 _ZN34_INTERNAL_bb76d305_4_k_cu_6ca1884c4cuda3std6ranges3__45__cpo5cdataE[1];
.global .align 1 .b8 _ZN34_INTERNAL_bb76d305_4_k_cu_6ca1884c4cuda3std6ranges3__45__cpo4sizeE[1];
.global .align 1 .b8 _ZN34_INTERNAL_bb76d305_4_k_cu_6ca1884c4cuda3std6ranges3__45__cpo5ssizeE[1];
.global .align 1 .b8 _ZN34_INTERNAL_bb76d305_4_k_cu_6ca1884c4cuda3std6ranges3__45__cpo8distanceE[1];
.global .align 1 .b8 _ZN34_INTERNAL_bb76d305_4_k_cu_6ca1884c6thrust24THRUST_300001_SM_1000_NS8cuda_cub3parE[1];
.global .align 1 .b8 _ZN34_INTERNAL_bb76d305_4_k_cu_6ca1884c6thrust24THRUST_300001_SM_1000_NS8cuda_cub10par_nosyncE[1];
.global .align 1 .b8 _ZN34_INTERNAL_bb76d305_4_k_cu_6ca1884c6thrust24THRUST_300001_SM_1000_NS6system6detail10sequential3seqE[1];
.global .align 1 .b8 _ZN34_INTERNAL_bb76d305_4_k_cu_6ca1884c6thrust24THRUST_300001_SM_1000_NS6system3cpp3parE[1];
.global .align 1 .b8 _ZN34_INTERNAL_bb76d305_4_k_cu_6ca1884c6thrust24THRUST_300001_SM_1000_NS12placeholders2_1E[1];
.global .align 1 .b8 _ZN34_INTERNAL_bb76d305_4_k_cu_6ca1884c6thrust24THRUST_300001_SM_1000_NS12placeholders2_2E[1];
.global .align 1 .b8 _ZN34_INTERNAL_bb76d305_4_k_cu_6ca1884c6thrust24THRUST_300001_SM_1000_NS12placeholders2_3E[1];
.global .align 1 .b8 _ZN34_INTERNAL_bb76d305_4_k_cu_6ca1884c6thrust24THRUST_300001_SM_1000_NS12placeholders2_4E[1];
.global .align 1 .b8 _ZN34_INTERNAL_bb76d305_4_k_cu_6ca1884c6thrust24THRUST_300001_SM_1000_NS12placeholders2_5E[1];
.global .align 1 .b8 _ZN34_INTERNAL_bb76d305_4_k_cu_6ca1884c6thrust24THRUST_300001_SM_1000_NS12placeholders2_6E[1];
.global .align 1 .b8 _ZN34_INTERNAL_bb76d305_4_k_cu_6ca1884c6thrust24THRUST_300001_SM_1000_NS12placeholders2_7E[1];
.global .align 1 .b8 _ZN34_INTERNAL_bb76d305_4_k_cu_6ca1884c6thrust24THRUST_300001_SM_1000_NS12placeholders2_8E[1];
.global .align 1 .b8 _ZN34_INTERNAL_bb76d305_4_k_cu_6ca1884c6thrust24THRUST_300001_SM_1000_NS12placeholders2_9E[1];
.global .align 1 .b8 _ZN34_INTERNAL_bb76d305_4_k_cu_6ca1884c6thrust24THRUST_300001_SM_1000_NS12placeholders3_10E[1];
.global .align 1 .b8 _ZN34_INTERNAL_bb76d305_4_k_cu_6ca1884c6thrust24THRUST_300001_SM_1000_NS3seqE[1];
.global .align 1 .b8 _ZN34_INTERNAL_bb76d305_4_k_cu_6ca1884c6thrust24THRUST_300001_SM_1000_NS6deviceE[1];
.global .align 1 .b8 $str[10] = {40, 37, 100, 44, 32, 37, 100, 41, 10};

.visible .entry _Z13computeHashesPN4cuda3std3__44pairImiEEPKhiimm(
	.param .u64 .ptr .align 1 _Z13computeHashesPN4cuda3std3__44pairImiEEPKhiimm_param_0,
	.param .u64 .ptr .align 1 _Z13computeHashesPN4cuda3std3__44pairImiEEPKhiimm_param_1,
	.param .u32 _Z13computeHashesPN4cuda3std3__44pairImiEEPKhiimm_param_2,
	.param .u32 _Z13computeHashesPN4cuda3std3__44pairImiEEPKhiimm_param_3,
	.param .u64 _Z13computeHashesPN4cuda3std3__44pairImiEEPKhiimm_param_4,
	.param .u64 _Z13computeHashesPN4cuda3std3__44pairImiEEPKhiimm_param_5
)
{
	.reg .pred 	%p<40>;
	.reg .b32 	%r<118>;
	.reg .b64 	%rd<264>;

	ld.param.u64 	%rd133, [_Z13computeHashesPN4cuda3std3__44pairImiEEPKhiimm_param_0];
	ld.param.u64 	%rd136, [_Z13computeHashesPN4cuda3std3__44pairImiEEPKhiimm_param_1];
	ld.param.u32 	%r17, [_Z13computeHashesPN4cuda3std3__44pairImiEEPKhiimm_param_2];
	ld.param.u32 	%r16, [_Z13computeHashesPN4cuda3std3__44pairImiEEPKhiimm_param_3];
	ld.param.u64 	%rd134, [_Z13computeHashesPN4cuda3std3__44pairImiEEPKhiimm_param_4];
	ld.param.u64 	%rd135, [_Z13computeHashesPN4cuda3std3__44pairImiEEPKhiimm_param_5];
	cvta.to.global.u64 	%rd1, %rd136;
	mov.u32 	%r18, %ctaid.x;
	mov.u32 	%r19, %ntid.x;
	mov.u32 	%r20, %tid.x;
	mad.lo.s32 	%r1, %r18, %r19, %r20;
	setp.ge.s32 	%p1, %r1, %r17;
	@%p1 bra 	$L__BB0_100;
	setp.lt.s32 	%p2, %r16, 1;
	mov.b64 	%rd263, 0;
	@%p2 bra 	$L__BB0_99;
	mul.lo.s32 	%r2, %r16, %r1;
	and.b32  	%r3, %r16, 7;
	setp.lt.u32 	%p3, %r16, 8;
	mov.b64 	%rd263, 0;
	mov.b32 	%r116, 0;
	mov.u64 	%rd224, %rd134;
	@%p3 bra 	$L__BB0_53;
	and.b32  	%r116, %r16, 2147483640;
	neg.s32 	%r114, %r116;
	add.s64 	%rd2, %rd1, 3;
	mov.b64 	%rd263, 0;
	mov.u32 	%r113, %r2;
	mov.u64 	%rd224, %rd134;
$L__BB0_4:
	.pragma "nounroll";
	cvt.s64.s32 	%rd141, %r113;
	add.s64 	%rd5, %rd2, %rd141;
	ld.global.u8 	%rd142, [%rd5+-3];
	mad.lo.s64 	%rd6, %rd224, %rd142, %rd263;
	or.b64  	%rd143, %rd6, %rd135;
	and.b64  	%rd144, %rd143, -4294967296;
	setp.ne.s64 	%p4, %rd144, 0;
	@%p4 bra 	$L__BB0_6;
	cvt.u32.u64 	%r22, %rd135;
	cvt.u32.u64 	%r23, %rd6;
	rem.u32 	%r24, %r23, %r22;
	cvt.u64.u32 	%rd226, %r24;
	bra.uni 	$L__BB0_7;
$L__BB0_6:
	rem.u64 	%rd226, %rd6, %rd135;
$L__BB0_7:
	mul.lo.s64 	%rd10, %rd224, %rd134;
	or.b64  	%rd145, %rd10, %rd135;
	and.b64  	%rd146, %rd145, -4294967296;
	setp.ne.s64 	%p5, %rd146, 0;
	@%p5 bra 	$L__BB0_9;
	cvt.u32.u64 	%r25, %rd135;
	cvt.u32.u64 	%r26, %rd10;
	rem.u32 	%r27, %r26, %r25;
	cvt.u64.u32 	%rd227, %r27;
	bra.uni 	$L__BB0_10;
$L__BB0_9:
	rem.u64 	%rd227, %rd10, %rd135;
$L__BB0_10:
	ld.global.u8 	%rd147, [%rd5+-2];
	mad.lo.s64 	%rd14, %rd227, %rd147, %rd226;
	or.b64  	%rd148, %rd14, %rd135;
	and.b64  	%rd149, %rd148, -4294967296;
	setp.ne.s64 	%p6, %rd149, 0;
	@%p6 bra 	$L__BB0_12;
	cvt.u32.u64 	%r28, %rd135;
	cvt.u32.u64 	%r29, %rd14;
	rem.u32 	%r30, %r29, %r28;
	cvt.u64.u32 	%rd228, %r30;
	bra.uni 	$L__BB0_13;
$L__BB0_12:
	rem.u64 	%rd228, %rd14, %rd135;
$L__BB0_13:
	mul.lo.s64 	%rd18, %rd227, %rd134;
	or.b64  	%rd150, %rd18, %rd135;
	and.b64  	%rd151, %rd150, -4294967296;
	setp.ne.s64 	%p7, %rd151, 0;
	@%p7 bra 	$L__BB0_15;
	cvt.u32.u64 	%r31, %rd135;
	cvt.u32.u64 	%r32, %rd18;
	rem.u32 	%r33, %r32, %r31;
	cvt.u64.u32 	%rd229, %r33;
	bra.uni 	$L__BB0_16;
$L__BB0_15:
	rem.u64 	%rd229, %rd18, %rd135;
$L__BB0_16:
	ld.global.u8 	%rd152, [%rd5+-1];
	mad.lo.s64 	%rd22, %rd229, %rd152, %rd228;
	or.b64  	%rd153, %rd22, %rd135;
	and.b64  	%rd154, %rd153, -4294967296;
	setp.ne.s64 	%p8, %rd154, 0;
	@%p8 bra 	$L__BB0_18;
	cvt.u32.u64 	%r34, %rd135;
	cvt.u32.u64 	%r35, %rd22;
	rem.u32 	%r36, %r35, %r34;
	cvt.u64.u32 	%rd230, %r36;
	bra.uni 	$L__BB0_19;
$L__BB0_18:
	rem.u64 	%rd230, %rd22, %rd135;
$L__BB0_19:
	mul.lo.s64 	%rd26, %rd229, %rd134;
	or.b64  	%rd155, %rd26, %rd135;
	and.b64  	%rd156, %rd155, -4294967296;
	setp.ne.s64 	%p9, %rd156, 0;
	@%p9 bra 	$L__BB0_21;
	cvt.u32.u64 	%r37, %rd135;
	cvt.u32.u64 	%r38, %rd26;
	rem.u32 	%r39, %r38, %r37;
	cvt.u64.u32 	%rd231, %r39;
	bra.uni 	$L__BB0_22;
$L__BB0_21:
	rem.u64 	%rd231, %rd26, %rd135;
$L__BB0_22:
	ld.global.u8 	%rd157, [%rd5];
	mad.lo.s64 	%rd30, %rd231, %rd157, %rd230;
	or.b64  	%rd158, %rd30, %rd135;
	and.b64  	%rd159, %rd158, -4294967296;
	setp.ne.s64 	%p10, %rd159, 0;
	@%p10 bra 	$L__BB0_24;
	cvt.u32.u64 	%r40, %rd135;
	cvt.u32.u64 	%r41, %rd30;
	rem.u32 	%r42, %r41, %r40;
	cvt.u64.u32 	%rd232, %r42;
	bra.uni 	$L__BB0_25;
$L__BB0_24:
	rem.u64 	%rd232, %rd30, %rd135;
$L__BB0_25:
	mul.lo.s64 	%rd34, %rd231, %rd134;
	or.b64  	%rd160, %rd34, %rd135;
	and.b64  	%rd161, %rd160, -4294967296;
	setp.ne.s64 	%p11, %rd161, 0;
	@%p11 bra 	$L__BB0_27;
	cvt.u32.u64 	%r43, %rd135;
	cvt.u32.u64 	%r44, %rd34;
	rem.u32 	%r45, %r44, %r43;
	cvt.u64.u32 	%rd233, %r45;
	bra.uni 	$L__BB0_28;
$L__BB0_27:
	rem.u64 	%rd233, %rd34, %rd135;
$L__BB0_28:
	ld.global.u8 	%rd162, [%rd5+1];
	mad.lo.s64 	%rd38, %rd233, %rd162, %rd232;
	or.b64  	%rd163, %rd38, %rd135;
	and.b64  	%rd164, %rd163, -4294967296;
	setp.ne.s64 	%p12, %rd164, 0;
	@%p12 bra 	$L__BB0_30;
	cvt.u32.u64 	%r46, %rd135;
	cvt.u32.u64 	%r47, %rd38;
	rem.u32 	%r48, %r47, %r46;
	cvt.u64.u32 	%rd234, %r48;
	bra.uni 	$L__BB0_31;
$L__BB0_30:
	rem.u64 	%rd234, %rd38, %rd135;
$L__BB0_31:
	mul.lo.s64 	%rd42, %rd233, %rd134;
	or.b64  	%rd165, %rd42, %rd135;
	and.b64  	%rd166, %rd165, -4294967296;
	setp.ne.s64 	%p13, %rd166, 0;
	@%p13 bra 	$L__BB0_33;
	cvt.u32.u64 	%r49, %rd135;
	cvt.u32.u64 	%r50, %rd42;
	rem.u32 	%r51, %r50, %r49;
	cvt.u64.u32 	%rd235, %r51;
	bra.uni 	$L__BB0_34;
$L__BB0_33:
	rem.u64 	%rd235, %rd42, %rd135;
$L__BB0_34:
	ld.global.u8 	%rd167, [%rd5+2];
	mad.lo.s64 	%rd46, %rd235, %rd167, %rd234;
	or.b64  	%rd168, %rd46, %rd135;
	and.b64  	%rd169, %rd168, -4294967296;
	setp.ne.s64 	%p14, %rd169, 0;
	@%p14 bra 	$L__BB0_36;
	cvt.u32.u64 	%r52, %rd135;
	cvt.u32.u64 	%r53, %rd46;
	rem.u32 	%r54, %r53, %r52;
	cvt.u64.u32 	%rd236, %r54;
	bra.uni 	$L__BB0_37;
$L__BB0_36:
	rem.u64 	%rd236, %rd46, %rd135;
$L__BB0_37:
	mul.lo.s64 	%rd50, %rd235, %rd134;
	or.b64  	%rd170, %rd50, %rd135;
	and.b64  	%rd171, %rd170, -4294967296;
	setp.ne.s64 	%p15, %rd171, 0;
	@%p15 bra 	$L__BB0_39;
	cvt.u32.u64 	%r55, %rd135;
	cvt.u32.u64 	%r56, %rd50;
	rem.u32 	%r57, %r56, %r55;
	cvt.u64.u32 	%rd237, %r57;
	bra.uni 	$L__BB0_40;
$L__BB0_39:
	rem.u64 	%rd237, %rd50, %rd135;
$L__BB0_40:
	ld.global.u8 	%rd172, [%rd5+3];
	mad.lo.s64 	%rd54, %rd237, %rd172, %rd236;
	or.b64  	%rd173, %rd54, %rd135;
	and.b64  	%rd174, %rd173, -4294967296;
	setp.ne.s64 	%p16, %rd174, 0;
	@%p16 bra 	$L__BB0_42;
	cvt.u32.u64 	%r58, %rd135;
	cvt.u32.u64 	%r59, %rd54;
	rem.u32 	%r60, %r59, %r58;
	cvt.u64.u32 	%rd238, %r60;
	bra.uni 	$L__BB0_43;
$L__BB0_42:
	rem.u64 	%rd238, %rd54, %rd135;
$L__BB0_43:
	mul.lo.s64 	%rd58, %rd237, %rd134;
	or.b64  	%rd175, %rd58, %rd135;
	and.b64  	%rd176, %rd175, -4294967296;
	setp.ne.s64 	%p17, %rd176, 0;
	@%p17 bra 	$L__BB0_45;
	cvt.u32.u64 	%r61, %rd135;
	cvt.u32.u64 	%r62, %rd58;
	rem.u32 	%r63, %r62, %r61;
	cvt.u64.u32 	%rd239, %r63;
	bra.uni 	$L__BB0_46;
$L__BB0_45:
	rem.u64 	%rd239, %rd58, %rd135;
$L__BB0_46:
	ld.global.u8 	%rd177, [%rd5+4];
	mad.lo.s64 	%rd62, %rd239, %rd177, %rd238;
	or.b64  	%rd178, %rd62, %rd135;
	and.b64  	%rd179, %rd178, -4294967296;
	setp.ne.s64 	%p18, %rd179, 0;
	@%p18 bra 	$L__BB0_48;
	cvt.u32.u64 	%r64, %rd135;
	cvt.u32.u64 	%r65, %rd62;
	rem.u32 	%r66, %r65, %r64;
	cvt.u64.u32 	%rd263, %r66;
	bra.uni 	$L__BB0_49;
$L__BB0_48:
	rem.u64 	%rd263, %rd62, %rd135;
$L__BB0_49:
	mul.lo.s64 	%rd66, %rd239, %rd134;
	or.b64  	%rd180, %rd66, %rd135;
	and.b64  	%rd181, %rd180, -4294967296;
	setp.ne.s64 	%p19, %rd181, 0;
	@%p19 bra 	$L__BB0_51;
	cvt.u32.u64 	%r67, %rd135;
	cvt.u32.u64 	%r68, %rd66;
	rem.u32 	%r69, %r68, %r67;
	cvt.u64.u32 	%rd224, %r69;
	bra.uni 	$L__BB0_52;
$L__BB0_51:
	rem.u64 	%rd224, %rd66, %rd135;
$L__BB0_52:
	add.s32 	%r114, %r114, 8;
	add.s32 	%r113, %r113, 8;
	setp.ne.s32 	%p20, %r114, 0;
	@%p20 bra 	$L__BB0_4;
$L__BB0_53:
	setp.eq.s32 	%p21, %r3, 0;
	@%p21 bra 	$L__BB0_99;
	and.b32  	%r11, %r16, 3;
	setp.lt.u32 	%p22, %r3, 4;
	@%p22 bra 	$L__BB0_80;
	add.s32 	%r70, %r116, %r2;
	cvt.s64.s32 	%rd183, %r70;
	add.s64 	%rd73, %rd1, %rd183;
	ld.global.u8 	%rd184, [%rd73];
	mad.lo.s64 	%rd74, %rd224, %rd184, %rd263;
	or.b64  	%rd185, %rd74, %rd135;
	and.b64  	%rd186, %rd185, -4294967296;
	setp.ne.s64 	%p23, %rd186, 0;
	@%p23 bra 	$L__BB0_57;
	cvt.u32.u64 	%r71, %rd135;
	cvt.u32.u64 	%r72, %rd74;
	rem.u32 	%r73, %r72, %r71;
	cvt.u64.u32 	%rd245, %r73;
	bra.uni 	$L__BB0_58;
$L__BB0_57:
	rem.u64 	%rd245, %rd74, %rd135;
$L__BB0_58:
	mul.lo.s64 	%rd78, %rd224, %rd134;
	or.b64  	%rd187, %rd78, %rd135;
	and.b64  	%rd188, %rd187, -4294967296;
	setp.ne.s64 	%p24, %rd188, 0;
	@%p24 bra 	$L__BB0_60;
	cvt.u32.u64 	%r74, %rd135;
	cvt.u32.u64 	%r75, %rd78;
	rem.u32 	%r76, %r75, %r74;
	cvt.u64.u32 	%rd246, %r76;
	bra.uni 	$L__BB0_61;
$L__BB0_60:
	rem.u64 	%rd246, %rd78, %rd135;
$L__BB0_61:
	ld.global.u8 	%rd189, [%rd73+1];
	mad.lo.s64 	%rd82, %rd246, %rd189, %rd245;
	or.b64  	%rd190, %rd82, %rd135;
	and.b64  	%rd191, %rd190, -4294967296;
	setp.ne.s64 	%p25, %rd191, 0;
	@%p25 bra 	$L__BB0_63;
	cvt.u32.u64 	%r77, %rd135;
	cvt.u32.u64 	%r78, %rd82;
	rem.u32 	%r79, %r78, %r77;
	cvt.u64.u32 	%rd247, %r79;
	bra.uni 	$L__BB0_64;
$L__BB0_63:
	rem.u64 	%rd247, %rd82, %rd135;
$L__BB0_64:
	mul.lo.s64 	%rd86, %rd246, %rd134;
	or.b64  	%rd192, %rd86, %rd135;
	and.b64  	%rd193, %rd192, -4294967296;
	setp.ne.s64 	%p26, %rd193, 0;
	@%p26 bra 	$L__BB0_66;
	cvt.u32.u64 	%r80, %rd135;
	cvt.u32.u64 	%r81, %rd86;
	rem.u32 	%r82, %r81, %r80;
	cvt.u64.u32 	%rd248, %r82;
	bra.uni 	$L__BB0_67;
$L__BB0_66:
	rem.u64 	%rd248, %rd86, %rd135;
$L__BB0_67:
	ld.global.u8 	%rd194, [%rd73+2];
	mad.lo.s64 	%rd90, %rd248, %rd194, %rd247;
	or.b64  	%rd195, %rd90, %rd135;
	and.b64  	%rd196, %rd195, -4294967296;
	setp.ne.s64 	%p27, %rd196, 0;
	@%p27 bra 	$L__BB0_69;
	cvt.u32.u64 	%r83, %rd135;
	cvt.u32.u64 	%r84, %rd90;
	rem.u32 	%r85, %r84, %r83;
	cvt.u64.u32 	%rd249, %r85;
	bra.uni 	$L__BB0_70;
$L__BB0_69:
	rem.u64 	%rd249, %rd90, %rd135;
$L__BB0_70:
	mul.lo.s64 	%rd94, %rd248, %rd134;
	or.b64  	%rd197, %rd94, %rd135;
	and.b64  	%rd198, %rd197, -4294967296;
	setp.ne.s64 	%p28, %rd198, 0;
	@%p28 bra 	$L__BB0_72;
	cvt.u32.u64 	%r86, %rd135;
	cvt.u32.u64 	%r87, %rd94;
	rem.u32 	%r88, %r87, %r86;
	cvt.u64.u32 	%rd250, %r88;
	bra.uni 	$L__BB0_73;
$L__BB0_72:
	rem.u64 	%rd250, %rd94, %rd135;
$L__BB0_73:
	ld.global.u8 	%rd199, [%rd73+3];
	mad.lo.s64 	%rd98, %rd250, %rd199, %rd249;
	or.b64  	%rd200, %rd98, %rd135;
	and.b64  	%rd201, %rd200, -4294967296;
	setp.ne.s64 	%p29, %rd201, 0;
	@%p29 bra 	$L__BB0_75;
	cvt.u32.u64 	%r89, %rd135;
	cvt.u32.u64 	%r90, %rd98;
	rem.u32 	%r91, %r90, %r89;
	cvt.u64.u32 	%rd263, %r91;
	bra.uni 	$L__BB0_76;
$L__BB0_75:
	rem.u64 	%rd263, %rd98, %rd135;
$L__BB0_76:
	mul.lo.s64 	%rd102, %rd250, %rd134;
	or.b64  	%rd202, %rd102, %rd135;
	and.b64  	%rd203, %rd202, -4294967296;
	setp.ne.s64 	%p30, %rd203, 0;
	@%p30 bra 	$L__BB0_78;
	cvt.u32.u64 	%r92, %rd135;
	cvt.u32.u64 	%r93, %rd102;
	rem.u32 	%r94, %r93, %r92;
	cvt.u64.u32 	%rd224, %r94;
	bra.uni 	$L__BB0_79;
$L__BB0_78:
	rem.u64 	%rd224, %rd102, %rd135;
$L__BB0_79:
	add.s32 	%r116, %r116, 4;
$L__BB0_80:
	setp.eq.s32 	%p31, %r11, 0;
	@%p31 bra 	$L__BB0_99;
	setp.eq.s32 	%p32, %r11, 1;
	@%p32 bra 	$L__BB0_95;
	add.s32 	%r95, %r116, %r2;
	cvt.s64.s32 	%rd205, %r95;
	add.s64 	%rd109, %rd1, %rd205;
	ld.global.u8 	%rd206, [%rd109];
	mad.lo.s64 	%rd110, %rd224, %rd206, %rd263;
	or.b64  	%rd207, %rd110, %rd135;
	and.b64  	%rd208, %rd207, -4294967296;
	setp.ne.s64 	%p33, %rd208, 0;
	@%p33 bra 	$L__BB0_84;
	cvt.u32.u64 	%r96, %rd135;
	cvt.u32.u64 	%r97, %rd110;
	rem.u32 	%r98, %r97, %r96;
	cvt.u64.u32 	%rd256, %r98;
	bra.uni 	$L__BB0_85;
$L__BB0_84:
	rem.u64 	%rd256, %rd110, %rd135;
$L__BB0_85:
	mul.lo.s64 	%rd114, %rd224, %rd134;
	or.b64  	%rd209, %rd114, %rd135;
	and.b64  	%rd210, %rd209, -4294967296;
	setp.ne.s64 	%p34, %rd210, 0;
	@%p34 bra 	$L__BB0_87;
	cvt.u32.u64 	%r99, %rd135;
	cvt.u32.u64 	%r100, %rd114;
	rem.u32 	%r101, %r100, %r99;
	cvt.u64.u32 	%rd257, %r101;
	bra.uni 	$L__BB0_88;
$L__BB0_87:
	rem.u64 	%rd257, %rd114, %rd135;
$L__BB0_88:
	ld.global.u8 	%rd211, [%rd109+1];
	mad.lo.s64 	%rd118, %rd257, %rd211, %rd256;
	or.b64  	%rd212, %rd118, %rd135;
	and.b64  	%rd213, %rd212, -4294967296;
	setp.ne.s64 	%p35, %rd213, 0;
	@%p35 bra 	$L__BB0_90;
	cvt.u32.u64 	%r102, %rd135;
	cvt.u32.u64 	%r103, %rd118;
	rem.u32 	%r104, %r103, %r102;
	cvt.u64.u32 	%rd263, %r104;
	bra.uni 	$L__BB0_91;
$L__BB0_90:
	rem.u64 	%rd263, %rd118, %rd135;
$L__BB0_91:
	mul.lo.s64 	%rd122, %rd257, %rd134;
	or.b64  	%rd214, %rd122, %rd135;
	and.b64  	%rd215, %rd214, -4294967296;
	setp.ne.s64 	%p36, %rd215, 0;
	@%p36 bra 	$L__BB0_93;
	cvt.u32.u64 	%r105, %rd135;
	cvt.u32.u64 	%r106, %rd122;
	rem.u32 	%r107, %r106, %r105;
	cvt.u64.u32 	%rd224, %r107;
	bra.uni 	$L__BB0_94;
$L__BB0_93:
	rem.u64 	%rd224, %rd122, %rd135;
$L__BB0_94:
	add.s32 	%r116, %r116, 2;
$L__BB0_95:
	and.b32  	%r108, %r16, 1;
	setp.eq.b32 	%p37, %r108, 1;
	not.pred 	%p38, %p37;
	@%p38 bra 	$L__BB0_99;
	add.s32 	%r109, %r116, %r2;
	cvt.s64.s32 	%rd216, %r109;
	add.s64 	%rd217, %rd1, %rd216;
	ld.global.u8 	%rd218, [%rd217];
	mad.lo.s64 	%rd129, %rd224, %rd218, %rd263;
	or.b64  	%rd219, %rd129, %rd135;
	and.b64  	%rd220, %rd219, -4294967296;
	setp.ne.s64 	%p39, %rd220, 0;
	@%p39 bra 	$L__BB0_98;
	cvt.u32.u64 	%r110, %rd135;
	cvt.u32.u64 	%r111, %rd129;
	rem.u32 	%r112, %r111, %r110;
	cvt.u64.u32 	%rd263, %r112;
	bra.uni 	$L__BB0_99;
$L__BB0_98:
	rem.u64 	%rd263, %rd129, %rd135;
$L__BB0_99:
	cvta.to.global.u64 	%rd221, %rd133;
	mul.wide.s32 	%rd222, %r1, 16;
	add.s64 	%rd223, %rd221, %rd222;
	st.global.u64 	[%rd223], %rd263;
	st.global.u32 	[%rd223+8], %r1;
$L__BB0_100:
	ret;

}
	// .globl	_Z14findHammingOnePKN4cuda3std3__44pairImiEEPKhiimm
.visible .entry _Z14findHammingOnePKN4cuda3std3__44pairImiEEPKhiimm(
	.param .u64 .ptr .align 1 _Z14findHammingOnePKN4cuda3std3__44pairImiEEPKhiimm_param_0,
	.param .u64 .ptr .align 1 _Z14findHammingOnePKN4cuda3std3__44pairImiEEPKhiimm_param_1,
	.param .u32 _Z14findHammingOnePKN4cuda3std3__44pairImiEEPKhiimm_param_2,
	.param .u32 _Z14findHammingOnePKN4cuda3std3__44pairImiEEPKhiimm_param_3,
	.param .u64 _Z14findHammingOnePKN4cuda3std3__44pairImiEEPKhiimm_param_4,
	.param .u64 _Z14findHammingOnePKN4cuda3std3__44pairImiEEPKhiimm_param_5
)
{
	.local .align 8 .b8 	__local_depot1[8];
	.reg .b64 	%SP;
	.reg .b64 	%SPL;
	.reg .pred 	%p<46>;
	.reg .b16 	%rs<7>;
	.reg .b32 	%r<117>;
	.reg .b64 	%rd<186>;
	.reg .b64 	%fd<6>;

	mov.u64 	%SPL, __local_depot1;
	cvta.local.u64 	%SP, %SPL;
	ld.param.u64 	%rd75, [_Z14findHammingOnePKN4cuda3std3__44pairImiEEPKhiimm_param_0];
	ld.param.u64 	%rd76, [_Z14findHammingOnePKN4cuda3std3__44pairImiEEPKhiimm_param_1];
	ld.param.u32 	%r39, [_Z14findHammingOnePKN4cuda3std3__44pairImiEEPKhiimm_param_2];
	ld.param.u32 	%r40, [_Z14findHammingOnePKN4cuda3std3__44pairImiEEPKhiimm_param_3];
	ld.param.u64 	%rd73, [_Z14findHammingOnePKN4cuda3std3__44pairImiEEPKhiimm_param_4];
	ld.param.u64 	%rd74, [_Z14findHammingOnePKN4cuda3std3__44pairImiEEPKhiimm_param_5];
	cvta.to.global.u64 	%rd1, %rd76;
	cvta.to.global.u64 	%rd2, %rd75;
	add.u64 	%rd77, %SP, 0;
	add.u64 	%rd3, %SPL, 0;
	mov.u32 	%r41, %ctaid.x;
	mov.u32 	%r42, %ntid.x;
	mov.u32 	%r43, %tid.x;
	mad.lo.s32 	%r1, %r41, %r42, %r43;
	setp.ge.s32 	%p1, %r1, %r39;
	setp.lt.s32 	%p2, %r40, 1;
	or.pred  	%p3, %p1, %p2;
	@%p3 bra 	$L__BB1_67;
	mul.wide.s32 	%rd78, %r1, 16;
	add.s64 	%rd4, %rd2, %rd78;
	add.s32 	%r2, %r39, -1;
	setp.ne.s32 	%p4, %r2, 0;
	mov.b32 	%r113, 0;
	mov.u64 	%rd183, %rd73;
	@%p4 bra 	$L__BB1_53;
	setp.lt.u32 	%p17, %r40, 4;
	mov.b32 	%r112, 0;
	mov.u64 	%rd164, %rd73;
	@%p17 bra 	$L__BB1_41;
	and.b32  	%r112, %r40, 2147483644;
	neg.s32 	%r105, %r112;
	mov.b32 	%r106, 0;
	mov.u64 	%rd163, %rd1;
	mov.u64 	%rd164, %rd73;
$L__BB1_4:
	ld.global.u64 	%rd167, [%rd4];
	ld.global.u32 	%r107, [%rd4+8];
	mad.lo.s32 	%r60, %r107, %r40, %r106;
	cvt.s64.s32 	%rd101, %r60;
	add.s64 	%rd102, %rd1, %rd101;
	ld.global.u8 	%rs2, [%rd102];
	setp.eq.s16 	%p18, %rs2, 1;
	neg.s64 	%rd103, %rd164;
	selp.b64 	%rd104, %rd164, %rd103, %p18;
	add.s64 	%rd105, %rd167, %rd74;
	add.s64 	%rd8, %rd105, %rd104;
	or.b64  	%rd106, %rd8, %rd74;
	and.b64  	%rd107, %rd106, -4294967296;
	setp.ne.s64 	%p19, %rd107, 0;
	@%p19 bra 	$L__BB1_6;
	cvt.u32.u64 	%r61, %rd74;
	cvt.u32.u64 	%r62, %rd8;
	rem.u32 	%r63, %r62, %r61;
	cvt.u64.u32 	%rd165, %r63;
	bra.uni 	$L__BB1_7;
$L__BB1_6:
	rem.u64 	%rd165, %rd8, %rd74;
$L__BB1_7:
	ld.global.u64 	%rd166, [%rd2];
	setp.eq.s64 	%p20, %rd166, %rd165;
	@%p20 bra 	$L__BB1_8;
	bra.uni 	$L__BB1_10;
$L__BB1_8:
	ld.global.u32 	%r19, [%rd2+8];
	setp.lt.s32 	%p21, %r107, %r19;
	mov.u64 	%rd166, %rd165;
	@%p21 bra 	$L__BB1_9;
	bra.uni 	$L__BB1_10;
$L__BB1_9:
	st.local.v2.u32 	[%rd3], {%r107, %r19};
	mov.u64 	%rd108, $str;
	cvta.global.u64 	%rd109, %rd108;
	add.u64 	%rd110, %SP, 0;
	{ // callseq 1, 0
	.param .b64 param0;
	st.param.b64 	[param0], %rd109;
	.param .b64 param1;
	st.param.b64 	[param1], %rd110;
	.param .b32 retval0;
	call.uni (retval0), 
	vprintf, 
	(
	param0, 
	param1
	);
	ld.param.b32 	%r64, [retval0];
	} // callseq 1
	ld.global.u64 	%rd167, [%rd4];
	ld.global.u32 	%r107, [%rd4+8];
	ld.global.u64 	%rd166, [%rd2];
$L__BB1_10:
	mul.lo.s64 	%rd17, %rd164, %rd73;
	or.b64  	%rd111, %rd17, %rd74;
	and.b64  	%rd112, %rd111, -4294967296;
	setp.ne.s64 	%p22, %rd112, 0;
	@%p22 bra 	$L__BB1_12;
	cvt.u32.u64 	%r66, %rd74;
	cvt.u32.u64 	%r67, %rd17;
	rem.u32 	%r68, %r67, %r66;
	cvt.u64.u32 	%rd168, %r68;
	bra.uni 	$L__BB1_13;
$L__BB1_12:
	rem.u64 	%rd168, %rd17, %rd74;
$L__BB1_13:
	mul.lo.s32 	%r69, %r107, %r40;
	cvt.s64.s32 	%rd113, %r69;
	add.s64 	%rd114, %rd163, %rd113;
	ld.global.u8 	%rs3, [%rd114+1];
	setp.eq.s16 	%p23, %rs3, 1;
	neg.s64 	%rd115, %rd168;
	selp.b64 	%rd116, %rd168, %rd115, %p23;
	add.s64 	%rd117, %rd167, %rd74;
	add.s64 	%rd21, %rd117, %rd116;
	or.b64  	%rd118, %rd21, %rd74;
	and.b64  	%rd119, %rd118, -4294967296;
	setp.ne.s64 	%p24, %rd119, 0;
	@%p24 bra 	$L__BB1_15;
	cvt.u32.u64 	%r70, %rd74;
	cvt.u32.u64 	%r71, %rd21;
	rem.u32 	%r72, %r71, %r70;
	cvt.u64.u32 	%rd169, %r72;
	bra.uni 	$L__BB1_16;
$L__BB1_15:
	rem.u64 	%rd169, %rd21, %rd74;
$L__BB1_16:
	setp.ne.s64 	%p25, %rd166, %rd169;
	@%p25 bra 	$L__BB1_19;
	ld.global.u32 	%r9, [%rd2+8];
	setp.ge.s32 	%p26, %r107, %r9;
	@%p26 bra 	$L__BB1_19;
	st.local.v2.u32 	[%rd3], {%r107, %r9};
	mov.u64 	%rd120, $str;
	cvta.global.u64 	%rd121, %rd120;
	add.u64 	%rd122, %SP, 0;
	{ // callseq 2, 0
	.param .b64 param0;
	st.param.b64 	[param0], %rd121;
	.param .b64 param1;
	st.param.b64 	[param1], %rd122;
	.param .b32 retval0;
	call.uni (retval0), 
	vprintf, 
	(
	param0, 
	param1
	);
	ld.param.b32 	%r73, [retval0];
	} // callseq 2
	ld.global.u64 	%rd167, [%rd4];
	ld.global.u32 	%r107, [%rd4+8];
	ld.global.u64 	%rd166, [%rd2];
$L__BB1_19:
	mul.lo.s64 	%rd29, %rd168, %rd73;
	or.b64  	%rd123, %rd29, %rd74;
	and.b64  	%rd124, %rd123, -4294967296;
	setp.ne.s64 	%p27, %rd124, 0;
	@%p27 bra 	$L__BB1_21;
	cvt.u32.u64 	%r75, %rd74;
	cvt.u32.u64 	%r76, %rd29;
	rem.u32 	%r77, %r76, %r75;
	cvt.u64.u32 	%rd172, %r77;
	bra.uni 	$L__BB1_22;
$L__BB1_21:
	rem.u64 	%rd172, %rd29, %rd74;
$L__BB1_22:
	mul.lo.s32 	%r78, %r107, %r40;
	cvt.s64.s32 	%rd125, %r78;
	add.s64 	%rd126, %rd163, %rd125;
	ld.global.u8 	%rs4, [%rd126+2];
	setp.eq.s16 	%p28, %rs4, 1;
	neg.s64 	%rd127, %rd172;
	selp.b64 	%rd128, %rd172, %rd127, %p28;
	add.s64 	%rd129, %rd167, %rd74;
	add.s64 	%rd33, %rd129, %rd128;
	or.b64  	%rd130, %rd33, %rd74;
	and.b64  	%rd131, %rd130, -4294967296;
	setp.ne.s64 	%p29, %rd131, 0;
	@%p29 bra 	$L__BB1_24;
	cvt.u32.u64 	%r79, %rd74;
	cvt.u32.u64 	%r80, %rd33;
	rem.u32 	%r81, %r80, %r79;
	cvt.u64.u32 	%rd173, %r81;
	bra.uni 	$L__BB1_25;
$L__BB1_24:
	rem.u64 	%rd173, %rd33, %rd74;
$L__BB1_25:
	setp.ne.s64 	%p30, %rd166, %rd173;
	@%p30 bra 	$L__BB1_28;
	ld.global.u32 	%r12, [%rd2+8];
	setp.ge.s32 	%p31, %r107, %r12;
	@%p31 bra 	$L__BB1_28;
	st.local.v2.u32 	[%rd3], {%r107, %r12};
	mov.u64 	%rd132, $str;
	cvta.global.u64 	%rd133, %rd132;
	add.u64 	%rd134, %SP, 0;
	{ // callseq 3, 0
	.param .b64 param0;
	st.param.b64 	[param0], %rd133;
	.param .b64 param1;
	st.param.b64 	[param1], %rd134;
	.param .b32 retval0;
	call.uni (retval0), 
	vprintf, 
	(
	param0, 
	param1
	);
	ld.param.b32 	%r82, [retval0];
	} // callseq 3
	ld.global.u64 	%rd167, [%rd4];
	ld.global.u32 	%r107, [%rd4+8];
	ld.global.u64 	%rd166, [%rd2];
$L__BB1_28:
	mul.lo.s64 	%rd41, %rd172, %rd73;
	or.b64  	%rd135, %rd41, %rd74;
	and.b64  	%rd136, %rd135, -4294967296;
	setp.ne.s64 	%p32, %rd136, 0;
	@%p32 bra 	$L__BB1_30;
	cvt.u32.u64 	%r84, %rd74;
	cvt.u32.u64 	%r85, %rd41;
	rem.u32 	%r86, %r85, %r84;
	cvt.u64.u32 	%rd176, %r86;
	bra.uni 	$L__BB1_31;
$L__BB1_30:
	rem.u64 	%rd176, %rd41, %rd74;
$L__BB1_31:
	mul.lo.s32 	%r87, %r107, %r40;
	cvt.s64.s32 	%rd137, %r87;
	add.s64 	%rd138, %rd163, %rd137;
	ld.global.u8 	%rs5, [%rd138+3];
	setp.eq.s16 	%p33, %rs5, 1;
	neg.s64 	%rd139, %rd176;
	selp.b64 	%rd140, %rd176, %rd139, %p33;
	add.s64 	%rd141, %rd167, %rd74;
	add.s64 	%rd45, %rd141, %rd140;
	or.b64  	%rd142, %rd45, %rd74;
	and.b64  	%rd143, %rd142, -4294967296;
	setp.ne.s64 	%p34, %rd143, 0;
	@%p34 bra 	$L__BB1_33;
	cvt.u32.u64 	%r88, %rd74;
	cvt.u32.u64 	%r89, %rd45;
	rem.u32 	%r90, %r89, %r88;
	cvt.u64.u32 	%rd177, %r90;
	bra.uni 	$L__BB1_34;
$L__BB1_33:
	rem.u64 	%rd177, %rd45, %rd74;
$L__BB1_34:
	setp.ne.s64 	%p35, %rd166, %rd177;
	@%p35 bra 	$L__BB1_37;
	ld.global.u32 	%r15, [%rd2+8];
	setp.ge.s32 	%p36, %r107, %r15;
	@%p36 bra 	$L__BB1_37;
	st.local.v2.u32 	[%rd3], {%r107, %r15};
	mov.u64 	%rd144, $str;
	cvta.global.u64 	%rd145, %rd144;
	add.u64 	%rd146, %SP, 0;
	{ // callseq 4, 0
	.param .b64 param0;
	st.param.b64 	[param0], %rd145;
	.param .b64 param1;
	st.param.b64 	[param1], %rd146;
	.param .b32 retval0;
	call.uni (retval0), 
	vprintf, 
	(
	param0, 
	param1
	);
	ld.param.b32 	%r91, [retval0];
	} // callseq 4
$L__BB1_37:
	mul.lo.s64 	%rd49, %rd176, %rd73;
	or.b64  	%rd147, %rd49, %rd74;
	and.b64  	%rd148, %rd147, -4294967296;
	setp.ne.s64 	%p37, %rd148, 0;
	@%p37 bra 	$L__BB1_39;
	cvt.u32.u64 	%r93, %rd74;
	cvt.u32.u64 	%r94, %rd49;
	rem.u32 	%r95, %r94, %r93;
	cvt.u64.u32 	%rd164, %r95;
	bra.uni 	$L__BB1_40;
$L__BB1_39:
	rem.u64 	%rd164, %rd49, %rd74;
$L__BB1_40:
	add.s32 	%r106, %r106, 4;
	add.s64 	%rd163, %rd163, 4;
	add.s32 	%r105, %r105, 4;
	setp.eq.s32 	%p38, %r105, 0;
	@%p38 bra 	$L__BB1_41;
	bra.uni 	$L__BB1_4;
$L__BB1_41:
	and.b32  	%r21, %r40, 3;
	setp.eq.s32 	%p39, %r21, 0;
	@%p39 bra 	$L__BB1_67;
	neg.s32 	%r111, %r21;
	mov.u64 	%rd158, $str;
	add.u64 	%rd160, %SP, 0;
$L__BB1_43:
	.pragma "nounroll";
	ld.global.u64 	%rd149, [%rd4];
	ld.global.u32 	%r25, [%rd4+8];
	mad.lo.s32 	%r96, %r25, %r40, %r112;
	cvt.s64.s32 	%rd150, %r96;
	add.s64 	%rd151, %rd1, %rd150;
	ld.global.u8 	%rs6, [%rd151];
	setp.eq.s16 	%p40, %rs6, 1;
	neg.s64 	%rd152, %rd164;
	selp.b64 	%rd153, %rd164, %rd152, %p40;
	add.s64 	%rd154, %rd149, %rd74;
	add.s64 	%rd56, %rd154, %rd153;
	or.b64  	%rd155, %rd56, %rd74;
	and.b64  	%rd156, %rd155, -4294967296;
	setp.ne.s64 	%p41, %rd156, 0;
	@%p41 bra 	$L__BB1_45;
	cvt.u32.u64 	%r97, %rd74;
	cvt.u32.u64 	%r98, %rd56;
	rem.u32 	%r99, %r98, %r97;
	cvt.u64.u32 	%rd181, %r99;
	bra.uni 	$L__BB1_46;
$L__BB1_45:
	rem.u64 	%rd181, %rd56, %rd74;
$L__BB1_46:
	ld.global.u64 	%rd157, [%rd2];
	setp.ne.s64 	%p42, %rd157, %rd181;
	@%p42 bra 	$L__BB1_49;
	ld.global.u32 	%r26, [%rd2+8];
	setp.ge.s32 	%p43, %r25, %r26;
	@%p43 bra 	$L__BB1_49;
	st.local.v2.u32 	[%rd3], {%r25, %r26};
	cvta.global.u64 	%rd159, %rd158;
	{ // callseq 5, 0
	.param .b64 param0;
	st.param.b64 	[param0], %rd159;
	.param .b64 param1;
	st.param.b64 	[param1], %rd160;
	.param .b32 retval0;
	call.uni (retval0), 
	vprintf, 
	(
	param0, 
	param1
	);
	ld.param.b32 	%r100, [retval0];
	} // callseq 5
$L__BB1_49:
	mul.lo.s64 	%rd60, %rd164, %rd73;
	or.b64  	%rd161, %rd60, %rd74;
	and.b64  	%rd162, %rd161, -4294967296;
	setp.ne.s64 	%p44, %rd162, 0;
	@%p44 bra 	$L__BB1_51;
	cvt.u32.u64 	%r102, %rd74;
	cvt.u32.u64 	%r103, %rd60;
	rem.u32 	%r104, %r103, %r102;
	cvt.u64.u32 	%rd164, %r104;
	bra.uni 	$L__BB1_52;
$L__BB1_51:
	rem.u64 	%rd164, %rd60, %rd74;
$L__BB1_52:
	add.s32 	%r112, %r112, 1;
	add.s32 	%r111, %r111, 1;
	setp.eq.s32 	%p45, %r111, 0;
	@%p45 bra 	$L__BB1_67;
	bra.uni 	$L__BB1_43;
$L__BB1_53:
	ld.global.u64 	%rd79, [%rd4];
	ld.global.u32 	%r30, [%rd4+8];
	mad.lo.s32 	%r45, %r30, %r40, %r113;
	cvt.s64.s32 	%rd80, %r45;
	add.s64 	%rd81, %rd1, %rd80;
	ld.global.u8 	%rs1, [%rd81];
	setp.eq.s16 	%p5, %rs1, 1;
	neg.s64 	%rd82, %rd183;
	selp.b64 	%rd83, %rd183, %rd82, %p5;
	add.s64 	%rd84, %rd79, %rd74;
	add.s64 	%rd65, %rd84, %rd83;
	or.b64  	%rd85, %rd65, %rd74;
	and.b64  	%rd86, %rd85, -4294967296;
	setp.ne.s64 	%p6, %rd86, 0;
	@%p6 bra 	$L__BB1_55;
	cvt.u32.u64 	%r46, %rd74;
	cvt.u32.u64 	%r47, %rd65;
	rem.u32 	%r48, %r47, %r46;
	cvt.u64.u32 	%rd184, %r48;
	bra.uni 	$L__BB1_56;
$L__BB1_55:
	rem.u64 	%rd184, %rd65, %rd74;
$L__BB1_56:
	mov.b32 	%r116, 0;
	mov.u32 	%r114, %r2;
$L__BB1_57:
	cvt.rn.f64.s32 	%fd1, %r116;
	cvt.rn.f64.s32 	%fd2, %r114;
	add.f64 	%fd3, %fd1, %fd2;
	mul.f64 	%fd4, %fd3, 0d3FE0000000000000;
	cvt.rpi.f64.f64 	%fd5, %fd4;
	cvt.rzi.s32.f64 	%r50, %fd5;
	mul.wide.s32 	%rd87, %r50, 16;
	add.s64 	%rd88, %rd2, %rd87;
	ld.global.u64 	%rd89, [%rd88];
	setp.gt.u64 	%p7, %rd89, %rd184;
	add.s32 	%r51, %r50, -1;
	selp.b32 	%r116, %r116, %r50, %p7;
	selp.b32 	%r114, %r51, %r114, %p7;
	setp.ne.s32 	%p8, %r116, %r114;
	@%p8 bra 	$L__BB1_57;
	mul.wide.s32 	%rd90, %r116, 16;
	add.s64 	%rd91, %rd2, %rd90;
	ld.global.u64 	%rd92, [%rd91];
	setp.ne.s64 	%p9, %rd92, %rd184;
	setp.lt.s32 	%p10, %r116, 0;
	or.pred  	%p11, %p9, %p10;
	@%p11 bra 	$L__BB1_63;
$L__BB1_59:
	mul.wide.u32 	%rd93, %r116, 16;
	add.s64 	%rd94, %rd2, %rd93;
	ld.global.u64 	%rd95, [%rd94];
	ld.global.u32 	%r36, [%rd94+8];
	setp.ne.s64 	%p12, %rd95, %rd184;
	@%p12 bra 	$L__BB1_63;
	setp.ge.s32 	%p13, %r30, %r36;
	@%p13 bra 	$L__BB1_62;
	st.local.v2.u32 	[%rd3], {%r30, %r36};
	mov.u64 	%rd96, $str;
	cvta.global.u64 	%rd97, %rd96;
	{ // callseq 0, 0
	.param .b64 param0;
	st.param.b64 	[param0], %rd97;
	.param .b64 param1;
	st.param.b64 	[param1], %rd77;
	.param .b32 retval0;
	call.uni (retval0), 
	vprintf, 
	(
	param0, 
	param1
	);
	ld.param.b32 	%r52, [retval0];
	} // callseq 0
$L__BB1_62:
	add.s32 	%r37, %r116, -1;
	setp.ne.s32 	%p14, %r116, 0;
	mov.u32 	%r116, %r37;
	@%p14 bra 	$L__BB1_59;
$L__BB1_63:
	mul.lo.s64 	%rd69, %rd183, %rd73;
	or.b64  	%rd99, %rd69, %rd74;
	and.b64  	%rd100, %rd99, -4294967296;
	setp.ne.s64 	%p15, %rd100, 0;
	@%p15 bra 	$L__BB1_65;
	cvt.u32.u64 	%r54, %rd74;
	cvt.u32.u64 	%r55, %rd69;
	rem.u32 	%r56, %r55, %r54;
	cvt.u64.u32 	%rd183, %r56;
	bra.uni 	$L__BB1_66;
$L__BB1_65:
	rem.u64 	%rd183, %rd69, %rd74;
$L__BB1_66:
	add.s32 	%r113, %r113, 1;
	setp.ne.s32 	%p16, %r113, %r40;
	@%p16 bra 	$L__BB1_53;
$L__BB1_67:
	ret;

}
	// .globl	_ZN3cub18CUB_300001_SM_10006detail11EmptyKernelIvEEvv
.visible .entry _ZN3cub18CUB_300001_SM_10006detail11EmptyKernelIvEEvv()
{


	ret;

}
	// .globl	_ZN3cub18CUB_300001_SM_10006detail10merge_sort30DeviceMergeSortBlockSortKernelINS2_10policy_hubIPN4cuda3std3__44pairImiEEE9Policy600ESA_PNS0_8NullTypeESA_SE_jNS7_4lessIS9_EES9_SD_EEvbT0_T1_T2_T3_T4_PT6_PT7_T5_NS1_7vsmem_tE
.visible .entry _ZN3cub18CUB_300001_SM_10006detail10merge_sort30DeviceMergeSortBlockSortKernelINS2_10policy_hubIPN4cuda3std3__44pairImiEEE9Policy600ESA_PNS0_8NullTypeESA_SE_jNS7_4lessIS9_EES9_SD_EEvbT0_T1_T2_T3_T4_PT6_PT7_T5_NS1_7vsmem_tE(
	.param .u8 _ZN3cub18CUB_300001_SM_10006detail10merge_sort30DeviceMergeSortBlockSortKernelINS2_10policy_hubIPN4cuda3std3__44pairImiEEE9Policy600ESA_PNS0_8NullTypeESA_SE_jNS7_4lessIS9_EES9_SD_EEvbT0_T1_T2_T3_T4_PT6_PT7_T5_NS1_7vsmem_tE_param_0,
	.param .u64 .ptr .align 1 _ZN3cub18CUB_300001_SM_10006detail10merge_sort30DeviceMergeSortBlockSortKernelINS2_10policy_hubIPN4cuda3std3__44pairImiEEE9Policy600ESA_PNS0_8NullTypeESA_SE_jNS7_4lessIS9_EES9_SD_EEvbT0_T1_T2_T3_T4_PT6_PT7_T5_NS1_7vsmem_tE_param_1,
	.param .u64 .ptr .align 1 _ZN3cub18CUB_300001_SM_10006detail10merge_sort30DeviceMergeSortBlockSortKernelINS2_10policy_hubIPN4cuda3std3__44pairImiEEE9Policy600ESA_PNS0_8NullTypeESA_SE_jNS7_4lessIS9_EES9_SD_EEvbT0_T1_T2_T3_T4_PT6_PT7_T5_NS1_7vsmem_tE_param_2,
	.param .u64 .ptr .align 1 _ZN3cub18CUB_300001_SM_10006detail10merge_sort30DeviceMergeSortBlockSortKernelINS2_10policy_hubIPN4cuda3std3__44pairImiEEE9Policy600ESA_PNS0_8NullTypeESA_SE_jNS7_4lessIS9_EES9_SD_EEvbT0_T1_T2_T3_T4_PT6_PT7_T5_NS1_7vsmem_tE_param_3,
	.param .u64 .ptr .align 1 _ZN3cub18CUB_300001_SM_10006detail10merge_sort30DeviceMergeSortBlockSortKernelINS2_10policy_hubIPN4cuda3std3__44pairImiEEE9Policy600ESA_PNS0_8NullTypeESA_SE_jNS7_4lessIS9_EES9_SD_EEvbT0_T1_T2_T3_T4_PT6_PT7_T5_NS1_7vsmem_tE_param_4,
	.param .u32 _ZN3cub18CUB_300001_SM_10006detail10merge_sort30DeviceMergeSortBlockSortKernelINS2_10policy_hubIPN4cuda3std3__44pairImiEEE9Policy600ESA_PNS0_8NullTypeESA_SE_jNS7_4lessIS9_EES9_SD_EEvbT0_T1_T2_T3_T4_PT6_PT7_T5_NS1_7vsmem_tE_param_5,
	.param .u64 .ptr .align 1 _ZN3cub18CUB_300001_SM_10006detail10merge_sort30DeviceMergeSortBlockSortKernelINS2_10policy_hubIPN4cuda3std3__44pairImiEEE9Policy600ESA_PNS0_8NullTypeESA_SE_jNS7_4lessIS9_EES9_SD_EEvbT0_T1_T2_T3_T4_PT6_PT7_T5_NS1_7vsmem_tE_param_6,
	.param .u64 .ptr .align 1 _ZN3cub18CUB_300001_SM_10006detail10merge_sort30DeviceMergeSortBlockSortKernelINS2_10policy_hubIPN4cuda3std3__44pairImiEEE9Policy600ESA_PNS0_8NullTypeESA_SE_jNS7_4lessIS9_EES9_SD_EEvbT0_T1_T2_T3_T4_PT6_PT7_T5_NS1_7vsmem_tE_param_7,
	.param .align 1 .b8 _ZN3cub18CUB_300001_SM_10006detail10merge_sort30DeviceMergeSortBlockSortKernelINS2_10policy_hubIPN4cuda3std3__44pairImiEEE9Policy600ESA_PNS0_8NullTypeESA_SE_jNS7_4lessIS9_EES9_SD_EEvbT0_T1_T2_T3_T4_PT6_PT7_T5_NS1_7vsmem_tE_param_8[1],
	.param .align 8 .b8 _ZN3cub18CUB_300001_SM_10006detail10merge_sort30DeviceMergeSortBlockSortKernelINS2_10policy_hubIPN4cuda3std3__44pairImiEEE9Policy600ESA_PNS0_8NullTypeESA_SE_jNS7_4lessIS9_EES9_SD_EEvbT0_T1_T2_T3_T4_PT6_PT7_T5_NS1_7vsmem_tE_param_9[8]
)
.maxntid 256
{
	.local .align 16 .b8 	__local_depot3[96];
	.reg .b64 	%SP;
	.reg .b64 	%SPL;
	.reg .pred 	%p<188>;
	.reg .b16 	%rs<17>;
	.reg .b32 	%r<643>;
	.reg .b64 	%rd<192>;
	// demoted variable
	.shared .align 16 .b8 _ZZN3cub18CUB_300001_SM_10006detail10merge_sort30DeviceMergeSortBlockSortKernelINS2_10policy_hubIPN4cuda3std3__44pairImiEEE9Policy600ESA_PNS0_8NullTypeESA_SE_jNS7_4lessIS9_EES9_SD_EEvbT0_T1_T2_T3_T4_PT6_PT7_T5_NS1_7vsmem_tEE19static_temp_storage[16400];
	mov.u64 	%SPL, __local_depot3;
	ld.param.u64 	%rd111, [_ZN3cub18CUB_300001_SM_10006detail10merge_sort30DeviceMergeSortBlockSortKernelINS2_10policy_hubIPN4cuda3std3__44pairImiEEE9Policy600ESA_PNS0_8NullTypeESA_SE_jNS7_4lessIS9_EES9_SD_EEvbT0_T1_T2_T3_T4_PT6_PT7_T5_NS1_7vsmem_tE_param_1];
	ld.param.u64 	%rd112, [_ZN3cub18CUB_300001_SM_10006detail10merge_sort30DeviceMergeSortBlockSortKernelINS2_10policy_hubIPN4cuda3std3__44pairImiEEE9Policy600ESA_PNS0_8NullTypeESA_SE_jNS7_4lessIS9_EES9_SD_EEvbT0_T1_T2_T3_T4_PT6_PT7_T5_NS1_7vsmem_tE_param_3];
	ld.param.u32 	%r331, [_ZN3cub18CUB_300001_SM_10006detail10merge_sort30DeviceMergeSortBlockSortKernelINS2_10policy_hubIPN4cuda3std3__44pairImiEEE9Policy600ESA_PNS0_8NullTypeESA_SE_jNS7_4lessIS9_EES9_SD_EEvbT0_T1_T2_T3_T4_PT6_PT7_T5_NS1_7vsmem_tE_param_5];
	ld.param.u64 	%rd110, [_ZN3cub18CUB_300001_SM_10006detail10merge_sort30DeviceMergeSortBlockSortKernelINS2_10policy_hubIPN4cuda3std3__44pairImiEEE9Policy600ESA_PNS0_8NullTypeESA_SE_jNS7_4lessIS9_EES9_SD_EEvbT0_T1_T2_T3_T4_PT6_PT7_T5_NS1_7vsmem_tE_param_6];
	cvta.to.global.u64 	%rd1, %rd110;
	cvta.to.global.u64 	%rd2, %rd112;
	cvta.to.global.u64 	%rd3, %rd111;
	add.u64 	%rd4, %SPL, 0;
	add.u64 	%rd5, %SPL, 16;
	add.u64 	%rd6, %SPL, 32;
	mov.u32 	%r332, %ctaid.x;
	mov.u32 	%r333, %nctaid.x;
	shl.b32 	%r1, %r332, 10;
	add.s32 	%r334, %r333, -1;
	setp.ge.u32 	%p19, %r332, %r334;
	@%p19 bra 	$L__BB3_50;
	// begin inline asm
	griddepcontrol.wait;
	// end inline asm
	cvt.u64.u32 	%rd130, %r1;
	mov.u32 	%r2, %tid.x;
	and.b32  	%r430, %r2, 31;
	shl.b32 	%r3, %r2, 2;
	and.b32  	%r431, %r3, 3968;
	or.b32  	%r432, %r431, %r430;
	cvt.u64.u32 	%rd131, %r432;
	add.s64 	%rd7, %rd131, %rd130;
	shl.b64 	%rd132, %rd7, 4;
	add.s64 	%rd133, %rd3, %rd132;
	ld.global.u64 	%rd134, [%rd133];
	ld.global.u32 	%r433, [%rd133+8];
	ld.global.u64 	%rd135, [%rd133+512];
	ld.global.u32 	%r434, [%rd133+520];
	ld.global.u64 	%rd136, [%rd133+1024];
	ld.global.u32 	%r435, [%rd133+1032];
	ld.global.u64 	%rd137, [%rd133+1536];
	ld.global.u32 	%r436, [%rd133+1544];
	// begin inline asm
	mov.u32 %r429, %laneid;
	// end inline asm
	add.s32 	%r437, %r429, %r431;
	shl.b32 	%r438, %r437, 4;
	mov.u32 	%r439, _ZZN3cub18CUB_300001_SM_10006detail10merge_sort30DeviceMergeSortBlockSortKernelINS2_10policy_hubIPN4cuda3std3__44pairImiEEE9Policy600ESA_PNS0_8NullTypeESA_SE_jNS7_4lessIS9_EES9_SD_EEvbT0_T1_T2_T3_T4_PT6_PT7_T5_NS1_7vsmem_tEE19static_temp_storage;
	add.s32 	%r4, %r439, %r438;
	st.shared.u64 	[%r4], %rd134;
	st.shared.u32 	[%r4+8], %r433;
	st.shared.u64 	[%r4+512], %rd135;
	st.shared.u32 	[%r4+520], %r434;
	st.shared.u64 	[%r4+1024], %rd136;
	st.shared.u32 	[%r4+1032], %r435;
	st.shared.u64 	[%r4+1536], %rd137;
	st.shared.u32 	[%r4+1544], %r436;
	bar.warp.sync 	-1;
	mad.lo.s32 	%r5, %r429, 48, %r4;
	ld.shared.u64 	%rd150, [%r5];
	ld.shared.u32 	%r522, [%r5+8];
	ld.shared.u64 	%rd9, [%r5+16];
	ld.shared.u32 	%r7, [%r5+24];
	ld.shared.u64 	%rd10, [%r5+32];
	ld.shared.u32 	%r8, [%r5+40];
	ld.shared.u64 	%rd152, [%r5+48];
	ld.shared.u32 	%r524, [%r5+56];
	bar.sync 	0;
	// begin inline asm
	griddepcontrol.launch_dependents;
	// end inline asm
	setp.lt.u64 	%p111, %rd9, %rd150;
	@%p111 bra 	$L__BB3_3;
	setp.lt.u64 	%p112, %rd150, %rd9;
	setp.ge.s32 	%p113, %r7, %r522;
	or.pred  	%p114, %p112, %p113;
	mov.u32 	%r520, %r7;
	mov.u64 	%rd148, %rd9;
	@%p114 bra 	$L__BB3_4;
$L__BB3_3:
	mov.u32 	%r520, %r522;
	mov.u64 	%rd148, %rd150;
	mov.u32 	%r522, %r7;
	mov.u64 	%rd150, %rd9;
$L__BB3_4:
	setp.lt.u64 	%p115, %rd152, %rd10;
	@%p115 bra 	$L__BB3_6;
	setp.lt.u64 	%p116, %rd10, %rd152;
	setp.ge.s32 	%p117, %r524, %r8;
	or.pred  	%p118, %p116, %p117;
	mov.u64 	%rd145, %rd10;
	mov.u32 	%r517, %r8;
	@%p118 bra 	$L__BB3_7;
$L__BB3_6:
	mov.u64 	%rd145, %rd152;
	mov.u32 	%r517, %r524;
	mov.u64 	%rd152, %rd10;
	mov.u32 	%r524, %r8;
$L__BB3_7:
	setp.lt.u64 	%p119, %rd145, %rd148;
	@%p119 bra 	$L__BB3_9;
	setp.lt.u64 	%p120, %rd148, %rd145;
	setp.ge.s32 	%p121, %r517, %r520;
	or.pred  	%p122, %p120, %p121;
	mov.u64 	%rd147, %rd145;
	mov.u32 	%r519, %r517;
	@%p122 bra 	$L__BB3_10;
$L__BB3_9:
	mov.u64 	%rd147, %rd148;
	mov.u32 	%r519, %r520;
	mov.u32 	%r520, %r517;
	mov.u64 	%rd148, %rd145;
$L__BB3_10:
	setp.lt.u64 	%p123, %rd148, %rd150;
	@%p123 bra 	$L__BB3_12;
	setp.lt.u64 	%p124, %rd150, %rd148;
	setp.ge.s32 	%p125, %r520, %r522;
	or.pred  	%p126, %p124, %p125;
	mov.u32 	%r526, %r520;
	mov.u64 	%rd154, %rd148;
	@%p126 bra 	$L__BB3_13;
$L__BB3_12:
	mov.u32 	%r526, %r522;
	mov.u64 	%rd154, %rd150;
	mov.u32 	%r522, %r520;
	mov.u64 	%rd150, %rd148;
$L__BB3_13:
	setp.lt.u64 	%p127, %rd152, %rd147;
	@%p127 bra 	$L__BB3_15;
	setp.lt.u64 	%p128, %rd147, %rd152;
	setp.ge.s32 	%p129, %r524, %r519;
	or.pred  	%p130, %p128, %p129;
	mov.u64 	%rd151, %rd147;
	mov.u32 	%r523, %r519;
	@%p130 bra 	$L__BB3_16;
$L__BB3_15:
	mov.u64 	%rd151, %rd152;
	mov.u32 	%r523, %r524;
	mov.u64 	%rd152, %rd147;
	mov.u32 	%r524, %r519;
$L__BB3_16:
	setp.lt.u64 	%p131, %rd151, %rd154;
	@%p131 bra 	$L__BB3_18;
	setp.lt.u64 	%p132, %rd154, %rd151;
	setp.ge.s32 	%p133, %r523, %r526;
	or.pred  	%p134, %p132, %p133;
	mov.u64 	%rd155, %rd151;
	mov.u32 	%r527, %r523;
	@%p134 bra 	$L__BB3_19;
$L__BB3_18:
	mov.u64 	%rd155, %rd154;
	mov.u32 	%r527, %r526;
	mov.u32 	%r526, %r523;
	mov.u64 	%rd154, %rd151;
$L__BB3_19:
	shl.b32 	%r441, %r3, 4;
	add.s32 	%r22, %r439, %r441;
	mov.b32 	%r531, 2;
$L__BB3_20:
	mov.u32 	%r27, %r531;
	bar.sync 	0;
	add.s32 	%r443, %r27, -1;
	st.shared.u64 	[%r22], %rd150;
	st.shared.u32 	[%r22+8], %r522;
	st.shared.u64 	[%r22+16], %rd154;
	st.shared.u32 	[%r22+24], %r526;
	st.shared.u64 	[%r22+32], %rd155;
	st.shared.u32 	[%r22+40], %r527;
	st.shared.u64 	[%r22+48], %rd152;
	st.shared.u32 	[%r22+56], %r524;
	bar.sync 	0;
	neg.s32 	%r444, %r27;
	and.b32  	%r445, %r2, %r444;
	shl.b32 	%r446, %r445, 2;
	shl.b32 	%r531, %r27, 1;
	and.b32  	%r447, %r443, %r2;
	shl.b32 	%r448, %r447, 2;
	min.u32 	%r29, %r448, 1024;
	min.u32 	%r30, %r446, 1024;
	add.s32 	%r449, %r30, %r531;
	min.u32 	%r31, %r449, 1024;
	add.s32 	%r450, %r31, %r531;
	min.u32 	%r32, %r450, 1024;
	sub.s32 	%r451, %r31, %r30;
	sub.s32 	%r452, %r32, %r31;
	setp.lt.s32 	%p135, %r29, %r452;
	sub.s32 	%r453, %r29, %r452;
	selp.b32 	%r534, 0, %r453, %p135;
	min.s32 	%r532, %r451, %r29;
	setp.ge.s32 	%p136, %r534, %r532;
	@%p136 bra 	$L__BB3_25;
	add.s32 	%r35, %r31, %r29;
$L__BB3_22:
	sub.s32 	%r454, %r532, %r534;
	shr.u32 	%r455, %r454, 31;
	add.s32 	%r456, %r454, %r455;
	shr.s32 	%r457, %r456, 1;
	add.s32 	%r38, %r457, %r534;
	add.s32 	%r458, %r38, %r30;
	shl.b32 	%r459, %r458, 4;
	add.s32 	%r39, %r439, %r459;
	ld.shared.u64 	%rd28, [%r39];
	not.b32 	%r461, %r38;
	add.s32 	%r462, %r35, %r461;
	shl.b32 	%r463, %r462, 4;
	add.s32 	%r40, %r439, %r463;
	ld.shared.u64 	%rd29, [%r40];
	setp.lt.u64 	%p138, %rd29, %rd28;
	mov.pred 	%p179, 0;
	@%p138 bra 	$L__BB3_24;
	ld.shared.u32 	%r464, [%r40+8];
	ld.shared.u32 	%r466, [%r39+8];
	setp.lt.u64 	%p139, %rd28, %rd29;
	setp.ge.s32 	%p140, %r464, %r466;
	or.pred  	%p179, %p139, %p140;
$L__BB3_24:
	add.s32 	%r468, %r38, 1;
	selp.b32 	%r534, %r468, %r534, %p179;
	selp.b32 	%r532, %r532, %r38, %p179;
	setp.lt.s32 	%p141, %r534, %r532;
	@%p141 bra 	$L__BB3_22;
$L__BB3_25:
	add.s32 	%r44, %r534, %r30;
	add.s32 	%r469, %r31, %r29;
	sub.s32 	%r45, %r469, %r534;
	shl.b32 	%r470, %r44, 4;
	add.s32 	%r46, %r439, %r470;
	ld.shared.u64 	%rd162, [%r46];
	ld.shared.u32 	%r538, [%r46+8];
	shl.b32 	%r472, %r45, 4;
	add.s32 	%r48, %r439, %r472;
	ld.shared.u64 	%rd159, [%r48];
	ld.shared.u32 	%r535, [%r48+8];
	setp.ge.s32 	%p143, %r45, %r32;
	mov.pred 	%p180, 0;
	@%p143 bra 	$L__BB3_28;
	setp.ge.s32 	%p145, %r44, %r31;
	setp.lt.u64 	%p146, %rd159, %rd162;
	or.pred  	%p147, %p145, %p146;
	mov.pred 	%p180, -1;
	@%p147 bra 	$L__BB3_28;
	setp.ge.u64 	%p148, %rd162, %rd159;
	setp.lt.s32 	%p149, %r535, %r538;
	and.pred  	%p180, %p148, %p149;
$L__BB3_28:
	selp.b64 	%rd150, %rd159, %rd162, %p180;
	selp.b32 	%r522, %r535, %r538, %p180;
	selp.u32 	%r473, 1, 0, %p180;
	add.s32 	%r51, %r45, %r473;
	not.pred 	%p150, %p180;
	selp.u32 	%r474, 1, 0, %p150;
	add.s32 	%r52, %r44, %r474;
	@%p150 bra 	$L__BB3_30;
	ld.shared.u64 	%rd159, [%r48+16];
	ld.shared.u32 	%r535, [%r48+24];
	bra.uni 	$L__BB3_31;
$L__BB3_30:
	ld.shared.u64 	%rd162, [%r46+16];
	ld.shared.u32 	%r538, [%r46+24];
$L__BB3_31:
	setp.ge.s32 	%p152, %r51, %r32;
	mov.pred 	%p181, 0;
	@%p152 bra 	$L__BB3_34;
	setp.ge.s32 	%p154, %r52, %r31;
	setp.lt.u64 	%p155, %rd159, %rd162;
	or.pred  	%p156, %p154, %p155;
	mov.pred 	%p181, -1;
	@%p156 bra 	$L__BB3_34;
	setp.ge.u64 	%p157, %rd162, %rd159;
	setp.lt.s32 	%p158, %r535, %r538;
	and.pred  	%p181, %p157, %p158;
$L__BB3_34:
	selp.b64 	%rd154, %rd159, %rd162, %p181;
	selp.b32 	%r526, %r535, %r538, %p181;
	selp.u32 	%r475, 1, 0, %p181;
	add.s32 	%r58, %r51, %r475;
	not.pred 	%p159, %p181;
	selp.u32 	%r476, 1, 0, %p159;
	add.s32 	%r59, %r52, %r476;
	@%p181 bra 	$L__BB3_36;
	shl.b32 	%r477, %r59, 4;
	add.s32 	%r479, %r439, %r477;
	ld.shared.u64 	%rd162, [%r479];
	ld.shared.u32 	%r538, [%r479+8];
	bra.uni 	$L__BB3_37;
$L__BB3_36:
	shl.b32 	%r480, %r58, 4;
	add.s32 	%r482, %r439, %r480;
	ld.shared.u64 	%rd159, [%r482];
	ld.shared.u32 	%r535, [%r482+8];
$L__BB3_37:
	setp.ge.s32 	%p161, %r58, %r32;
	mov.pred 	%p182, 0;
	@%p161 bra 	$L__BB3_40;
	setp.ge.s32 	%p163, %r59, %r31;
	setp.lt.u64 	%p164, %rd159, %rd162;
	or.pred  	%p165, %p163, %p164;
	mov.pred 	%p182, -1;
	@%p165 bra 	$L__BB3_40;
	setp.ge.u64 	%p166, %rd162, %rd159;
	setp.lt.s32 	%p167, %r535, %r538;
	and.pred  	%p182, %p166, %p167;
$L__BB3_40:
	selp.b64 	%rd155, %rd159, %rd162, %p182;
	selp.b32 	%r527, %r535, %r538, %p182;
	selp.u32 	%r483, 1, 0, %p182;
	add.s32 	%r65, %r58, %r483;
	not.pred 	%p168, %p182;
	selp.u32 	%r484, 1, 0, %p168;
	add.s32 	%r66, %r59, %r484;
	@%p182 bra 	$L__BB3_42;
	shl.b32 	%r485, %r66, 4;
	add.s32 	%r487, %r439, %r485;
	ld.shared.u64 	%rd162, [%r487];
	ld.shared.u32 	%r538, [%r487+8];
	bra.uni 	$L__BB3_43;
$L__BB3_42:
	shl.b32 	%r488, %r65, 4;
	add.s32 	%r490, %r439, %r488;
	ld.shared.u64 	%rd159, [%r490];
	ld.shared.u32 	%r535, [%r490+8];
$L__BB3_43:
	setp.ge.s32 	%p170, %r65, %r32;
	mov.pred 	%p183, 0;
	@%p170 bra 	$L__BB3_46;
	setp.ge.s32 	%p172, %r66, %r31;
	setp.lt.u64 	%p173, %rd159, %rd162;
	or.pred  	%p174, %p172, %p173;
	mov.pred 	%p183, -1;
	@%p174 bra 	$L__BB3_46;
	setp.ge.u64 	%p175, %rd162, %rd159;
	setp.lt.s32 	%p176, %r535, %r538;
	and.pred  	%p183, %p175, %p176;
$L__BB3_46:
	selp.b64 	%rd152, %rd159, %rd162, %p183;
	selp.b32 	%r524, %r535, %r538, %p183;
	setp.lt.u32 	%p177, %r27, 129;
	@%p177 bra 	$L__BB3_20;
	ld.param.s8 	%rs12, [_ZN3cub18CUB_300001_SM_10006detail10merge_sort30DeviceMergeSortBlockSortKernelINS2_10policy_hubIPN4cuda3std3__44pairImiEEE9Policy600ESA_PNS0_8NullTypeESA_SE_jNS7_4lessIS9_EES9_SD_EEvbT0_T1_T2_T3_T4_PT6_PT7_T5_NS1_7vsmem_tE_param_0];
	bar.sync 	0;
	setp.eq.s16 	%p178, %rs12, 0;
	@%p178 bra 	$L__BB3_49;
	st.shared.u64 	[%r5], %rd150;
	st.shared.u32 	[%r5+8], %r522;
	st.shared.u64 	[%r5+16], %rd154;
	st.shared.u32 	[%r5+24], %r526;
	st.shared.u64 	[%r5+32], %rd155;
	st.shared.u32 	[%r5+40], %r527;
	st.shared.u64 	[%r5+48], %rd152;
	st.shared.u32 	[%r5+56], %r524;
	bar.warp.sync 	-1;
	add.s64 	%rd139, %rd2, %rd132;
	ld.shared.v2.u32 	{%r491, %r492}, [%r4];
	st.global.v2.u32 	[%rd139], {%r491, %r492};
	ld.shared.u32 	%r493, [%r4+8];
	st.global.u32 	[%rd139+8], %r493;
	ld.shared.v2.u32 	{%r494, %r495}, [%r4+512];
	st.global.v2.u32 	[%rd139+512], {%r494, %r495};
	ld.shared.u32 	%r496, [%r4+520];
	st.global.u32 	[%rd139+520], %r496;
	ld.shared.v2.u32 	{%r497, %r498}, [%r4+1024];
	st.global.v2.u32 	[%rd139+1024], {%r497, %r498};
	ld.shared.u32 	%r499, [%r4+1032];
	st.global.u32 	[%rd139+1032], %r499;
	ld.shared.v2.u32 	{%r500, %r501}, [%r4+1536];
	st.global.v2.u32 	[%rd139+1536], {%r500, %r501};
	ld.shared.u32 	%r502, [%r4+1544];
	st.global.u32 	[%rd139+1544], %r502;
	bra.uni 	$L__BB3_154;
$L__BB3_49:
	st.shared.u64 	[%r5], %rd150;
	st.shared.u32 	[%r5+8], %r522;
	st.shared.u64 	[%r5+16], %rd154;
	st.shared.u32 	[%r5+24], %r526;
	st.shared.u64 	[%r5+32], %rd155;
	st.shared.u32 	[%r5+40], %r527;
	st.shared.u64 	[%r5+48], %rd152;
	st.shared.u32 	[%r5+56], %r524;
	bar.warp.sync 	-1;
	add.s64 	%rd141, %rd1, %rd132;
	ld.shared.v2.u32 	{%r503, %r504}, [%r4];
	st.global.v2.u32 	[%rd141], {%r503, %r504};
	ld.shared.u32 	%r505, [%r4+8];
	st.global.u32 	[%rd141+8], %r505;
	ld.shared.v2.u32 	{%r506, %r507}, [%r4+512];
	st.global.v2.u32 	[%rd141+512], {%r506, %r507};
	ld.shared.u32 	%r508, [%r4+520];
	st.global.u32 	[%rd141+520], %r508;
	ld.shared.v2.u32 	{%r509, %r510}, [%r4+1024];
	st.global.v2.u32 	[%rd141+1024], {%r509, %r510};
	ld.shared.u32 	%r511, [%r4+1032];
	st.global.u32 	[%rd141+1032], %r511;
	ld.shared.v2.u32 	{%r512, %r513}, [%r4+1536];
	st.global.v2.u32 	[%rd141+1536], {%r512, %r513};
	ld.shared.u32 	%r514, [%r4+1544];
	st.global.u32 	[%rd141+1544], %r514;
	bra.uni 	$L__BB3_154;
$L__BB3_50:
	sub.s32 	%r335, %r331, %r1;
	min.s32 	%r72, %r335, 1024;
	// begin inline asm
	griddepcontrol.wait;
	// end inline asm
	mov.b64 	%rd116, 0;
	st.local.u64 	[%rd6], %rd116;
	st.local.u64 	[%rd6+8], %rd116;
	add.s64 	%rd48, %rd6, 16;
	st.local.u64 	[%rd6+16], %rd116;
	st.local.u64 	[%rd6+24], %rd116;
	add.s64 	%rd49, %rd6, 32;
	mov.b32 	%r336, 0;
	st.local.u32 	[%rd6+44], %r336;
	st.local.u32 	[%rd6+60], %r336;
	cvt.u64.u32 	%rd50, %r1;
	mul.wide.u32 	%rd117, %r1, 16;
	add.s64 	%rd118, %rd3, %rd117;
	mov.u32 	%r73, %tid.x;
	ld.global.u32 	%r544, [%rd118+8];
	ld.global.u64 	%rd168, [%rd118];
	st.local.u64 	[%rd6+32], %rd168;
	st.local.u32 	[%rd6+40], %r544;
	st.local.u64 	[%rd6+48], %rd168;
	st.local.u32 	[%rd6+56], %r544;
	and.b32  	%r337, %r73, 31;
	shl.b32 	%r338, %r73, 2;
	and.b32  	%r339, %r338, 3968;
	or.b32  	%r75, %r339, %r337;
	setp.ge.s32 	%p20, %r75, %r72;
	shl.b32 	%r340, %r75, 4;
	cvt.u64.u32 	%rd119, %r340;
	add.s64 	%rd52, %rd118, %rd119;
	mov.b16 	%rs13, 0;
	mov.u16 	%rs14, %rs13;
	mov.u16 	%rs15, %rs13;
	mov.u16 	%rs16, %rs13;
	mov.u32 	%r541, %r544;
	mov.u64 	%rd165, %rd168;
	@%p20 bra 	$L__BB3_52;
	ld.global.u64 	%rd165, [%rd52];
	ld.global.u32 	%r541, [%rd52+8];
	ld.global.u32 	%r341, [%rd52+12];
	bfe.u32 	%r342, %r341, 0, 8;
	cvt.u16.u32 	%rs16, %r342;
	bfe.u32 	%r343, %r341, 8, 8;
	cvt.u16.u32 	%rs15, %r343;
	bfe.u32 	%r344, %r341, 16, 8;
	cvt.u16.u32 	%rs14, %r344;
	bfe.u32 	%r345, %r341, 24, 8;
	cvt.u16.u32 	%rs13, %r345;
	st.local.u64 	[%rd6], %rd165;
	st.local.u32 	[%rd6+8], %r541;
	st.local.u32 	[%rd6+12], %r341;
$L__BB3_52:
	add.s32 	%r78, %r75, 32;
	setp.ge.s32 	%p21, %r78, %r72;
	mov.u32 	%r542, %r544;
	mov.u64 	%rd166, %rd168;
	@%p21 bra 	$L__BB3_54;
	ld.global.u64 	%rd166, [%rd52+512];
	ld.global.u32 	%r542, [%rd52+520];
	ld.global.u32 	%r346, [%rd52+524];
	st.local.u64 	[%rd6+16], %rd166;
	st.local.u32 	[%rd6+24], %r542;
	st.local.u32 	[%rd6+28], %r346;
$L__BB3_54:
	add.s32 	%r81, %r75, 64;
	setp.ge.s32 	%p22, %r81, %r72;
	mov.u32 	%r543, %r544;
	mov.u64 	%rd167, %rd168;
	@%p22 bra 	$L__BB3_56;
	ld.global.u64 	%rd167, [%rd52+1024];
	ld.global.u32 	%r543, [%rd52+1032];
	ld.global.u32 	%r347, [%rd52+1036];
	st.local.u32 	[%rd6+44], %r347;
$L__BB3_56:
	add.s32 	%r84, %r75, 96;
	setp.ge.s32 	%p23, %r84, %r72;
	@%p23 bra 	$L__BB3_58;
	ld.global.u64 	%rd168, [%rd52+1536];
	ld.global.u32 	%r544, [%rd52+1544];
	ld.global.u32 	%r348, [%rd52+1548];
	st.local.u32 	[%rd6+60], %r348;
$L__BB3_58:
	// begin inline asm
	mov.u32 %r349, %laneid;
	// end inline asm
	shl.b32 	%r87, %r73, 2;
	and.b32  	%r350, %r87, 3968;
	add.s32 	%r351, %r349, %r350;
	shl.b32 	%r352, %r351, 4;
	mov.u32 	%r353, _ZZN3cub18CUB_300001_SM_10006detail10merge_sort30DeviceMergeSortBlockSortKernelINS2_10policy_hubIPN4cuda3std3__44pairImiEEE9Policy600ESA_PNS0_8NullTypeESA_SE_jNS7_4lessIS9_EES9_SD_EEvbT0_T1_T2_T3_T4_PT6_PT7_T5_NS1_7vsmem_tEE19static_temp_storage;
	add.s32 	%r88, %r353, %r352;
	st.shared.u64 	[%r88], %rd165;
	st.shared.u32 	[%r88+8], %r541;
	st.shared.u64 	[%r88+512], %rd166;
	st.shared.u32 	[%r88+520], %r542;
	st.shared.u64 	[%r88+1024], %rd167;
	st.shared.u32 	[%r88+1032], %r543;
	st.shared.u64 	[%r88+1536], %rd168;
	st.shared.u32 	[%r88+1544], %r544;
	bar.warp.sync 	-1;
	mad.lo.s32 	%r89, %r349, 48, %r88;
	ld.shared.u64 	%rd61, [%r89];
	mov.b64 	{%r551, %r552}, %rd61;
	ld.shared.u32 	%r618, [%r89+8];
	st.local.u64 	[%rd6], %rd61;
	st.local.u32 	[%rd6+8], %r618;
	ld.shared.u64 	%rd178, [%r89+16];
	ld.shared.u32 	%r615, [%r89+24];
	st.local.u64 	[%rd6+16], %rd178;
	st.local.u32 	[%rd6+24], %r615;
	ld.shared.u64 	%rd173, [%r89+32];
	ld.shared.u32 	%r612, [%r89+40];
	st.local.u64 	[%rd6+32], %rd173;
	st.local.u32 	[%rd6+40], %r612;
	ld.shared.u64 	%rd176, [%r89+48];
	ld.shared.u32 	%r609, [%r89+56];
	st.local.u64 	[%rd6+48], %rd176;
	st.local.u32 	[%rd6+56], %r609;
	bar.sync 	0;
	// begin inline asm
	griddepcontrol.launch_dependents;
	// end inline asm
	st.local.u64 	[%rd4], %rd61;
	st.local.u32 	[%rd4+8], %r618;
	cvt.u32.u16 	%r354, %rs13;
	cvt.u32.u16 	%r355, %rs14;
	prmt.b32 	%r356, %r355, %r354, 0x3340U;
	cvt.u32.u16 	%r357, %rs15;
	cvt.u32.u16 	%r358, %rs16;
	prmt.b32 	%r359, %r358, %r357, 0x3340U;
	prmt.b32 	%r360, %r359, %r356, 0x5410U;
	st.local.u32 	[%rd4+12], %r360;
	or.b32  	%r361, %r87, 1;
	setp.ge.u32 	%p24, %r361, %r72;
	@%p24 bra 	$L__BB3_63;
	setp.lt.u64 	%p25, %rd61, %rd178;
	@%p25 bra 	$L__BB3_61;
	setp.lt.u64 	%p26, %rd178, %rd61;
	setp.ge.s32 	%p27, %r618, %r615;
	or.pred  	%p28, %p26, %p27;
	mov.u64 	%rd169, %rd4;
	@%p28 bra 	$L__BB3_62;
$L__BB3_61:
	mov.b64 	{%r551, %r552}, %rd178;
	mov.u64 	%rd169, %rd48;
$L__BB3_62:
	mov.b64 	{%r616, %r617}, %rd178;
	st.local.v2.u32 	[%rd4], {%r551, %r552};
	mov.b64 	%rd174, {%r551, %r552};
	ld.local.u32 	%r563, [%rd169+8];
	st.local.u32 	[%rd4+8], %r563;
	bra.uni 	$L__BB3_64;
$L__BB3_63:
	st.local.v2.u32 	[%rd6+16], {%r551, %r552};
	st.local.u32 	[%rd6+24], %r618;
	mov.u32 	%r615, %r618;
	mov.u32 	%r616, %r551;
	mov.u32 	%r617, %r552;
	mov.u64 	%rd178, %rd61;
	mov.u32 	%r563, %r618;
	mov.u64 	%rd174, %rd61;
$L__BB3_64:
	add.s32 	%r362, %r87, 2;
	setp.lt.u32 	%p29, %r362, %r72;
	@%p29 bra 	$L__BB3_66;
	st.local.v2.u32 	[%rd6+32], {%r551, %r552};
	mov.b64 	%rd173, {%r551, %r552};
	st.local.u32 	[%rd6+40], %r563;
	mov.u32 	%r612, %r563;
	mov.u32 	%r613, %r551;
	mov.u32 	%r614, %r552;
	bra.uni 	$L__BB3_70;
$L__BB3_66:
	setp.lt.u64 	%p30, %rd174, %rd173;
	@%p30 bra 	$L__BB3_68;
	setp.lt.u64 	%p31, %rd173, %rd174;
	setp.ge.s32 	%p32, %r563, %r612;
	or.pred  	%p33, %p31, %p32;
	mov.u64 	%rd172, %rd4;
	@%p33 bra 	$L__BB3_69;
$L__BB3_68:
	mov.b64 	{%r551, %r552}, %rd173;
	mov.u64 	%rd172, %rd49;
$L__BB3_69:
	mov.b64 	{%r613, %r614}, %rd173;
	st.local.v2.u32 	[%rd4], {%r551, %r552};
	mov.b64 	%rd174, {%r551, %r552};
	ld.local.u32 	%r563, [%rd172+8];
	st.local.u32 	[%rd4+8], %r563;
$L__BB3_70:
	add.s32 	%r363, %r87, 3;
	setp.lt.u32 	%p34, %r363, %r72;
	@%p34 bra 	$L__BB3_72;
	st.local.v2.u32 	[%rd6+48], {%r551, %r552};
	mov.b64 	%rd176, {%r551, %r552};
	st.local.u32 	[%rd6+56], %r563;
	mov.u32 	%r609, %r563;
	mov.u32 	%r610, %r551;
	mov.u32 	%r611, %r552;
	bra.uni 	$L__BB3_76;
$L__BB3_72:
	setp.lt.u64 	%p35, %rd174, %rd176;
	@%p35 bra 	$L__BB3_74;
	setp.lt.u64 	%p36, %rd176, %rd174;
	setp.ge.s32 	%p37, %r563, %r609;
	or.pred  	%p38, %p36, %p37;
	mov.u64 	%rd175, %rd4;
	@%p38 bra 	$L__BB3_75;
$L__BB3_74:
	add.s64 	%rd175, %rd6, 48;
	mov.b64 	{%r551, %r552}, %rd176;
$L__BB3_75:
	mov.b64 	{%r610, %r611}, %rd176;
	st.local.v2.u32 	[%rd4], {%r551, %r552};
	ld.local.u32 	%r364, [%rd175+8];
	st.local.u32 	[%rd4+8], %r364;
$L__BB3_76:
	mov.b64 	{%r619, %r620}, %rd61;
	setp.ge.u32 	%p39, %r87, %r72;
	@%p39 bra 	$L__BB3_99;
	setp.lt.u64 	%p40, %rd178, %rd61;
	@%p40 bra 	$L__BB3_79;
	mov.b64 	{%r619, %r620}, %rd61;
	setp.lt.u64 	%p41, %rd61, %rd178;
	setp.ge.s32 	%p42, %r615, %r618;
	or.pred  	%p43, %p41, %p42;
	mov.u32 	%r590, %r615;
	mov.u32 	%r598, %r618;
	mov.u32 	%r594, %r615;
	mov.u64 	%rd177, %rd61;
	@%p43 bra 	$L__BB3_80;
$L__BB3_79:
	mov.b64 	{%r616, %r617}, %rd61;
	st.local.u64 	[%rd6], %rd178;
	mov.b64 	{%r619, %r620}, %rd178;
	st.local.u64 	[%rd6+16], %rd61;
	st.local.u32 	[%rd6+8], %r615;
	st.local.u32 	[%rd6+24], %r618;
	mov.u32 	%r590, %r618;
	mov.u32 	%r598, %r615;
	mov.u32 	%r594, %r618;
	mov.u32 	%r618, %r615;
	mov.u64 	%rd177, %rd178;
	mov.u64 	%rd178, %rd61;
$L__BB3_80:
	setp.lt.u64 	%p44, %rd176, %rd173;
	@%p44 bra 	$L__BB3_83;
	setp.lt.u64 	%p45, %rd173, %rd176;
	mov.u32 	%r602, %r609;
	mov.u32 	%r587, %r612;
	mov.u32 	%r585, %r612;
	mov.u64 	%rd179, %rd176;
	@%p45 bra 	$L__BB3_84;
	setp.ge.s32 	%p46, %r609, %r612;
	@%p46 bra 	$L__BB3_84;
$L__BB3_83:
	st.local.u64 	[%rd6+32], %rd176;
	mov.b64 	{%r613, %r614}, %rd176;
	st.local.u64 	[%rd6+48], %rd173;
	mov.b64 	{%r610, %r611}, %rd173;
	st.local.u32 	[%rd6+40], %r609;
	st.local.u32 	[%rd6+56], %r612;
	mov.u32 	%r602, %r612;
	mov.u32 	%r587, %r609;
	mov.u32 	%r585, %r609;
	mov.u32 	%r609, %r612;
	mov.u64 	%rd179, %rd173;
	mov.u64 	%rd173, %rd176;
$L__BB3_84:
	setp.lt.u64 	%p47, %rd173, %rd178;
	@%p47 bra 	$L__BB3_87;
	setp.lt.u64 	%p48, %rd178, %rd173;
	mov.u32 	%r608, %r585;
	mov.u64 	%rd184, %rd173;
	@%p48 bra 	$L__BB3_88;
	setp.ge.s32 	%p49, %r585, %r594;
	@%p49 bra 	$L__BB3_88;
$L__BB3_87:
	st.local.u64 	[%rd6+16], %rd173;
	mov.b64 	{%r616, %r617}, %rd173;
	st.local.u64 	[%rd6+32], %rd178;
	mov.b64 	{%r613, %r614}, %rd178;
	st.local.u32 	[%rd6+24], %r585;
	st.local.u32 	[%rd6+40], %r594;
	mov.u32 	%r587, %r594;
	mov.u32 	%r590, %r585;
	mov.u32 	%r608, %r594;
	mov.u32 	%r594, %r585;
	mov.u64 	%rd184, %rd178;
	mov.u64 	%rd178, %rd173;
$L__BB3_88:
	setp.lt.u64 	%p50, %rd178, %rd177;
	@%p50 bra 	$L__BB3_90;
	setp.lt.u64 	%p51, %rd177, %rd178;
	setp.ge.s32 	%p52, %r594, %r618;
	or.pred  	%p53, %p51, %p52;
	@%p53 bra 	$L__BB3_91;
$L__BB3_90:
	st.local.u64 	[%rd6], %rd178;
	mov.b64 	{%r619, %r620}, %rd178;
	st.local.u64 	[%rd6+16], %rd177;
	mov.b64 	{%r616, %r617}, %rd177;
	st.local.u32 	[%rd6+8], %r594;
	st.local.u32 	[%rd6+24], %r618;
	mov.u32 	%r590, %r618;
	mov.u32 	%r598, %r594;
	mov.u32 	%r594, %r618;
	mov.u64 	%rd178, %rd177;
$L__BB3_91:
	setp.lt.u64 	%p54, %rd179, %rd184;
	@%p54 bra 	$L__BB3_94;
	setp.lt.u64 	%p55, %rd184, %rd179;
	@%p55 bra 	$L__BB3_95;
	setp.ge.s32 	%p56, %r609, %r608;
	@%p56 bra 	$L__BB3_95;
$L__BB3_94:
	st.local.u64 	[%rd6+32], %rd179;
	mov.b64 	{%r613, %r614}, %rd179;
	st.local.u64 	[%rd6+48], %rd184;
	mov.b64 	{%r610, %r611}, %rd184;
	st.local.u32 	[%rd6+40], %r609;
	st.local.u32 	[%rd6+56], %r608;
	mov.u32 	%r602, %r608;
	mov.u32 	%r587, %r609;
	mov.u32 	%r608, %r609;
	mov.u64 	%rd184, %rd179;
$L__BB3_95:
	setp.lt.u64 	%p57, %rd184, %rd178;
	@%p57 bra 	$L__BB3_98;
	setp.lt.u64 	%p58, %rd178, %rd184;
	mov.u32 	%r609, %r602;
	mov.u32 	%r612, %r587;
	mov.u32 	%r615, %r590;
	mov.u32 	%r618, %r598;
	@%p58 bra 	$L__BB3_99;
	setp.ge.s32 	%p59, %r608, %r594;
	mov.u32 	%r609, %r602;
	mov.u32 	%r612, %r587;
	mov.u32 	%r615, %r590;
	mov.u32 	%r618, %r598;
	@%p59 bra 	$L__BB3_99;
$L__BB3_98:
	st.local.u64 	[%rd6+16], %rd184;
	mov.b64 	{%r616, %r617}, %rd184;
	st.local.u64 	[%rd6+32], %rd178;
	mov.b64 	{%r613, %r614}, %rd178;
	st.local.u32 	[%rd6+24], %r608;
	st.local.u32 	[%rd6+40], %r594;
	mov.u32 	%r609, %r602;
	mov.u32 	%r612, %r594;
	mov.u32 	%r615, %r608;
	mov.u32 	%r618, %r598;
$L__BB3_99:
	mov.b32 	%r633, 2;
$L__BB3_100:
	mov.u32 	%r248, %r633;
	bar.sync 	0;
	add.s32 	%r366, %r248, -1;
	shl.b32 	%r367, %r73, 6;
	mov.u32 	%r368, _ZZN3cub18CUB_300001_SM_10006detail10merge_sort30DeviceMergeSortBlockSortKernelINS2_10policy_hubIPN4cuda3std3__44pairImiEEE9Policy600ESA_PNS0_8NullTypeESA_SE_jNS7_4lessIS9_EES9_SD_EEvbT0_T1_T2_T3_T4_PT6_PT7_T5_NS1_7vsmem_tEE19static_temp_storage;
	add.s32 	%r369, %r368, %r367;
	st.shared.v2.u32 	[%r369], {%r619, %r620};
	st.shared.u32 	[%r369+8], %r618;
	st.shared.v2.u32 	[%r369+16], {%r616, %r617};
	st.shared.u32 	[%r369+24], %r615;
	st.shared.v2.u32 	[%r369+32], {%r613, %r614};
	st.shared.u32 	[%r369+40], %r612;
	st.shared.v2.u32 	[%r369+48], {%r610, %r611};
	st.shared.u32 	[%r369+56], %r609;
	bar.sync 	0;
	neg.s32 	%r370, %r248;
	and.b32  	%r371, %r73, %r370;
	shl.b32 	%r372, %r371, 2;
	shl.b32 	%r633, %r248, 1;
	and.b32  	%r373, %r366, %r73;
	shl.b32 	%r374, %r373, 2;
	min.s32 	%r250, %r374, %r72;
	min.s32 	%r251, %r372, %r72;
	add.s32 	%r375, %r251, %r633;
	min.s32 	%r252, %r375, %r72;
	add.s32 	%r376, %r252, %r633;
	min.s32 	%r253, %r376, %r72;
	sub.s32 	%r377, %r252, %r251;
	sub.s32 	%r378, %r253, %r252;
	setp.lt.s32 	%p60, %r250, %r378;
	sub.s32 	%r379, %r250, %r378;
	selp.b32 	%r636, 0, %r379, %p60;
	min.s32 	%r634, %r377, %r250;
	setp.ge.s32 	%p61, %r636, %r634;
	@%p61 bra 	$L__BB3_105;
	add.s32 	%r256, %r252, %r250;
$L__BB3_102:
	sub.s32 	%r380, %r634, %r636;
	shr.u32 	%r381, %r380, 31;
	add.s32 	%r382, %r380, %r381;
	shr.s32 	%r383, %r382, 1;
	add.s32 	%r259, %r383, %r636;
	add.s32 	%r384, %r259, %r251;
	shl.b32 	%r385, %r384, 4;
	add.s32 	%r260, %r368, %r385;
	ld.shared.u64 	%rd86, [%r260];
	not.b32 	%r387, %r259;
	add.s32 	%r388, %r256, %r387;
	shl.b32 	%r389, %r388, 4;
	add.s32 	%r261, %r368, %r389;
	ld.shared.u64 	%rd87, [%r261];
	setp.lt.u64 	%p63, %rd87, %rd86;
	mov.pred 	%p184, 0;
	@%p63 bra 	$L__BB3_104;
	ld.shared.u32 	%r390, [%r261+8];
	ld.shared.u32 	%r392, [%r260+8];
	setp.lt.u64 	%p64, %rd86, %rd87;
	setp.ge.s32 	%p65, %r390, %r392;
	or.pred  	%p184, %p64, %p65;
$L__BB3_104:
	add.s32 	%r394, %r259, 1;
	selp.b32 	%r636, %r394, %r636, %p184;
	selp.b32 	%r634, %r634, %r259, %p184;
	setp.lt.s32 	%p66, %r636, %r634;
	@%p66 bra 	$L__BB3_102;
$L__BB3_105:
	add.s32 	%r265, %r636, %r251;
	add.s32 	%r395, %r252, %r250;
	sub.s32 	%r266, %r395, %r636;
	shl.b32 	%r396, %r265, 4;
	add.s32 	%r267, %r368, %r396;
	ld.shared.u64 	%rd187, [%r267];
	ld.shared.u32 	%r639, [%r267+8];
	st.local.u64 	[%rd4], %rd187;
	st.local.u32 	[%rd4+8], %r639;
	shl.b32 	%r398, %r266, 4;
	add.s32 	%r269, %r368, %r398;
	ld.shared.u64 	%rd186, [%r269];
	ld.shared.u32 	%r638, [%r269+8];
	st.local.u64 	[%rd5], %rd186;
	st.local.u32 	[%rd5+8], %r638;
	setp.ge.s32 	%p68, %r266, %r253;
	mov.pred 	%p185, 0;
	@%p68 bra 	$L__BB3_108;
	setp.ge.s32 	%p70, %r265, %r252;
	setp.lt.u64 	%p71, %rd186, %rd187;
	or.pred  	%p72, %p70, %p71;
	mov.pred 	%p185, -1;
	@%p72 bra 	$L__BB3_108;
	setp.ge.u64 	%p73, %rd187, %rd186;
	setp.lt.s32 	%p74, %r638, %r639;
	and.pred  	%p185, %p73, %p74;
$L__BB3_108:
	selp.b64 	%rd120, %rd5, %rd4, %p185;
	ld.local.v2.u32 	{%r619, %r620}, [%rd120];
	mov.b64 	%rd90, {%r619, %r620};
	st.local.v2.u32 	[%rd6], {%r619, %r620};
	ld.local.u32 	%r618, [%rd120+8];
	st.local.u32 	[%rd6+8], %r618;
	selp.u32 	%r399, 1, 0, %p185;
	add.s32 	%r274, %r266, %r399;
	not.pred 	%p75, %p185;
	selp.u32 	%r400, 1, 0, %p75;
	add.s32 	%r275, %r265, %r400;
	@%p75 bra 	$L__BB3_110;
	ld.shared.v2.u32 	{%r403, %r404}, [%r269+16];
	mov.b64 	%rd186, {%r403, %r404};
	st.local.v2.u32 	[%rd5], {%r403, %r404};
	ld.shared.u32 	%r638, [%r269+24];
	st.local.u32 	[%rd5+8], %r638;
	bra.uni 	$L__BB3_111;
$L__BB3_110:
	ld.shared.v2.u32 	{%r401, %r402}, [%r267+16];
	mov.b64 	%rd187, {%r401, %r402};
	st.local.v2.u32 	[%rd4], {%r401, %r402};
	ld.shared.u32 	%r639, [%r267+24];
	st.local.u32 	[%rd4+8], %r639;
$L__BB3_111:
	setp.ge.s32 	%p77, %r274, %r253;
	mov.pred 	%p76, 0;
	mov.pred 	%p186, %p76;
	@%p77 bra 	$L__BB3_116;
	setp.ge.s32 	%p79, %r275, %r252;
	mov.pred 	%p186, -1;
	@%p79 bra 	$L__BB3_116;
	setp.lt.u64 	%p81, %rd186, %rd187;
	@%p81 bra 	$L__BB3_116;
	setp.lt.u64 	%p83, %rd187, %rd186;
	mov.pred 	%p186, %p76;
	@%p83 bra 	$L__BB3_116;
	setp.lt.s32 	%p186, %r638, %r639;
$L__BB3_116:
	selp.b64 	%rd121, %rd5, %rd4, %p186;
	ld.local.v2.u32 	{%r616, %r617}, [%rd121];
	mov.b64 	%rd95, {%r616, %r617};
	st.local.v2.u32 	[%rd6+16], {%r616, %r617};
	ld.local.u32 	%r615, [%rd121+8];
	st.local.u32 	[%rd6+24], %r615;
	selp.u32 	%r405, 1, 0, %p186;
	add.s32 	%r284, %r274, %r405;
	not.pred 	%p84, %p186;
	selp.u32 	%r406, 1, 0, %p84;
	add.s32 	%r285, %r275, %r406;
	@%p186 bra 	$L__BB3_118;
	shl.b32 	%r407, %r285, 4;
	mov.u32 	%r408, _ZZN3cub18CUB_300001_SM_10006detail10merge_sort30DeviceMergeSortBlockSortKernelINS2_10policy_hubIPN4cuda3std3__44pairImiEEE9Policy600ESA_PNS0_8NullTypeESA_SE_jNS7_4lessIS9_EES9_SD_EEvbT0_T1_T2_T3_T4_PT6_PT7_T5_NS1_7vsmem_tEE19static_temp_storage;
	add.s32 	%r409, %r408, %r407;
	ld.shared.v2.u32 	{%r410, %r411}, [%r409];
	mov.b64 	%rd187, {%r410, %r411};
	st.local.v2.u32 	[%rd4], {%r410, %r411};
	ld.shared.u32 	%r639, [%r409+8];
	st.local.u32 	[%rd4+8], %r639;
	bra.uni 	$L__BB3_119;
$L__BB3_118:
	shl.b32 	%r412, %r284, 4;
	mov.u32 	%r413, _ZZN3cub18CUB_300001_SM_10006detail10merge_sort30DeviceMergeSortBlockSortKernelINS2_10policy_hubIPN4cuda3std3__44pairImiEEE9Policy600ESA_PNS0_8NullTypeESA_SE_jNS7_4lessIS9_EES9_SD_EEvbT0_T1_T2_T3_T4_PT6_PT7_T5_NS1_7vsmem_tEE19static_temp_storage;
	add.s32 	%r414, %r413, %r412;
	ld.shared.v2.u32 	{%r415, %r416}, [%r414];
	mov.b64 	%rd186, {%r415, %r416};
	st.local.v2.u32 	[%rd5], {%r415, %r416};
	ld.shared.u32 	%r638, [%r414+8];
	st.local.u32 	[%rd5+8], %r638;
$L__BB3_119:
	setp.ge.s32 	%p86, %r284, %r253;
	mov.pred 	%p85, 0;
	mov.pred 	%p187, %p85;
	@%p86 bra 	$L__BB3_124;
	setp.ge.s32 	%p88, %r285, %r252;
	mov.pred 	%p187, -1;
	@%p88 bra 	$L__BB3_124;
	setp.lt.u64 	%p90, %rd186, %rd187;
	@%p90 bra 	$L__BB3_124;
	setp.lt.u64 	%p92, %rd187, %rd186;
	mov.pred 	%p187, %p85;
	@%p92 bra 	$L__BB3_124;
	setp.lt.s32 	%p187, %r638, %r639;
$L__BB3_124:
	selp.b64 	%rd122, %rd5, %rd4, %p187;
	ld.local.v2.u32 	{%r613, %r614}, [%rd122];
	mov.b64 	%rd100, {%r613, %r614};
	st.local.v2.u32 	[%rd6+32], {%r613, %r614};
	ld.local.u32 	%r612, [%rd122+8];
	st.local.u32 	[%rd6+40], %r612;
	selp.u32 	%r417, 1, 0, %p187;
	add.s32 	%r294, %r284, %r417;
	not.pred 	%p93, %p187;
	selp.u32 	%r418, 1, 0, %p93;
	add.s32 	%r295, %r285, %r418;
	@%p187 bra 	$L__BB3_126;
	shl.b32 	%r419, %r295, 4;
	mov.u32 	%r420, _ZZN3cub18CUB_300001_SM_10006detail10merge_sort30DeviceMergeSortBlockSortKernelINS2_10policy_hubIPN4cuda3std3__44pairImiEEE9Policy600ESA_PNS0_8NullTypeESA_SE_jNS7_4lessIS9_EES9_SD_EEvbT0_T1_T2_T3_T4_PT6_PT7_T5_NS1_7vsmem_tEE19static_temp_storage;
	add.s32 	%r421, %r420, %r419;
	ld.shared.v2.u32 	{%r422, %r423}, [%r421];
	mov.b64 	%rd187, {%r422, %r423};
	st.local.v2.u32 	[%rd4], {%r422, %r423};
	ld.shared.u32 	%r639, [%r421+8];
	st.local.u32 	[%rd4+8], %r639;
	bra.uni 	$L__BB3_127;
$L__BB3_126:
	shl.b32 	%r424, %r294, 4;
	mov.u32 	%r425, _ZZN3cub18CUB_300001_SM_10006detail10merge_sort30DeviceMergeSortBlockSortKernelINS2_10policy_hubIPN4cuda3std3__44pairImiEEE9Policy600ESA_PNS0_8NullTypeESA_SE_jNS7_4lessIS9_EES9_SD_EEvbT0_T1_T2_T3_T4_PT6_PT7_T5_NS1_7vsmem_tEE19static_temp_storage;
	add.s32 	%r426, %r425, %r424;
	ld.shared.v2.u32 	{%r427, %r428}, [%r426];
	mov.b64 	%rd186, {%r427, %r428};
	st.local.v2.u32 	[%rd5], {%r427, %r428};
	ld.shared.u32 	%r638, [%r426+8];
	st.local.u32 	[%rd5+8], %r638;
$L__BB3_127:
	setp.ge.s32 	%p94, %r294, %r253;
	mov.u64 	%rd191, %rd4;
	@%p94 bra 	$L__BB3_132;
	setp.ge.s32 	%p95, %r295, %r252;
	mov.u64 	%rd191, %rd5;
	@%p95 bra 	$L__BB3_132;
	setp.lt.u64 	%p96, %rd186, %rd187;
	mov.u64 	%rd191, %rd5;
	@%p96 bra 	$L__BB3_132;
	setp.lt.u64 	%p97, %rd187, %rd186;
	mov.u64 	%rd191, %rd4;
	@%p97 bra 	$L__BB3_132;
	setp.lt.s32 	%p98, %r638, %r639;
	selp.b64 	%rd191, %rd5, %rd4, %p98;
$L__BB3_132:
	ld.local.v2.u32 	{%r610, %r611}, [%rd191];
	mov.b64 	%rd107, {%r610, %r611};
	st.local.v2.u32 	[%rd6+48], {%r610, %r611};
	ld.local.u32 	%r609, [%rd191+8];
	st.local.u32 	[%rd6+56], %r609;
	setp.lt.u32 	%p99, %r248, 129;
	@%p99 bra 	$L__BB3_100;
	ld.param.s8 	%rs11, [_ZN3cub18CUB_300001_SM_10006detail10merge_sort30DeviceMergeSortBlockSortKernelINS2_10policy_hubIPN4cuda3std3__44pairImiEEE9Policy600ESA_PNS0_8NullTypeESA_SE_jNS7_4lessIS9_EES9_SD_EEvbT0_T1_T2_T3_T4_PT6_PT7_T5_NS1_7vsmem_tE_param_0];
	bar.sync 	0;
	setp.eq.s16 	%p100, %rs11, 0;
	@%p100 bra 	$L__BB3_144;
	st.shared.u64 	[%r89], %rd90;
	st.shared.u32 	[%r89+8], %r618;
	st.shared.u64 	[%r89+16], %rd95;
	st.shared.u32 	[%r89+24], %r615;
	st.shared.u64 	[%r89+32], %rd100;
	st.shared.u32 	[%r89+40], %r612;
	st.shared.u64 	[%r89+48], %rd107;
	st.shared.u32 	[%r89+56], %r609;
	bar.warp.sync 	-1;
	ld.shared.v2.u32 	{%r305, %r306}, [%r88];
	st.local.v2.u32 	[%rd6], {%r305, %r306};
	ld.shared.u32 	%r307, [%r88+8];
	st.local.u32 	[%rd6+8], %r307;
	ld.shared.v2.u32 	{%r308, %r309}, [%r88+512];
	st.local.v2.u32 	[%rd6+16], {%r308, %r309};
	ld.shared.u32 	%r310, [%r88+520];
	st.local.u32 	[%rd6+24], %r310;
	ld.shared.v2.u32 	{%r311, %r312}, [%r88+1024];
	st.local.v2.u32 	[%rd6+32], {%r311, %r312};
	ld.shared.u32 	%r313, [%r88+1032];
	st.local.u32 	[%rd6+40], %r313;
	ld.shared.v2.u32 	{%r314, %r315}, [%r88+1536];
	st.local.v2.u32 	[%rd6+48], {%r314, %r315};
	ld.shared.u32 	%r316, [%r88+1544];
	st.local.u32 	[%rd6+56], %r316;
	setp.eq.s32 	%p101, %r73, 0;
	@%p101 bra 	$L__BB3_135;
	bra.uni 	$L__BB3_136;
$L__BB3_135:
	st.volatile.shared.u32 	[_ZZN3cub18CUB_300001_SM_10006detail10merge_sort30DeviceMergeSortBlockSortKernelINS2_10policy_hubIPN4cuda3std3__44pairImiEEE9Policy600ESA_PNS0_8NullTypeESA_SE_jNS7_4lessIS9_EES9_SD_EEvbT0_T1_T2_T3_T4_PT6_PT7_T5_NS1_7vsmem_tEE19static_temp_storage+16384], %r72;
$L__BB3_136:
	bar.sync 	0;
	ld.volatile.shared.u32 	%r329, [_ZZN3cub18CUB_300001_SM_10006detail10merge_sort30DeviceMergeSortBlockSortKernelINS2_10policy_hubIPN4cuda3std3__44pairImiEEE9Policy600ESA_PNS0_8NullTypeESA_SE_jNS7_4lessIS9_EES9_SD_EEvbT0_T1_T2_T3_T4_PT6_PT7_T5_NS1_7vsmem_tEE19static_temp_storage+16384];
	setp.ge.s32 	%p102, %r75, %r329;
	cvt.u64.u32 	%rd123, %r75;
	add.s64 	%rd124, %rd123, %rd50;
	shl.b64 	%rd125, %rd124, 4;
	add.s64 	%rd108, %rd2, %rd125;
	@%p102 bra 	$L__BB3_138;
	st.global.v2.u32 	[%rd108], {%r305, %r306};
	st.global.u32 	[%rd108+8], %r307;
$L__BB3_138:
	setp.ge.s32 	%p103, %r78, %r329;
	@%p103 bra 	$L__BB3_140;
	st.global.v2.u32 	[%rd108+512], {%r308, %r309};
	st.global.u32 	[%rd108+520], %r310;
$L__BB3_140:
	setp.ge.s32 	%p104, %r81, %r329;
	@%p104 bra 	$L__BB3_142;
	st.global.v2.u32 	[%rd108+1024], {%r311, %r312};
	st.global.u32 	[%rd108+1032], %r313;
$L__BB3_142:
	setp.ge.s32 	%p105, %r84, %r329;
	@%p105 bra 	$L__BB3_154;
	st.global.v2.u32 	[%rd108+1536], {%r314, %r315};
	st.global.u32 	[%rd108+1544], %r316;
	bra.uni 	$L__BB3_154;
$L__BB3_144:
	st.shared.u64 	[%r89], %rd90;
	st.shared.u32 	[%r89+8], %r618;
	st.shared.u64 	[%r89+16], %rd95;
	st.shared.u32 	[%r89+24], %r615;
	st.shared.u64 	[%r89+32], %rd100;
	st.shared.u32 	[%r89+40], %r612;
	st.shared.u64 	[%r89+48], %rd107;
	st.shared.u32 	[%r89+56], %r609;
	bar.warp.sync 	-1;
	ld.shared.v2.u32 	{%r317, %r318}, [%r88];
	st.local.v2.u32 	[%rd6], {%r317, %r318};
	ld.shared.u32 	%r319, [%r88+8];
	st.local.u32 	[%rd6+8], %r319;
	ld.shared.v2.u32 	{%r320, %r321}, [%r88+512];
	st.local.v2.u32 	[%rd6+16], {%r320, %r321};
	ld.shared.u32 	%r322, [%r88+520];
	st.local.u32 	[%rd6+24], %r322;
	ld.shared.v2.u32 	{%r323, %r324}, [%r88+1024];
	st.local.v2.u32 	[%rd6+32], {%r323, %r324};
	ld.shared.u32 	%r325, [%r88+1032];
	st.local.u32 	[%rd6+40], %r325;
	ld.shared.v2.u32 	{%r326, %r327}, [%r88+1536];
	st.local.v2.u32 	[%rd6+48], {%r326, %r327};
	ld.shared.u32 	%r328, [%r88+1544];
	st.local.u32 	[%rd6+56], %r328;
	setp.eq.s32 	%p106, %r73, 0;
	@%p106 bra 	$L__BB3_145;
	bra.uni 	$L__BB3_146;
$L__BB3_145:
	st.volatile.shared.u32 	[_ZZN3cub18CUB_300001_SM_10006detail10merge_sort30DeviceMergeSortBlockSortKernelINS2_10policy_hubIPN4cuda3std3__44pairImiEEE9Policy600ESA_PNS0_8NullTypeESA_SE_jNS7_4lessIS9_EES9_SD_EEvbT0_T1_T2_T3_T4_PT6_PT7_T5_NS1_7vsmem_tEE19static_temp_storage+16384], %r72;
$L__BB3_146:
	ld.param.u64 	%rd142, [_ZN3cub18CUB_300001_SM_10006detail10merge_sort30DeviceMergeSortBlockSortKernelINS2_10policy_hubIPN4cuda3std3__44pairImiEEE9Policy600ESA_PNS0_8NullTypeESA_SE_jNS7_4lessIS9_EES9_SD_EEvbT0_T1_T2_T3_T4_PT6_PT7_T5_NS1_7vsmem_tE_param_6];
	bar.sync 	0;
	ld.volatile.shared.u32 	%r330, [_ZZN3cub18CUB_300001_SM_10006detail10merge_sort30DeviceMergeSortBlockSortKernelINS2_10policy_hubIPN4cuda3std3__44pairImiEEE9Policy600ESA_PNS0_8NullTypeESA_SE_jNS7_4lessIS9_EES9_SD_EEvbT0_T1_T2_T3_T4_PT6_PT7_T5_NS1_7vsmem_tEE19static_temp_storage+16384];
	setp.ge.s32 	%p107, %r75, %r330;
	cvt.u64.u32 	%rd126, %r75;
	add.s64 	%rd127, %rd126, %rd50;
	cvta.to.global.u64 	%rd128, %rd142;
	shl.b64 	%rd129, %rd127, 4;
	add.s64 	%rd109, %rd128, %rd129;
	@%p107 bra 	$L__BB3_148;
	st.global.v2.u32 	[%rd109], {%r317, %r318};
	st.global.u32 	[%rd109+8], %r319;
$L__BB3_148:
	setp.ge.s32 	%p108, %r78, %r330;
	@%p108 bra 	$L__BB3_150;
	st.global.v2.u32 	[%rd109+512], {%r320, %r321};
	st.global.u32 	[%rd109+520], %r322;
$L__BB3_150:
	setp.ge.s32 	%p109, %r81, %r330;
	@%p109 bra 	$L__BB3_152;
	st.global.v2.u32 	[%rd109+1024], {%r323, %r324};
	st.global.u32 	[%rd109+1032], %r325;
$L__BB3_152:
	setp.ge.s32 	%p110, %r84, %r330;
	@%p110 bra 	$L__BB3_154;
	st.global.v2.u32 	[%rd109+1536], {%r326, %r327};
	st.global.u32 	[%rd109+1544], %r328;
$L__BB3_154:
	ret;

}
	// .globl	_ZN3cub18CUB_300001_SM_10006detail10merge_sort30DeviceMergeSortPartitionKernelIPN4cuda3std3__44pairImiEEjNS6_4lessIS8_EES8_EEvbT_PT2_T0_SF_PSF_T1_SF_i
.visible .entry _ZN3cub18CUB_300001_SM_10006detail10merge_sort30DeviceMergeSortPartitionKernelIPN4cuda3std3__44pairImiEEjNS6_4lessIS8_EES8_EEvbT_PT2_T0_SF_PSF_T1_SF_i(
	.param .u8 _ZN3cub18CUB_300001_SM_10006detail10merge_sort30DeviceMergeSortPartitionKernelIPN4cuda3std3__44pairImiEEjNS6_4lessIS8_EES8_EEvbT_PT2_T0_SF_PSF_T1_SF_i_param_0,
	.param .u64 .ptr .align 1 _ZN3cub18CUB_300001_SM_10006detail10merge_sort30DeviceMergeSortPartitionKernelIPN4cuda3std3__44pairImiEEjNS6_4lessIS8_EES8_EEvbT_PT2_T0_SF_PSF_T1_SF_i_param_1,
	.param .u64 .ptr .align 1 _ZN3cub18CUB_300001_SM_10006detail10merge_sort30DeviceMergeSortPartitionKernelIPN4cuda3std3__44pairImiEEjNS6_4lessIS8_EES8_EEvbT_PT2_T0_SF_PSF_T1_SF_i_param_2,
	.param .u32 _ZN3cub18CUB_300001_SM_10006detail10merge_sort30DeviceMergeSortPartitionKernelIPN4cuda3std3__44pairImiEEjNS6_4lessIS8_EES8_EEvbT_PT2_T0_SF_PSF_T1_SF_i_param_3,
	.param .u32 _ZN3cub18CUB_300001_SM_10006detail10merge_sort30DeviceMergeSortPartitionKernelIPN4cuda3std3__44pairImiEEjNS6_4lessIS8_EES8_EEvbT_PT2_T0_SF_PSF_T1_SF_i_param_4,
	.param .u64 .ptr .align 1 _ZN3cub18CUB_300001_SM_10006detail10merge_sort30DeviceMergeSortPartitionKernelIPN4cuda3std3__44pairImiEEjNS6_4lessIS8_EES8_EEvbT_PT2_T0_SF_PSF_T1_SF_i_param_5,
	.param .align 1 .b8 _ZN3cub18CUB_300001_SM_10006detail10merge_sort30DeviceMergeSortPartitionKernelIPN4cuda3std3__44pairImiEEjNS6_4lessIS8_EES8_EEvbT_PT2_T0_SF_PSF_T1_SF_i_param_6[1],
	.param .u32 _ZN3cub18CUB_300001_SM_10006detail10merge_sort30DeviceMergeSortPartitionKernelIPN4cuda3std3__44pairImiEEjNS6_4lessIS8_EES8_EEvbT_PT2_T0_SF_PSF_T1_SF_i_param_7,
	.param .u32 _ZN3cub18CUB_300001_SM_10006detail10merge_sort30DeviceMergeSortPartitionKernelIPN4cuda3std3__44pairImiEEjNS6_4lessIS8_EES8_EEvbT_PT2_T0_SF_PSF_T1_SF_i_param_8
)
{
	.reg .pred 	%p<22>;
	.reg .b16 	%rs<2>;
	.reg .b32 	%r<74>;
	.reg .b64 	%rd<35>;

	ld.param.s8 	%rs1, [_ZN3cub18CUB_300001_SM_10006detail10merge_sort30DeviceMergeSortPartitionKernelIPN4cuda3std3__44pairImiEEjNS6_4lessIS8_EES8_EEvbT_PT2_T0_SF_PSF_T1_SF_i_param_0];
	ld.param.u64 	%rd16, [_ZN3cub18CUB_300001_SM_10006detail10merge_sort30DeviceMergeSortPartitionKernelIPN4cuda3std3__44pairImiEEjNS6_4lessIS8_EES8_EEvbT_PT2_T0_SF_PSF_T1_SF_i_param_1];
	ld.param.u64 	%rd17, [_ZN3cub18CUB_300001_SM_10006detail10merge_sort30DeviceMergeSortPartitionKernelIPN4cuda3std3__44pairImiEEjNS6_4lessIS8_EES8_EEvbT_PT2_T0_SF_PSF_T1_SF_i_param_2];
	ld.param.u32 	%r22, [_ZN3cub18CUB_300001_SM_10006detail10merge_sort30DeviceMergeSortPartitionKernelIPN4cuda3std3__44pairImiEEjNS6_4lessIS8_EES8_EEvbT_PT2_T0_SF_PSF_T1_SF_i_param_3];
	ld.param.u32 	%r23, [_ZN3cub18CUB_300001_SM_10006detail10merge_sort30DeviceMergeSortPartitionKernelIPN4cuda3std3__44pairImiEEjNS6_4lessIS8_EES8_EEvbT_PT2_T0_SF_PSF_T1_SF_i_param_4];
	ld.param.u64 	%rd18, [_ZN3cub18CUB_300001_SM_10006detail10merge_sort30DeviceMergeSortPartitionKernelIPN4cuda3std3__44pairImiEEjNS6_4lessIS8_EES8_EEvbT_PT2_T0_SF_PSF_T1_SF_i_param_5];
	ld.param.u32 	%r24, [_ZN3cub18CUB_300001_SM_10006detail10merge_sort30DeviceMergeSortPartitionKernelIPN4cuda3std3__44pairImiEEjNS6_4lessIS8_EES8_EEvbT_PT2_T0_SF_PSF_T1_SF_i_param_7];
	ld.param.u32 	%r25, [_ZN3cub18CUB_300001_SM_10006detail10merge_sort30DeviceMergeSortPartitionKernelIPN4cuda3std3__44pairImiEEjNS6_4lessIS8_EES8_EEvbT_PT2_T0_SF_PSF_T1_SF_i_param_8];
	cvta.to.global.u64 	%rd1, %rd18;
	mov.u32 	%r26, %ntid.x;
	mov.u32 	%r27, %ctaid.x;
	mov.u32 	%r28, %tid.x;
	mad.lo.s32 	%r1, %r26, %r27, %r28;
	setp.ge.u32 	%p5, %r1, %r23;
	@%p5 bra 	$L__BB4_15;
	shr.u32 	%r29, %r24, 1;
	add.s32 	%r2, %r24, -1;
	neg.s32 	%r30, %r24;
	and.b32  	%r31, %r1, %r30;
	mul.lo.s32 	%r32, %r25, %r31;
	mul.lo.s32 	%r33, %r25, %r29;
	min.u32 	%r3, %r32, %r22;
	not.b32 	%r34, %r32;
	min.u32 	%r35, %r33, %r34;
	add.s32 	%r36, %r35, %r32;
	min.u32 	%r4, %r36, %r22;
	not.b32 	%r37, %r4;
	min.u32 	%r38, %r33, %r37;
	add.s32 	%r39, %r38, %r4;
	min.u32 	%r5, %r39, %r22;
	// begin inline asm
	griddepcontrol.wait;
	// end inline asm
	add.s32 	%r40, %r1, 1;
	setp.ne.s32 	%p6, %r40, %r23;
	@%p6 bra 	$L__BB4_3;
	mul.wide.u32 	%rd33, %r1, 4;
	add.s64 	%rd34, %rd1, %rd33;
	st.global.u32 	[%rd34], %r4;
	bra.uni 	$L__BB4_15;
$L__BB4_3:
	sub.s32 	%r41, %r5, %r3;
	and.b32  	%r42, %r2, %r1;
	mul.lo.s32 	%r43, %r42, %r25;
	min.u32 	%r6, %r43, %r41;
	setp.eq.s16 	%p7, %rs1, 0;
	@%p7 bra 	$L__BB4_9;
	sub.s32 	%r44, %r4, %r3;
	sub.s32 	%r45, %r5, %r4;
	max.u32 	%r46, %r6, %r45;
	sub.s32 	%r73, %r46, %r45;
	min.u32 	%r69, %r44, %r6;
	setp.ge.u32 	%p8, %r73, %r69;
	@%p8 bra 	$L__BB4_14;
	cvta.to.global.u64 	%rd2, %rd16;
	cvt.u64.u32 	%rd3, %r4;
	cvt.u64.u32 	%rd4, %r3;
$L__BB4_6:
	sub.s32 	%r47, %r69, %r73;
	shr.u32 	%r48, %r47, 1;
	add.s32 	%r11, %r48, %r73;
	cvt.u64.u32 	%rd19, %r11;
	add.s64 	%rd20, %rd19, %rd4;
	shl.b64 	%rd21, %rd20, 4;
	add.s64 	%rd5, %rd2, %rd21;
	ld.global.u64 	%rd6, [%rd5];
	not.b32 	%r49, %r11;
	add.s32 	%r50, %r6, %r49;
	cvt.u64.u32 	%rd22, %r50;
	add.s64 	%rd23, %rd22, %rd3;
	shl.b64 	%rd24, %rd23, 4;
	add.s64 	%rd7, %rd2, %rd24;
	ld.global.u64 	%rd8, [%rd7];
	setp.lt.u64 	%p10, %rd8, %rd6;
	mov.pred 	%p20, 0;
	@%p10 bra 	$L__BB4_8;
	ld.global.u32 	%r51, [%rd7+8];
	ld.global.u32 	%r53, [%rd5+8];
	setp.lt.u64 	%p11, %rd6, %rd8;
	setp.ge.s32 	%p12, %r51, %r53;
	or.pred  	%p20, %p11, %p12;
$L__BB4_8:
	add.s32 	%r55, %r11, 1;
	selp.b32 	%r73, %r55, %r73, %p20;
	selp.b32 	%r69, %r69, %r11, %p20;
	setp.lt.u32 	%p13, %r73, %r69;
	@%p13 bra 	$L__BB4_6;
	bra.uni 	$L__BB4_14;
$L__BB4_9:
	sub.s32 	%r56, %r4, %r3;
	sub.s32 	%r57, %r5, %r4;
	max.u32 	%r58, %r6, %r57;
	sub.s32 	%r73, %r58, %r57;
	min.u32 	%r71, %r56, %r6;
	setp.ge.u32 	%p14, %r73, %r71;
	@%p14 bra 	$L__BB4_14;
	cvta.to.global.u64 	%rd9, %rd17;
	cvt.u64.u32 	%rd10, %r4;
	cvt.u64.u32 	%rd11, %r3;
$L__BB4_11:
	sub.s32 	%r59, %r71, %r73;
	shr.u32 	%r60, %r59, 1;
	add.s32 	%r18, %r60, %r73;
	cvt.u64.u32 	%rd25, %r18;
	add.s64 	%rd26, %rd25, %rd11;
	shl.b64 	%rd27, %rd26, 4;
	add.s64 	%rd12, %rd9, %rd27;
	ld.global.u64 	%rd13, [%rd12];
	not.b32 	%r61, %r18;
	add.s32 	%r62, %r6, %r61;
	cvt.u64.u32 	%rd28, %r62;
	add.s64 	%rd29, %rd28, %rd10;
	shl.b64 	%rd30, %rd29, 4;
	add.s64 	%rd14, %rd9, %rd30;
	ld.global.u64 	%rd15, [%rd14];
	setp.lt.u64 	%p16, %rd15, %rd13;
	mov.pred 	%p21, 0;
	@%p16 bra 	$L__BB4_13;
	ld.global.u32 	%r63, [%rd14+8];
	ld.global.u32 	%r65, [%rd12+8];
	setp.lt.u64 	%p17, %rd13, %rd15;
	setp.ge.s32 	%p18, %r63, %r65;
	or.pred  	%p21, %p17, %p18;
$L__BB4_13:
	add.s32 	%r67, %r18, 1;
	selp.b32 	%r73, %r67, %r73, %p21;
	selp.b32 	%r71, %r71, %r18, %p21;
	setp.lt.u32 	%p19, %r73, %r71;
	@%p19 bra 	$L__BB4_11;
$L__BB4_14:
	add.s32 	%r68, %r73, %r3;
	mul.wide.u32 	%rd31, %r1, 4;
	add.s64 	%rd32, %rd1, %rd31;
	st.global.u32 	[%rd32], %r68;
$L__BB4_15:
	ret;

}
	// .globl	_ZN3cub18CUB_300001_SM_10006detail10merge_sort26DeviceMergeSortMergeKernelINS2_10policy_hubIPN4cuda3std3__44pairImiEEE9Policy600ESA_PNS0_8NullTypeESA_SE_jNS7_4lessIS9_EES9_SD_EEvbT2_T3_T4_PT6_PT7_T5_PSJ_SJ_NS1_7vsmem_tE
.visible .entry _ZN3cub18CUB_300001_SM_10006detail10merge_sort26DeviceMergeSortMergeKernelINS2_10policy_hubIPN4cuda3std3__44pairImiEEE9Policy600ESA_PNS0_8NullTypeESA_SE_jNS7_4lessIS9_EES9_SD_EEvbT2_T3_T4_PT6_PT7_T5_PSJ_SJ_NS1_7vsmem_tE(
	.param .u8 _ZN3cub18CUB_300001_SM_10006detail10merge_sort26DeviceMergeSortMergeKernelINS2_10policy_hubIPN4cuda3std3__44pairImiEEE9Policy600ESA_PNS0_8NullTypeESA_SE_jNS7_4lessIS9_EES9_SD_EEvbT2_T3_T4_PT6_PT7_T5_PSJ_SJ_NS1_7vsmem_tE_param_0,
	.param .u64 .ptr .align 1 _ZN3cub18CUB_300001_SM_10006detail10merge_sort26DeviceMergeSortMergeKernelINS2_10policy_hubIPN4cuda3std3__44pairImiEEE9Policy600ESA_PNS0_8NullTypeESA_SE_jNS7_4lessIS9_EES9_SD_EEvbT2_T3_T4_PT6_PT7_T5_PSJ_SJ_NS1_7vsmem_tE_param_1,
	.param .u64 .ptr .align 1 _ZN3cub18CUB_300001_SM_10006detail10merge_sort26DeviceMergeSortMergeKernelINS2_10policy_hubIPN4cuda3std3__44pairImiEEE9Policy600ESA_PNS0_8NullTypeESA_SE_jNS7_4lessIS9_EES9_SD_EEvbT2_T3_T4_PT6_PT7_T5_PSJ_SJ_NS1_7vsmem_tE_param_2,
	.param .u32 _ZN3cub18CUB_300001_SM_10006detail10merge_sort26DeviceMergeSortMergeKernelINS2_10policy_hubIPN4cuda3std3__44pairImiEEE9Policy600ESA_PNS0_8NullTypeESA_SE_jNS7_4lessIS9_EES9_SD_EEvbT2_T3_T4_PT6_PT7_T5_PSJ_SJ_NS1_7vsmem_tE_param_3,
	.param .u64 .ptr .align 1 _ZN3cub18CUB_300001_SM_10006detail10merge_sort26DeviceMergeSortMergeKernelINS2_10policy_hubIPN4cuda3std3__44pairImiEEE9Policy600ESA_PNS0_8NullTypeESA_SE_jNS7_4lessIS9_EES9_SD_EEvbT2_T3_T4_PT6_PT7_T5_PSJ_SJ_NS1_7vsmem_tE_param_4,
	.param .u64 .ptr .align 1 _ZN3cub18CUB_300001_SM_10006detail10merge_sort26DeviceMergeSortMergeKernelINS2_10policy_hubIPN4cuda3std3__44pairImiEEE9Policy600ESA_PNS0_8NullTypeESA_SE_jNS7_4lessIS9_EES9_SD_EEvbT2_T3_T4_PT6_PT7_T5_PSJ_SJ_NS1_7vsmem_tE_param_5,
	.param .align 1 .b8 _ZN3cub18CUB_300001_SM_10006detail10merge_sort26DeviceMergeSortMergeKernelINS2_10policy_hubIPN4cuda3std3__44pairImiEEE9Policy600ESA_PNS0_8NullTypeESA_SE_jNS7_4lessIS9_EES9_SD_EEvbT2_T3_T4_PT6_PT7_T5_PSJ_SJ_NS1_7vsmem_tE_param_6[1],
	.param .u64 .ptr .align 1 _ZN3cub18CUB_300001_SM_10006detail10merge_sort26DeviceMergeSortMergeKernelINS2_10policy_hubIPN4cuda3std3__44pairImiEEE9Policy600ESA_PNS0_8NullTypeESA_SE_jNS7_4lessIS9_EES9_SD_EEvbT2_T3_T4_PT6_PT7_T5_PSJ_SJ_NS1_7vsmem_tE_param_7,
	.param .u32 _ZN3cub18CUB_300001_SM_10006detail10merge_sort26DeviceMergeSortMergeKernelINS2_10policy_hubIPN4cuda3std3__44pairImiEEE9Policy600ESA_PNS0_8NullTypeESA_SE_jNS7_4lessIS9_EES9_SD_EEvbT2_T3_T4_PT6_PT7_T5_PSJ_SJ_NS1_7vsmem_tE_param_8,
	.param .align 8 .b8 _ZN3cub18CUB_300001_SM_10006detail10merge_sort26DeviceMergeSortMergeKernelINS2_10policy_hubIPN4cuda3std3__44pairImiEEE9Policy600ESA_PNS0_8NullTypeESA_SE_jNS7_4lessIS9_EES9_SD_EEvbT2_T3_T4_PT6_PT7_T5_PSJ_SJ_NS1_7vsmem_tE_param_9[8]
)
.maxntid 256
{
	.reg .pred 	%p<158>;
	.reg .b16 	%rs<2>;
	.reg .b32 	%r<418>;
	.reg .b64 	%rd<231>;
	// demoted variable
	.shared .align 16 .b8 _ZZN3cub18CUB_300001_SM_10006detail10merge_sort26DeviceMergeSortMergeKernelINS2_10policy_hubIPN4cuda3std3__44pairImiEEE9Policy600ESA_PNS0_8NullTypeESA_SE_jNS7_4lessIS9_EES9_SD_EEvbT2_T3_T4_PT6_PT7_T5_PSJ_SJ_NS1_7vsmem_tEE19static_temp_storage[16400];
	ld.param.s8 	%rs1, [_ZN3cub18CUB_300001_SM_10006detail10merge_sort26DeviceMergeSortMergeKernelINS2_10policy_hubIPN4cuda3std3__44pairImiEEE9Policy600ESA_PNS0_8NullTypeESA_SE_jNS7_4lessIS9_EES9_SD_EEvbT2_T3_T4_PT6_PT7_T5_PSJ_SJ_NS1_7vsmem_tE_param_0];
	ld.param.u64 	%rd114, [_ZN3cub18CUB_300001_SM_10006detail10merge_sort26DeviceMergeSortMergeKernelINS2_10policy_hubIPN4cuda3std3__44pairImiEEE9Policy600ESA_PNS0_8NullTypeESA_SE_jNS7_4lessIS9_EES9_SD_EEvbT2_T3_T4_PT6_PT7_T5_PSJ_SJ_NS1_7vsmem_tE_param_1];
	ld.param.u32 	%r172, [_ZN3cub18CUB_300001_SM_10006detail10merge_sort26DeviceMergeSortMergeKernelINS2_10policy_hubIPN4cuda3std3__44pairImiEEE9Policy600ESA_PNS0_8NullTypeESA_SE_jNS7_4lessIS9_EES9_SD_EEvbT2_T3_T4_PT6_PT7_T5_PSJ_SJ_NS1_7vsmem_tE_param_3];
	ld.param.u64 	%rd115, [_ZN3cub18CUB_300001_SM_10006detail10merge_sort26DeviceMergeSortMergeKernelINS2_10policy_hubIPN4cuda3std3__44pairImiEEE9Policy600ESA_PNS0_8NullTypeESA_SE_jNS7_4lessIS9_EES9_SD_EEvbT2_T3_T4_PT6_PT7_T5_PSJ_SJ_NS1_7vsmem_tE_param_4];
	ld.param.u64 	%rd116, [_ZN3cub18CUB_300001_SM_10006detail10merge_sort26DeviceMergeSortMergeKernelINS2_10policy_hubIPN4cuda3std3__44pairImiEEE9Policy600ESA_PNS0_8NullTypeESA_SE_jNS7_4lessIS9_EES9_SD_EEvbT2_T3_T4_PT6_PT7_T5_PSJ_SJ_NS1_7vsmem_tE_param_7];
	ld.param.u32 	%r173, [_ZN3cub18CUB_300001_SM_10006detail10merge_sort26DeviceMergeSortMergeKernelINS2_10policy_hubIPN4cuda3std3__44pairImiEEE9Policy600ESA_PNS0_8NullTypeESA_SE_jNS7_4lessIS9_EES9_SD_EEvbT2_T3_T4_PT6_PT7_T5_PSJ_SJ_NS1_7vsmem_tE_param_8];
	cvta.to.global.u64 	%rd1, %rd115;
	cvta.to.global.u64 	%rd2, %rd114;
	cvta.to.global.u64 	%rd3, %rd116;
	mov.u32 	%r1, %ctaid.x;
	mov.u32 	%r174, %nctaid.x;
	shl.b32 	%r2, %r1, 10;
	mov.u32 	%r3, %tid.x;
	add.s32 	%r175, %r174, -1;
	setp.ge.u32 	%p21, %r1, %r175;
	@%p21 bra 	$L__BB5_55;
	mul.wide.u32 	%rd161, %r1, 4;
	add.s64 	%rd162, %rd3, %rd161;
	ld.global.u32 	%r268, [%rd162];
	ld.global.u32 	%r269, [%rd162+4];
	neg.s32 	%r270, %r173;
	and.b32  	%r271, %r1, %r270;
	shl.b32 	%r4, %r271, 10;
	shl.b32 	%r272, %r173, 9;
	and.b32  	%r5, %r272, -1024;
	sub.s32 	%r273, %r1, %r271;
	shl.b32 	%r274, %r273, 10;
	sub.s32 	%r6, %r268, %r4;
	sub.s32 	%r275, %r269, %r4;
	sub.s32 	%r276, %r172, %r4;
	max.u32 	%r277, %r276, %r5;
	sub.s32 	%r278, %r277, %r5;
	sub.s32 	%r279, %r274, %r6;
	min.u32 	%r7, %r279, %r278;
	setp.eq.s32 	%p94, %r274, -1024;
	selp.b32 	%r280, 1023, 1024, %p94;
	add.s32 	%r281, %r280, %r274;
	sub.s32 	%r282, %r281, %r275;
	or.b32  	%r283, %r1, %r270;
	setp.eq.s32 	%p95, %r283, -1;
	min.u32 	%r284, %r5, %r276;
	selp.b32 	%r285, %r284, %r275, %p95;
	selp.b32 	%r286, %r5, %r282, %p95;
	min.u32 	%r8, %r286, %r278;
	sub.s32 	%r9, %r285, %r6;
	// begin inline asm
	griddepcontrol.wait;
	// end inline asm
	setp.eq.s16 	%p96, %rs1, 0;
	@%p96 bra 	$L__BB5_14;
	cvt.u64.u32 	%rd163, %r4;
	cvt.u64.u32 	%rd164, %r6;
	add.s64 	%rd165, %rd164, %rd163;
	cvt.u64.u32 	%rd166, %r5;
	add.s64 	%rd167, %rd163, %rd166;
	cvt.u64.u32 	%rd168, %r7;
	add.s64 	%rd169, %rd167, %rd168;
	setp.ge.s32 	%p97, %r3, %r9;
	cvt.u64.u32 	%rd170, %r3;
	add.s64 	%rd171, %rd165, %rd170;
	shl.b64 	%rd172, %rd171, 4;
	add.s64 	%rd4, %rd2, %rd172;
	sub.s32 	%r287, %r3, %r9;
	cvt.s64.s32 	%rd173, %r287;
	add.s64 	%rd174, %rd169, %rd173;
	shl.b64 	%rd175, %rd174, 4;
	add.s64 	%rd5, %rd2, %rd175;
	@%p97 bra 	$L__BB5_4;
	ld.global.u64 	%rd208, [%rd4];
	ld.global.u32 	%r389, [%rd4+8];
	bra.uni 	$L__BB5_5;
$L__BB5_4:
	ld.global.u64 	%rd208, [%rd5];
	ld.global.u32 	%r389, [%rd5+8];
$L__BB5_5:
	add.s32 	%r288, %r3, 256;
	setp.lt.s32 	%p98, %r288, %r9;
	@%p98 bra 	$L__BB5_7;
	ld.global.u64 	%rd207, [%rd5+4096];
	ld.global.u32 	%r388, [%rd5+4104];
	bra.uni 	$L__BB5_8;
$L__BB5_7:
	ld.global.u64 	%rd207, [%rd4+4096];
	ld.global.u32 	%r388, [%rd4+4104];
$L__BB5_8:
	add.s32 	%r289, %r3, 512;
	setp.lt.s32 	%p99, %r289, %r9;
	@%p99 bra 	$L__BB5_10;
	ld.global.u64 	%rd206, [%rd5+8192];
	ld.global.u32 	%r387, [%rd5+8200];
	bra.uni 	$L__BB5_11;
$L__BB5_10:
	ld.global.u64 	%rd206, [%rd4+8192];
	ld.global.u32 	%r387, [%rd4+8200];
$L__BB5_11:
	add.s32 	%r290, %r3, 768;
	setp.lt.s32 	%p100, %r290, %r9;
	@%p100 bra 	$L__BB5_13;
	ld.global.u64 	%rd205, [%rd5+12288];
	ld.global.u32 	%r386, [%rd5+12296];
	bra.uni 	$L__BB5_26;
$L__BB5_13:
	ld.global.u64 	%rd205, [%rd4+12288];
	ld.global.u32 	%r386, [%rd4+12296];
	bra.uni 	$L__BB5_26;
$L__BB5_14:
	cvt.u64.u32 	%rd176, %r4;
	cvt.u64.u32 	%rd177, %r6;
	add.s64 	%rd178, %rd177, %rd176;
	cvt.u64.u32 	%rd179, %r5;
	add.s64 	%rd180, %rd176, %rd179;
	cvt.u64.u32 	%rd181, %r7;
	add.s64 	%rd182, %rd180, %rd181;
	setp.ge.s32 	%p101, %r3, %r9;
	cvt.u64.u32 	%rd183, %r3;
	add.s64 	%rd184, %rd178, %rd183;
	shl.b64 	%rd185, %rd184, 4;
	add.s64 	%rd17, %rd1, %rd185;
	sub.s32 	%r291, %r3, %r9;
	cvt.s64.s32 	%rd186, %r291;
	add.s64 	%rd187, %rd182, %rd186;
	shl.b64 	%rd188, %rd187, 4;
	add.s64 	%rd18, %rd1, %rd188;
	@%p101 bra 	$L__BB5_16;
	ld.global.u64 	%rd208, [%rd17];
	ld.global.u32 	%r389, [%rd17+8];
	bra.uni 	$L__BB5_17;
$L__BB5_16:
	ld.global.u64 	%rd208, [%rd18];
	ld.global.u32 	%r389, [%rd18+8];
$L__BB5_17:
	add.s32 	%r292, %r3, 256;
	setp.lt.s32 	%p102, %r292, %r9;
	@%p102 bra 	$L__BB5_19;
	ld.global.u64 	%rd207, [%rd18+4096];
	ld.global.u32 	%r388, [%rd18+4104];
	bra.uni 	$L__BB5_20;
$L__BB5_19:
	ld.global.u64 	%rd207, [%rd17+4096];
	ld.global.u32 	%r388, [%rd17+4104];
$L__BB5_20:
	add.s32 	%r293, %r3, 512;
	setp.lt.s32 	%p103, %r293, %r9;
	@%p103 bra 	$L__BB5_22;
	ld.global.u64 	%rd206, [%rd18+8192];
	ld.global.u32 	%r387, [%rd18+8200];
	bra.uni 	$L__BB5_23;
$L__BB5_22:
	ld.global.u64 	%rd206, [%rd17+8192];
	ld.global.u32 	%r387, [%rd17+8200];
$L__BB5_23:
	add.s32 	%r294, %r3, 768;
	setp.lt.s32 	%p104, %r294, %r9;
	@%p104 bra 	$L__BB5_25;
	ld.global.u64 	%rd205, [%rd18+12288];
	ld.global.u32 	%r386, [%rd18+12296];
	bra.uni 	$L__BB5_26;
$L__BB5_25:
	ld.global.u64 	%rd205, [%rd17+12288];
	ld.global.u32 	%r386, [%rd17+12296];
$L__BB5_26:
	sub.s32 	%r295, %r8, %r7;
	shl.b32 	%r296, %r3, 4;
	mov.u32 	%r297, _ZZN3cub18CUB_300001_SM_10006detail10merge_sort26DeviceMergeSortMergeKernelINS2_10policy_hubIPN4cuda3std3__44pairImiEEE9Policy600ESA_PNS0_8NullTypeESA_SE_jNS7_4lessIS9_EES9_SD_EEvbT2_T3_T4_PT6_PT7_T5_PSJ_SJ_NS1_7vsmem_tEE19static_temp_storage;
	add.s32 	%r298, %r297, %r296;
	st.shared.u64 	[%r298], %rd208;
	st.shared.u32 	[%r298+8], %r389;
	st.shared.u64 	[%r298+4096], %rd207;
	st.shared.u32 	[%r298+4104], %r388;
	st.shared.u64 	[%r298+8192], %rd206;
	st.shared.u32 	[%r298+8200], %r387;
	st.shared.u64 	[%r298+12288], %rd205;
	st.shared.u32 	[%r298+12296], %r386;
	bar.sync 	0;
	// begin inline asm
	griddepcontrol.launch_dependents;
	// end inline asm
	add.s32 	%r36, %r295, %r9;
	shl.b32 	%r37, %r3, 2;
	min.s32 	%r38, %r37, %r36;
	setp.lt.s32 	%p105, %r38, %r295;
	sub.s32 	%r299, %r38, %r295;
	selp.b32 	%r392, 0, %r299, %p105;
	min.s32 	%r390, %r9, %r38;
	setp.ge.s32 	%p106, %r392, %r390;
	@%p106 bra 	$L__BB5_31;
	add.s32 	%r41, %r38, %r9;
$L__BB5_28:
	sub.s32 	%r300, %r390, %r392;
	shr.u32 	%r301, %r300, 31;
	add.s32 	%r302, %r300, %r301;
	shr.s32 	%r303, %r302, 1;
	add.s32 	%r44, %r303, %r392;
	shl.b32 	%r304, %r44, 4;
	add.s32 	%r45, %r297, %r304;
	ld.shared.u64 	%rd34, [%r45];
	not.b32 	%r306, %r44;
	add.s32 	%r307, %r41, %r306;
	shl.b32 	%r308, %r307, 4;
	add.s32 	%r46, %r297, %r308;
	ld.shared.u64 	%rd35, [%r46];
	setp.lt.u64 	%p108, %rd35, %rd34;
	mov.pred 	%p148, 0;
	@%p108 bra 	$L__BB5_30;
	ld.shared.u32 	%r309, [%r46+8];
	ld.shared.u32 	%r311, [%r45+8];
	setp.lt.u64 	%p109, %rd34, %rd35;
	setp.ge.s32 	%p110, %r309, %r311;
	or.pred  	%p148, %p109, %p110;
$L__BB5_30:
	add.s32 	%r313, %r44, 1;
	selp.b32 	%r392, %r313, %r392, %p148;
	selp.b32 	%r390, %r390, %r44, %p148;
	setp.lt.s32 	%p111, %r392, %r390;
	@%p111 bra 	$L__BB5_28;
$L__BB5_31:
	sub.s32 	%r314, %r38, %r392;
	add.s32 	%r50, %r314, %r9;
	shl.b32 	%r315, %r392, 4;
	add.s32 	%r51, %r297, %r315;
	ld.shared.u64 	%rd212, [%r51];
	ld.shared.u32 	%r396, [%r51+8];
	shl.b32 	%r317, %r50, 4;
	add.s32 	%r53, %r297, %r317;
	ld.shared.u64 	%rd209, [%r53];
	ld.shared.u32 	%r393, [%r53+8];
	setp.ge.s32 	%p113, %r50, %r36;
	mov.pred 	%p149, 0;
	@%p113 bra 	$L__BB5_34;
	setp.ge.s32 	%p115, %r392, %r9;
	setp.lt.u64 	%p116, %rd209, %rd212;
	or.pred  	%p117, %p115, %p116;
	mov.pred 	%p149, -1;
	@%p117 bra 	$L__BB5_34;
	setp.ge.u64 	%p118, %rd212, %rd209;
	setp.lt.s32 	%p119, %r393, %r396;
	and.pred  	%p149, %p118, %p119;
$L__BB5_34:
	selp.b64 	%rd38, %rd209, %rd212, %p149;
	selp.b32 	%r55, %r393, %r396, %p149;
	selp.u32 	%r318, 1, 0, %p149;
	add.s32 	%r56, %r50, %r318;
	not.pred 	%p120, %p149;
	selp.u32 	%r319, 1, 0, %p120;
	add.s32 	%r57, %r392, %r319;
	@%p120 bra 	$L__BB5_36;
	ld.shared.u64 	%rd209, [%r53+16];
	ld.shared.u32 	%r393, [%r53+24];
	bra.uni 	$L__BB5_37;
$L__BB5_36:
	ld.shared.u64 	%rd212, [%r51+16];
	ld.shared.u32 	%r396, [%r51+24];
$L__BB5_37:
	setp.ge.s32 	%p122, %r56, %r36;
	mov.pred 	%p150, 0;
	@%p122 bra 	$L__BB5_40;
	setp.ge.s32 	%p124, %r57, %r9;
	setp.lt.u64 	%p125, %rd209, %rd212;
	or.pred  	%p126, %p124, %p125;
	mov.pred 	%p150, -1;
	@%p126 bra 	$L__BB5_40;
	setp.ge.u64 	%p127, %rd212, %rd209;
	setp.lt.s32 	%p128, %r393, %r396;
	and.pred  	%p150, %p127, %p128;
$L__BB5_40:
	selp.b64 	%rd43, %rd209, %rd212, %p150;
	selp.b32 	%r62, %r393, %r396, %p150;
	selp.u32 	%r320, 1, 0, %p150;
	add.s32 	%r63, %r56, %r320;
	not.pred 	%p129, %p150;
	selp.u32 	%r321, 1, 0, %p129;
	add.s32 	%r64, %r57, %r321;
	@%p150 bra 	$L__BB5_42;
	shl.b32 	%r322, %r64, 4;
	add.s32 	%r324, %r297, %r322;
	ld.shared.u64 	%rd212, [%r324];
	ld.shared.u32 	%r396, [%r324+8];
	bra.uni 	$L__BB5_43;
$L__BB5_42:
	shl.b32 	%r325, %r63, 4;
	add.s32 	%r327, %r297, %r325;
	ld.shared.u64 	%rd209, [%r327];
	ld.shared.u32 	%r393, [%r327+8];
$L__BB5_43:
	setp.ge.s32 	%p131, %r63, %r36;
	mov.pred 	%p151, 0;
	@%p131 bra 	$L__BB5_46;
	setp.ge.s32 	%p133, %r64, %r9;
	setp.lt.u64 	%p134, %rd209, %rd212;
	or.pred  	%p135, %p133, %p134;
	mov.pred 	%p151, -1;
	@%p135 bra 	$L__BB5_46;
	setp.ge.u64 	%p136, %rd212, %rd209;
	setp.lt.s32 	%p137, %r393, %r396;
	and.pred  	%p151, %p136, %p137;
$L__BB5_46:
	selp.b64 	%rd48, %rd209, %rd212, %p151;
	selp.b32 	%r69, %r393, %r396, %p151;
	selp.u32 	%r328, 1, 0, %p151;
	add.s32 	%r70, %r63, %r328;
	not.pred 	%p138, %p151;
	selp.u32 	%r329, 1, 0, %p138;
	add.s32 	%r71, %r64, %r329;
	@%p151 bra 	$L__BB5_48;
	shl.b32 	%r330, %r71, 4;
	add.s32 	%r332, %r297, %r330;
	ld.shared.u64 	%rd212, [%r332];
	ld.shared.u32 	%r396, [%r332+8];
	bra.uni 	$L__BB5_49;
$L__BB5_48:
	shl.b32 	%r333, %r70, 4;
	add.s32 	%r335, %r297, %r333;
	ld.shared.u64 	%rd209, [%r335];
	ld.shared.u32 	%r393, [%r335+8];
$L__BB5_49:
	setp.ge.s32 	%p140, %r70, %r36;
	mov.pred 	%p152, 0;
	@%p140 bra 	$L__BB5_52;
	setp.ge.s32 	%p142, %r71, %r9;
	setp.lt.u64 	%p143, %rd209, %rd212;
	or.pred  	%p144, %p142, %p143;
	mov.pred 	%p152, -1;
	@%p144 bra 	$L__BB5_52;
	setp.ge.u64 	%p145, %rd212, %rd209;
	setp.lt.s32 	%p146, %r393, %r396;
	and.pred  	%p152, %p145, %p146;
$L__BB5_52:
	setp.eq.s16 	%p147, %rs1, 0;
	selp.b64 	%rd53, %rd209, %rd212, %p152;
	selp.b32 	%r76, %r393, %r396, %p152;
	bar.sync 	0;
	@%p147 bra 	$L__BB5_54;
	cvt.u64.u32 	%rd189, %r2;
	// begin inline asm
	mov.u32 %r336, %laneid;
	// end inline asm
	and.b32  	%r337, %r37, 3968;
	shl.b32 	%r338, %r336, 2;
	add.s32 	%r339, %r338, %r337;
	shl.b32 	%r340, %r339, 4;
	add.s32 	%r342, %r297, %r340;
	st.shared.u64 	[%r342], %rd38;
	st.shared.u32 	[%r342+8], %r55;
	st.shared.u64 	[%r342+16], %rd43;
	st.shared.u32 	[%r342+24], %r62;
	st.shared.u64 	[%r342+32], %rd48;
	st.shared.u32 	[%r342+40], %r69;
	st.shared.u64 	[%r342+48], %rd53;
	st.shared.u32 	[%r342+56], %r76;
	bar.warp.sync 	-1;
	mad.lo.s32 	%r343, %r336, -48, %r342;
	and.b32  	%r344, %r3, 31;
	or.b32  	%r345, %r337, %r344;
	cvt.u64.u32 	%rd190, %r345;
	add.s64 	%rd191, %rd190, %rd189;
	shl.b64 	%rd192, %rd191, 4;
	add.s64 	%rd193, %rd1, %rd192;
	ld.shared.v2.u32 	{%r346, %r347}, [%r343];
	st.global.v2.u32 	[%rd193], {%r346, %r347};
	ld.shared.u32 	%r348, [%r343+8];
	st.global.u32 	[%rd193+8], %r348;
	ld.shared.v2.u32 	{%r349, %r350}, [%r343+512];
	st.global.v2.u32 	[%rd193+512], {%r349, %r350};
	ld.shared.u32 	%r351, [%r343+520];
	st.global.u32 	[%rd193+520], %r351;
	ld.shared.v2.u32 	{%r352, %r353}, [%r343+1024];
	st.global.v2.u32 	[%rd193+1024], {%r352, %r353};
	ld.shared.u32 	%r354, [%r343+1032];
	st.global.u32 	[%rd193+1032], %r354;
	ld.shared.v2.u32 	{%r355, %r356}, [%r343+1536];
	st.global.v2.u32 	[%rd193+1536], {%r355, %r356};
	ld.shared.u32 	%r357, [%r343+1544];
	st.global.u32 	[%rd193+1544], %r357;
	bra.uni 	$L__BB5_135;
$L__BB5_54:
	cvt.u64.u32 	%rd194, %r2;
	// begin inline asm
	mov.u32 %r358, %laneid;
	// end inline asm
	and.b32  	%r359, %r37, 3968;
	shl.b32 	%r360, %r358, 2;
	add.s32 	%r361, %r360, %r359;
	shl.b32 	%r362, %r361, 4;
	add.s32 	%r364, %r297, %r362;
	st.shared.u64 	[%r364], %rd38;
	st.shared.u32 	[%r364+8], %r55;
	st.shared.u64 	[%r364+16], %rd43;
	st.shared.u32 	[%r364+24], %r62;
	st.shared.u64 	[%r364+32], %rd48;
	st.shared.u32 	[%r364+40], %r69;
	st.shared.u64 	[%r364+48], %rd53;
	st.shared.u32 	[%r364+56], %r76;
	bar.warp.sync 	-1;
	mad.lo.s32 	%r365, %r358, -48, %r364;
	and.b32  	%r366, %r3, 31;
	or.b32  	%r367, %r359, %r366;
	cvt.u64.u32 	%rd195, %r367;
	add.s64 	%rd196, %rd195, %rd194;
	shl.b64 	%rd197, %rd196, 4;
	add.s64 	%rd198, %rd2, %rd197;
	ld.shared.v2.u32 	{%r368, %r369}, [%r365];
	st.global.v2.u32 	[%rd198], {%r368, %r369};
	ld.shared.u32 	%r370, [%r365+8];
	st.global.u32 	[%rd198+8], %r370;
	ld.shared.v2.u32 	{%r371, %r372}, [%r365+512];
	st.global.v2.u32 	[%rd198+512], {%r371, %r372};
	ld.shared.u32 	%r373, [%r365+520];
	st.global.u32 	[%rd198+520], %r373;
	ld.shared.v2.u32 	{%r374, %r375}, [%r365+1024];
	st.global.v2.u32 	[%rd198+1024], {%r374, %r375};
	ld.shared.u32 	%r376, [%r365+1032];
	st.global.u32 	[%rd198+1032], %r376;
	ld.shared.v2.u32 	{%r377, %r378}, [%r365+1536];
	st.global.v2.u32 	[%rd198+1536], {%r377, %r378};
	ld.shared.u32 	%r379, [%r365+1544];
	st.global.u32 	[%rd198+1544], %r379;
	bra.uni 	$L__BB5_135;
$L__BB5_55:
	mul.wide.u32 	%rd117, %r1, 4;
	add.s64 	%rd118, %rd3, %rd117;
	ld.global.u32 	%r176, [%rd118];
	ld.global.u32 	%r177, [%rd118+4];
	neg.s32 	%r178, %r173;
	and.b32  	%r179, %r1, %r178;
	shl.b32 	%r77, %r179, 10;
	shl.b32 	%r180, %r173, 9;
	and.b32  	%r78, %r180, -1024;
	sub.s32 	%r181, %r1, %r179;
	shl.b32 	%r182, %r181, 10;
	sub.s32 	%r79, %r176, %r77;
	sub.s32 	%r183, %r177, %r77;
	sub.s32 	%r184, %r172, %r77;
	max.u32 	%r185, %r184, %r78;
	sub.s32 	%r186, %r185, %r78;
	sub.s32 	%r187, %r182, %r79;
	min.u32 	%r80, %r187, %r186;
	setp.eq.s32 	%p22, %r182, -1024;
	selp.b32 	%r188, 1023, 1024, %p22;
	add.s32 	%r189, %r188, %r182;
	sub.s32 	%r190, %r189, %r183;
	or.b32  	%r191, %r1, %r178;
	setp.eq.s32 	%p23, %r191, -1;
	min.u32 	%r192, %r78, %r184;
	selp.b32 	%r193, %r192, %r183, %p23;
	selp.b32 	%r194, %r78, %r190, %p23;
	min.u32 	%r195, %r194, %r186;
	sub.s32 	%r81, %r193, %r79;
	sub.s32 	%r82, %r195, %r80;
	// begin inline asm
	griddepcontrol.wait;
	// end inline asm
	setp.eq.s16 	%p24, %rs1, 0;
	@%p24 bra 	$L__BB5_72;
	cvt.u64.u32 	%rd120, %r77;
	cvt.u64.u32 	%rd121, %r79;
	add.s64 	%rd122, %rd121, %rd120;
	cvt.u64.u32 	%rd123, %r78;
	add.s64 	%rd124, %rd120, %rd123;
	cvt.u64.u32 	%rd125, %r80;
	add.s64 	%rd126, %rd124, %rd125;
	add.s32 	%r83, %r82, %r81;
	setp.ge.s32 	%p25, %r3, %r83;
	cvt.u64.u32 	%rd127, %r3;
	add.s64 	%rd128, %rd122, %rd127;
	shl.b64 	%rd129, %rd128, 4;
	add.s64 	%rd54, %rd2, %rd129;
	sub.s32 	%r197, %r3, %r81;
	cvt.s64.s32 	%rd130, %r197;
	add.s64 	%rd131, %rd126, %rd130;
	shl.b64 	%rd132, %rd131, 4;
	add.s64 	%rd55, %rd2, %rd132;
	mov.b32 	%r405, 0;
	mov.b64 	%rd221, 0;
	@%p25 bra 	$L__BB5_60;
	setp.ge.s32 	%p26, %r3, %r81;
	@%p26 bra 	$L__BB5_59;
	ld.global.u64 	%rd221, [%rd54];
	ld.global.u32 	%r405, [%rd54+8];
	bra.uni 	$L__BB5_60;
$L__BB5_59:
	ld.global.u64 	%rd221, [%rd55];
	ld.global.u32 	%r405, [%rd55+8];
$L__BB5_60:
	add.s32 	%r87, %r3, 256;
	setp.ge.s32 	%p27, %r87, %r83;
	mov.b32 	%r406, 0;
	mov.b64 	%rd222, 0;
	@%p27 bra 	$L__BB5_64;
	setp.lt.s32 	%p28, %r87, %r81;
	@%p28 bra 	$L__BB5_63;
	ld.global.u64 	%rd222, [%rd55+4096];
	ld.global.u32 	%r406, [%rd55+4104];
	bra.uni 	$L__BB5_64;
$L__BB5_63:
	ld.global.u64 	%rd222, [%rd54+4096];
	ld.global.u32 	%r406, [%rd54+4104];
$L__BB5_64:
	add.s32 	%r91, %r3, 512;
	setp.ge.s32 	%p29, %r91, %r83;
	mov.b32 	%r407, 0;
	mov.b64 	%rd223, 0;
	@%p29 bra 	$L__BB5_68;
	setp.lt.s32 	%p30, %r91, %r81;
	@%p30 bra 	$L__BB5_67;
	ld.global.u64 	%rd223, [%rd55+8192];
	ld.global.u32 	%r407, [%rd55+8200];
	bra.uni 	$L__BB5_68;
$L__BB5_67:
	ld.global.u64 	%rd223, [%rd54+8192];
	ld.global.u32 	%r407, [%rd54+8200];
$L__BB5_68:
	add.s32 	%r95, %r3, 768;
	setp.ge.s32 	%p31, %r95, %r83;
	mov.b32 	%r408, 0;
	mov.b64 	%rd224, 0;
	@%p31 bra 	$L__BB5_88;
	setp.lt.s32 	%p32, %r95, %r81;
	@%p32 bra 	$L__BB5_71;
	ld.global.u64 	%rd224, [%rd55+12288];
	ld.global.u32 	%r408, [%rd55+12296];
	bra.uni 	$L__BB5_88;
$L__BB5_71:
	ld.global.u64 	%rd224, [%rd54+12288];
	ld.global.u32 	%r408, [%rd54+12296];
	bra.uni 	$L__BB5_88;
$L__BB5_72:
	cvt.u64.u32 	%rd137, %r77;
	cvt.u64.u32 	%rd138, %r79;
	add.s64 	%rd139, %rd138, %rd137;
	cvt.u64.u32 	%rd140, %r78;
	add.s64 	%rd141, %rd137, %rd140;
	cvt.u64.u32 	%rd142, %r80;
	add.s64 	%rd143, %rd141, %rd142;
	add.s32 	%r98, %r82, %r81;
	setp.ge.s32 	%p33, %r3, %r98;
	cvt.u64.u32 	%rd144, %r3;
	add.s64 	%rd145, %rd139, %rd144;
	shl.b64 	%rd146, %rd145, 4;
	add.s64 	%rd67, %rd1, %rd146;
	sub.s32 	%r202, %r3, %r81;
	cvt.s64.s32 	%rd147, %r202;
	add.s64 	%rd148, %rd143, %rd147;
	shl.b64 	%rd149, %rd148, 4;
	add.s64 	%rd68, %rd1, %rd149;
	mov.b32 	%r405, 0;
	mov.b64 	%rd221, 0;
	@%p33 bra 	$L__BB5_76;
	setp.ge.s32 	%p34, %r3, %r81;
	@%p34 bra 	$L__BB5_75;
	ld.global.u64 	%rd221, [%rd67];
	ld.global.u32 	%r405, [%rd67+8];
	bra.uni 	$L__BB5_76;
$L__BB5_75:
	ld.global.u64 	%rd221, [%rd68];
	ld.global.u32 	%r405, [%rd68+8];
$L__BB5_76:
	add.s32 	%r102, %r3, 256;
	setp.ge.s32 	%p35, %r102, %r98;
	mov.b32 	%r406, 0;
	mov.b64 	%rd222, 0;
	@%p35 bra 	$L__BB5_80;
	setp.lt.s32 	%p36, %r102, %r81;
	@%p36 bra 	$L__BB5_79;
	ld.global.u64 	%rd222, [%rd68+4096];
	ld.global.u32 	%r406, [%rd68+4104];
	bra.uni 	$L__BB5_80;
$L__BB5_79:
	ld.global.u64 	%rd222, [%rd67+4096];
	ld.global.u32 	%r406, [%rd67+4104];
$L__BB5_80:
	add.s32 	%r106, %r3, 512;
	setp.ge.s32 	%p37, %r106, %r98;
	mov.b32 	%r407, 0;
	mov.b64 	%rd223, 0;
	@%p37 bra 	$L__BB5_84;
	setp.lt.s32 	%p38, %r106, %r81;
	@%p38 bra 	$L__BB5_83;
	ld.global.u64 	%rd223, [%rd68+8192];
	ld.global.u32 	%r407, [%rd68+8200];
	bra.uni 	$L__BB5_84;
$L__BB5_83:
	ld.global.u64 	%rd223, [%rd67+8192];
	ld.global.u32 	%r407, [%rd67+8200];
$L__BB5_84:
	add.s32 	%r110, %r3, 768;
	setp.ge.s32 	%p39, %r110, %r98;
	mov.b32 	%r408, 0;
	mov.b64 	%rd224, 0;
	@%p39 bra 	$L__BB5_88;
	setp.lt.s32 	%p40, %r110, %r81;
	@%p40 bra 	$L__BB5_87;
	ld.global.u64 	%rd224, [%rd68+12288];
	ld.global.u32 	%r408, [%rd68+12296];
	bra.uni 	$L__BB5_88;
$L__BB5_87:
	ld.global.u64 	%rd224, [%rd67+12288];
	ld.global.u32 	%r408, [%rd67+12296];
$L__BB5_88:
	shl.b32 	%r206, %r3, 4;
	mov.u32 	%r207, _ZZN3cub18CUB_300001_SM_10006detail10merge_sort26DeviceMergeSortMergeKernelINS2_10policy_hubIPN4cuda3std3__44pairImiEEE9Policy600ESA_PNS0_8NullTypeESA_SE_jNS7_4lessIS9_EES9_SD_EEvbT2_T3_T4_PT6_PT7_T5_PSJ_SJ_NS1_7vsmem_tEE19static_temp_storage;
	add.s32 	%r208, %r207, %r206;
	st.shared.u64 	[%r208], %rd221;
	st.shared.u32 	[%r208+8], %r405;
	st.shared.u64 	[%r208+4096], %rd222;
	st.shared.u32 	[%r208+4104], %r406;
	st.shared.u64 	[%r208+8192], %rd223;
	st.shared.u32 	[%r208+8200], %r407;
	st.shared.u64 	[%r208+12288], %rd224;
	st.shared.u32 	[%r208+12296], %r408;
	bar.sync 	0;
	// begin inline asm
	griddepcontrol.launch_dependents;
	// end inline asm
	add.s32 	%r117, %r82, %r81;
	shl.b32 	%r118, %r3, 2;
	min.s32 	%r119, %r118, %r117;
	setp.lt.s32 	%p41, %r119, %r82;
	sub.s32 	%r209, %r119, %r82;
	selp.b32 	%r411, 0, %r209, %p41;
	min.s32 	%r409, %r81, %r119;
	setp.ge.s32 	%p42, %r411, %r409;
	@%p42 bra 	$L__BB5_93;
	add.s32 	%r122, %r119, %r81;
$L__BB5_90:
	sub.s32 	%r210, %r409, %r411;
	shr.u32 	%r211, %r210, 31;
	add.s32 	%r212, %r210, %r211;
	shr.s32 	%r213, %r212, 1;
	add.s32 	%r125, %r213, %r411;
	shl.b32 	%r214, %r125, 4;
	add.s32 	%r126, %r207, %r214;
	ld.shared.u64 	%rd84, [%r126];
	not.b32 	%r216, %r125;
	add.s32 	%r217, %r122, %r216;
	shl.b32 	%r218, %r217, 4;
	add.s32 	%r127, %r207, %r218;
	ld.shared.u64 	%rd85, [%r127];
	setp.lt.u64 	%p44, %rd85, %rd84;
	mov.pred 	%p153, 0;
	@%p44 bra 	$L__BB5_92;
	ld.shared.u32 	%r219, [%r127+8];
	ld.shared.u32 	%r221, [%r126+8];
	setp.lt.u64 	%p45, %rd84, %rd85;
	setp.ge.s32 	%p46, %r219, %r221;
	or.pred  	%p153, %p45, %p46;
$L__BB5_92:
	add.s32 	%r223, %r125, 1;
	selp.b32 	%r411, %r223, %r411, %p153;
	selp.b32 	%r409, %r409, %r125, %p153;
	setp.lt.s32 	%p47, %r411, %r409;
	@%p47 bra 	$L__BB5_90;
$L__BB5_93:
	sub.s32 	%r224, %r119, %r411;
	add.s32 	%r131, %r224, %r81;
	shl.b32 	%r225, %r411, 4;
	add.s32 	%r132, %r207, %r225;
	ld.shared.u64 	%rd228, [%r132];
	ld.shared.u32 	%r415, [%r132+8];
	shl.b32 	%r227, %r131, 4;
	add.s32 	%r134, %r207, %r227;
	ld.shared.u64 	%rd225, [%r134];
	ld.shared.u32 	%r412, [%r134+8];
	setp.ge.s32 	%p49, %r131, %r117;
	mov.pred 	%p154, 0;
	@%p49 bra 	$L__BB5_96;
	setp.ge.s32 	%p51, %r411, %r81;
	setp.lt.u64 	%p52, %rd225, %rd228;
	or.pred  	%p53, %p51, %p52;
	mov.pred 	%p154, -1;
	@%p53 bra 	$L__BB5_96;
	setp.ge.u64 	%p54, %rd228, %rd225;
	setp.lt.s32 	%p55, %r412, %r415;
	and.pred  	%p154, %p54, %p55;
$L__BB5_96:
	selp.b64 	%rd88, %rd225, %rd228, %p154;
	selp.b32 	%r136, %r412, %r415, %p154;
	selp.u32 	%r228, 1, 0, %p154;
	add.s32 	%r137, %r131, %r228;
	not.pred 	%p56, %p154;
	selp.u32 	%r229, 1, 0, %p56;
	add.s32 	%r138, %r411, %r229;
	@%p56 bra 	$L__BB5_98;
	ld.shared.u64 	%rd225, [%r134+16];
	ld.shared.u32 	%r412, [%r134+24];
	bra.uni 	$L__BB5_99;
$L__BB5_98:
	ld.shared.u64 	%rd228, [%r132+16];
	ld.shared.u32 	%r415, [%r132+24];
$L__BB5_99:
	setp.ge.s32 	%p58, %r137, %r117;
	mov.pred 	%p155, 0;
	@%p58 bra 	$L__BB5_102;
	setp.ge.s32 	%p60, %r138, %r81;
	setp.lt.u64 	%p61, %rd225, %rd228;
	or.pred  	%p62, %p60, %p61;
	mov.pred 	%p155, -1;
	@%p62 bra 	$L__BB5_102;
	setp.ge.u64 	%p63, %rd228, %rd225;
	setp.lt.s32 	%p64, %r412, %r415;
	and.pred  	%p155, %p63, %p64;
$L__BB5_102:
	selp.b64 	%rd93, %rd225, %rd228, %p155;
	selp.b32 	%r143, %r412, %r415, %p155;
	selp.u32 	%r230, 1, 0, %p155;
	add.s32 	%r144, %r137, %r230;
	not.pred 	%p65, %p155;
	selp.u32 	%r231, 1, 0, %p65;
	add.s32 	%r145, %r138, %r231;
	@%p155 bra 	$L__BB5_104;
	shl.b32 	%r232, %r145, 4;
	add.s32 	%r234, %r207, %r232;
	ld.shared.u64 	%rd228, [%r234];
	ld.shared.u32 	%r415, [%r234+8];
	bra.uni 	$L__BB5_105;
$L__BB5_104:
	shl.b32 	%r235, %r144, 4;
	add.s32 	%r237, %r207, %r235;
	ld.shared.u64 	%rd225, [%r237];
	ld.shared.u32 	%r412, [%r237+8];
$L__BB5_105:
	setp.ge.s32 	%p67, %r144, %r117;
	mov.pred 	%p156, 0;
	@%p67 bra 	$L__BB5_108;
	setp.ge.s32 	%p69, %r145, %r81;
	setp.lt.u64 	%p70, %rd225, %rd228;
	or.pred  	%p71, %p69, %p70;
	mov.pred 	%p156, -1;
	@%p71 bra 	$L__BB5_108;
	setp.ge.u64 	%p72, %rd228, %rd225;
	setp.lt.s32 	%p73, %r412, %r415;
	and.pred  	%p156, %p72, %p73;
$L__BB5_108:
	selp.b64 	%rd98, %rd225, %rd228, %p156;
	selp.b32 	%r150, %r412, %r415, %p156;
	selp.u32 	%r238, 1, 0, %p156;
	add.s32 	%r151, %r144, %r238;
	not.pred 	%p74, %p156;
	selp.u32 	%r239, 1, 0, %p74;
	add.s32 	%r152, %r145, %r239;
	@%p156 bra 	$L__BB5_110;
	shl.b32 	%r240, %r152, 4;
	add.s32 	%r242, %r207, %r240;
	ld.shared.u64 	%rd228, [%r242];
	ld.shared.u32 	%r415, [%r242+8];
	bra.uni 	$L__BB5_111;
$L__BB5_110:
	shl.b32 	%r243, %r151, 4;
	add.s32 	%r245, %r207, %r243;
	ld.shared.u64 	%rd225, [%r245];
	ld.shared.u32 	%r412, [%r245+8];
$L__BB5_111:
	setp.ge.s32 	%p76, %r151, %r117;
	mov.pred 	%p157, 0;
	@%p76 bra 	$L__BB5_114;
	setp.ge.s32 	%p78, %r152, %r81;
	setp.lt.u64 	%p79, %rd225, %rd228;
	or.pred  	%p80, %p78, %p79;
	mov.pred 	%p157, -1;
	@%p80 bra 	$L__BB5_114;
	setp.ge.u64 	%p81, %rd228, %rd225;
	setp.lt.s32 	%p82, %r412, %r415;
	and.pred  	%p157, %p81, %p82;
$L__BB5_114:
	setp.eq.s16 	%p83, %rs1, 0;
	selp.b64 	%rd103, %rd225, %rd228, %p157;
	selp.b32 	%r157, %r412, %r415, %p157;
	bar.sync 	0;
	@%p83 bra 	$L__BB5_125;
	// begin inline asm
	mov.u32 %r246, %laneid;
	// end inline asm
	and.b32  	%r158, %r118, 3968;
	shl.b32 	%r247, %r246, 2;
	add.s32 	%r248, %r247, %r158;
	shl.b32 	%r249, %r248, 4;
	add.s32 	%r251, %r207, %r249;
	st.shared.u64 	[%r251], %rd88;
	st.shared.u32 	[%r251+8], %r136;
	st.shared.u64 	[%r251+16], %rd93;
	st.shared.u32 	[%r251+24], %r143;
	st.shared.u64 	[%r251+32], %rd98;
	st.shared.u32 	[%r251+40], %r150;
	st.shared.u64 	[%r251+48], %rd103;
	st.shared.u32 	[%r251+56], %r157;
	bar.warp.sync 	-1;
	mad.lo.s32 	%r252, %r246, -48, %r251;
	ld.shared.u64 	%rd104, [%r252];
	ld.shared.u32 	%r159, [%r252+8];
	ld.shared.u64 	%rd105, [%r252+512];
	ld.shared.u32 	%r160, [%r252+520];
	ld.shared.u64 	%rd106, [%r252+1024];
	ld.shared.u32 	%r161, [%r252+1032];
	ld.shared.u64 	%rd107, [%r252+1536];
	ld.shared.u32 	%r162, [%r252+1544];
	setp.ne.s32 	%p84, %r3, 0;
	@%p84 bra 	$L__BB5_117;
	st.volatile.shared.u32 	[_ZZN3cub18CUB_300001_SM_10006detail10merge_sort26DeviceMergeSortMergeKernelINS2_10policy_hubIPN4cuda3std3__44pairImiEEE9Policy600ESA_PNS0_8NullTypeESA_SE_jNS7_4lessIS9_EES9_SD_EEvbT2_T3_T4_PT6_PT7_T5_PSJ_SJ_NS1_7vsmem_tEE19static_temp_storage+16384], %r117;
$L__BB5_117:
	bar.sync 	0;
	ld.volatile.shared.u32 	%r163, [_ZZN3cub18CUB_300001_SM_10006detail10merge_sort26DeviceMergeSortMergeKernelINS2_10policy_hubIPN4cuda3std3__44pairImiEEE9Policy600ESA_PNS0_8NullTypeESA_SE_jNS7_4lessIS9_EES9_SD_EEvbT2_T3_T4_PT6_PT7_T5_PSJ_SJ_NS1_7vsmem_tEE19static_temp_storage+16384];
	and.b32  	%r253, %r3, 31;
	add.s32 	%r164, %r158, %r253;
	setp.ge.s32 	%p85, %r164, %r163;
	cvt.u64.u32 	%rd153, %r164;
	cvt.u64.u32 	%rd154, %r2;
	add.s64 	%rd155, %rd153, %rd154;
	shl.b64 	%rd156, %rd155, 4;
	add.s64 	%rd108, %rd1, %rd156;
	@%p85 bra 	$L__BB5_119;
	st.global.u64 	[%rd108], %rd104;
	st.global.u32 	[%rd108+8], %r159;
$L__BB5_119:
	add.s32 	%r254, %r164, 32;
	setp.ge.s32 	%p86, %r254, %r163;
	@%p86 bra 	$L__BB5_121;
	st.global.u64 	[%rd108+512], %rd105;
	st.global.u32 	[%rd108+520], %r160;
$L__BB5_121:
	add.s32 	%r255, %r164, 64;
	setp.ge.s32 	%p87, %r255, %r163;
	@%p87 bra 	$L__BB5_123;
	st.global.u64 	[%rd108+1024], %rd106;
	st.global.u32 	[%rd108+1032], %r161;
$L__BB5_123:
	add.s32 	%r256, %r164, 96;
	setp.ge.s32 	%p88, %r256, %r163;
	@%p88 bra 	$L__BB5_135;
	st.global.u64 	[%rd108+1536], %rd107;
	st.global.u32 	[%rd108+1544], %r162;
	bra.uni 	$L__BB5_135;
$L__BB5_125:
	// begin inline asm
	mov.u32 %r257, %laneid;
	// end inline asm
	and.b32  	%r165, %r118, 3968;
	shl.b32 	%r258, %r257, 2;
	add.s32 	%r259, %r258, %r165;
	shl.b32 	%r260, %r259, 4;
	add.s32 	%r262, %r207, %r260;
	st.shared.u64 	[%r262], %rd88;
	st.shared.u32 	[%r262+8], %r136;
	st.shared.u64 	[%r262+16], %rd93;
	st.shared.u32 	[%r262+24], %r143;
	st.shared.u64 	[%r262+32], %rd98;
	st.shared.u32 	[%r262+40], %r150;
	st.shared.u64 	[%r262+48], %rd103;
	st.shared.u32 	[%r262+56], %r157;
	bar.warp.sync 	-1;
	mad.lo.s32 	%r263, %r257, -48, %r262;
	ld.shared.u64 	%rd109, [%r263];
	ld.shared.u32 	%r166, [%r263+8];
	ld.shared.u64 	%rd110, [%r263+512];
	ld.shared.u32 	%r167, [%r263+520];
	ld.shared.u64 	%rd111, [%r263+1024];
	ld.shared.u32 	%r168, [%r263+1032];
	ld.shared.u64 	%rd112, [%r263+1536];
	ld.shared.u32 	%r169, [%r263+1544];
	setp.ne.s32 	%p89, %r3, 0;
	@%p89 bra 	$L__BB5_127;
	st.volatile.shared.u32 	[_ZZN3cub18CUB_300001_SM_10006detail10merge_sort26DeviceMergeSortMergeKernelINS2_10policy_hubIPN4cuda3std3__44pairImiEEE9Policy600ESA_PNS0_8NullTypeESA_SE_jNS7_4lessIS9_EES9_SD_EEvbT2_T3_T4_PT6_PT7_T5_PSJ_SJ_NS1_7vsmem_tEE19static_temp_storage+16384], %r117;
$L__BB5_127:
	bar.sync 	0;
	ld.volatile.shared.u32 	%r170, [_ZZN3cub18CUB_300001_SM_10006detail10merge_sort26DeviceMergeSortMergeKernelINS2_10policy_hubIPN4cuda3std3__44pairImiEEE9Policy600ESA_PNS0_8NullTypeESA_SE_jNS7_4lessIS9_EES9_SD_EEvbT2_T3_T4_PT6_PT7_T5_PSJ_SJ_NS1_7vsmem_tEE19static_temp_storage+16384];
	and.b32  	%r264, %r3, 31;
	add.s32 	%r171, %r165, %r264;
	setp.ge.s32 	%p90, %r171, %r170;
	cvt.u64.u32 	%rd157, %r171;
	cvt.u64.u32 	%rd158, %r2;
	add.s64 	%rd159, %rd157, %rd158;
	shl.b64 	%rd160, %rd159, 4;
	add.s64 	%rd113, %rd2, %rd160;
	@%p90 bra 	$L__BB5_129;
	st.global.u64 	[%rd113], %rd109;
	st.global.u32 	[%rd113+8], %r166;
$L__BB5_129:
	add.s32 	%r265, %r171, 32;
	setp.ge.s32 	%p91, %r265, %r170;
	@%p91 bra 	$L__BB5_131;
	st.global.u64 	[%rd113+512], %rd110;
	st.global.u32 	[%rd113+520], %r167;
$L__BB5_131:
	add.s32 	%r266, %r171, 64;
	setp.ge.s32 	%p92, %r266, %r170;
	@%p92 bra 	$L__BB5_133;
	st.global.u64 	[%rd113+1024], %rd111;
	st.global.u32 	[%rd113+1032], %r168;
$L__BB5_133:
	add.s32 	%r267, %r171, 96;
	setp.ge.s32 	%p93, %r267, %r170;
	@%p93 bra 	$L__BB5_135;
	st.global.u64 	[%rd113+1536], %rd112;
	st.global.u32 	[%rd113+1544], %r169;
$L__BB5_135:
	ret;

}
	// .globl	_ZN3cub18CUB_300001_SM_10006detail10merge_sort30DeviceMergeSortBlockSortKernelINS2_10policy_hubIPN4cuda3std3__44pairImiEEE9Policy600ESA_PNS0_8NullTypeESA_SE_mNS7_4lessIS9_EES9_SD_EEvbT0_T1_T2_T3_T4_PT6_PT7_T5_NS1_7vsmem_tE
.visible .entry _ZN3cub18CUB_300001_SM_10006detail10merge_sort30DeviceMergeSortBlockSortKernelINS2_10policy_hubIPN4cuda3std3__44pairImiEEE9Policy600ESA_PNS0_8NullTypeESA_SE_mNS7_4lessIS9_EES9_SD_EEvbT0_T1_T2_T3_T4_PT6_PT7_T5_NS1_7vsmem_tE(
	.param .u8 _ZN3cub18CUB_300001_SM_10006detail10merge_sort30DeviceMergeSortBlockSortKernelINS2_10policy_hubIPN4cuda3std3__44pairImiEEE9Policy600ESA_PNS0_8NullTypeESA_SE_mNS7_4lessIS9_EES9_SD_EEvbT0_T1_T2_T3_T4_PT6_PT7_T5_NS1_7vsmem_tE_param_0,
	.param .u64 .ptr .align 1 _ZN3cub18CUB_300001_SM_10006detail10merge_sort30DeviceMergeSortBlockSortKernelINS2_10policy_hubIPN4cuda3std3__44pairImiEEE9Policy600ESA_PNS0_8NullTypeESA_SE_mNS7_4lessIS9_EES9_SD_EEvbT0_T1_T2_T3_T4_PT6_PT7_T5_NS1_7vsmem_tE_param_1,
	.param .u64 .ptr .align 1 _ZN3cub18CUB_300001_SM_10006detail10merge_sort30DeviceMergeSortBlockSortKernelINS2_10policy_hubIPN4cuda3std3__44pairImiEEE9Policy600ESA_PNS0_8NullTypeESA_SE_mNS7_4lessIS9_EES9_SD_EEvbT0_T1_T2_T3_T4_PT6_PT7_T5_NS1_7vsmem_tE_param_2,
	.param .u64 .ptr .align 1 _ZN3cub18CUB_300001_SM_10006detail10merge_sort30DeviceMergeSortBlockSortKernelINS2_10policy_hubIPN4cuda3std3__44pairImiEEE9Policy600ESA_PNS0_8NullTypeESA_SE_mNS7_4lessIS9_EES9_SD_EEvbT0_T1_T2_T3_T4_PT6_PT7_T5_NS1_7vsmem_tE_param_3,
	.param .u64 .ptr .align 1 _ZN3cub18CUB_300001_SM_10006detail10merge_sort30DeviceMergeSortBlockSortKernelINS2_10policy_hubIPN4cuda3std3__44pairImiEEE9Policy600ESA_PNS0_8NullTypeESA_SE_mNS7_4lessIS9_EES9_SD_EEvbT0_T1_T2_T3_T4_PT6_PT7_T5_NS1_7vsmem_tE_param_4,
	.param .u64 _ZN3cub18CUB_300001_SM_10006detail10merge_sort30DeviceMergeSortBlockSortKernelINS2_10policy_hubIPN4cuda3std3__44pairImiEEE9Policy600ESA_PNS0_8NullTypeESA_SE_mNS7_4lessIS9_EES9_SD_EEvbT0_T1_T2_T3_T4_PT6_PT7_T5_NS1_7vsmem_tE_param_5,
	.param .u64 .ptr .align 1 _ZN3cub18CUB_300001_SM_10006detail10merge_sort30DeviceMergeSortBlockSortKernelINS2_10policy_hubIPN4cuda3std3__44pairImiEEE9Policy600ESA_PNS0_8NullTypeESA_SE_mNS7_4lessIS9_EES9_SD_EEvbT0_T1_T2_T3_T4_PT6_PT7_T5_NS1_7vsmem_tE_param_6,
	.param .u64 .ptr .align 1 _ZN3cub18CUB_300001_SM_10006detail10merge_sort30DeviceMergeSortBlockSortKernelINS2_10policy_hubIPN4cuda3std3__44pairImiEEE9Policy600ESA_PNS0_8NullTypeESA_SE_mNS7_4lessIS9_EES9_SD_EEvbT0_T1_T2_T3_T4_PT6_PT7_T5_NS1_7vsmem_tE_param_7,
	.param .align 1 .b8 _ZN3cub18CUB_300001_SM_10006detail10merge_sort30DeviceMergeSortBlockSortKernelINS2_10policy_hubIPN4cuda3std3__44pairImiEEE9Policy600ESA_PNS0_8NullTypeESA_SE_mNS7_4lessIS9_EES9_SD_EEvbT0_T1_T2_T3_T4_PT6_PT7_T5_NS1_7vsmem_tE_param_8[1],
	.param .align 8 .b8 _ZN3cub18CUB_300001_SM_10006detail10merge_sort30DeviceMergeSortBlockSortKernelINS2_10policy_hubIPN4cuda3std3__44pairImiEEE9Policy600ESA_PNS0_8NullTypeESA_SE_mNS7_4lessIS9_EES9_SD_EEvbT0_T1_T2_T3_T4_PT6_PT7_T5_NS1_7vsmem_tE_param_9[8]
)
.maxntid 256
{
	.local .align 16 .b8 	__local_depot6[96];
	.reg .b64 	%SP;
	.reg .b64 	%SPL;
	.reg .pred 	%p<188>;
	.reg .b16 	%rs<17>;
	.reg .b32 	%r<642>;
	.reg .b64 	%rd<195>;
	// demoted variable
	.shared .align 16 .b8 _ZZN3cub18CUB_300001_SM_10006detail10merge_sort30DeviceMergeSortBlockSortKernelINS2_10policy_hubIPN4cuda3std3__44pairImiEEE9Policy600ESA_PNS0_8NullTypeESA_SE_mNS7_4lessIS9_EES9_SD_EEvbT0_T1_T2_T3_T4_PT6_PT7_T5_NS1_7vsmem_tEE19static_temp_storage[16400];
	mov.u64 	%SPL, __local_depot6;
	ld.param.u64 	%rd112, [_ZN3cub18CUB_300001_SM_10006detail10merge_sort30DeviceMergeSortBlockSortKernelINS2_10policy_hubIPN4cuda3std3__44pairImiEEE9Policy600ESA_PNS0_8NullTypeESA_SE_mNS7_4lessIS9_EES9_SD_EEvbT0_T1_T2_T3_T4_PT6_PT7_T5_NS1_7vsmem_tE_param_1];
	ld.param.u64 	%rd110, [_ZN3cub18CUB_300001_SM_10006detail10merge_sort30DeviceMergeSortBlockSortKernelINS2_10policy_hubIPN4cuda3std3__44pairImiEEE9Policy600ESA_PNS0_8NullTypeESA_SE_mNS7_4lessIS9_EES9_SD_EEvbT0_T1_T2_T3_T4_PT6_PT7_T5_NS1_7vsmem_tE_param_3];
	ld.param.u64 	%rd111, [_ZN3cub18CUB_300001_SM_10006detail10merge_sort30DeviceMergeSortBlockSortKernelINS2_10policy_hubIPN4cuda3std3__44pairImiEEE9Policy600ESA_PNS0_8NullTypeESA_SE_mNS7_4lessIS9_EES9_SD_EEvbT0_T1_T2_T3_T4_PT6_PT7_T5_NS1_7vsmem_tE_param_5];
	ld.param.u64 	%rd113, [_ZN3cub18CUB_300001_SM_10006detail10merge_sort30DeviceMergeSortBlockSortKernelINS2_10policy_hubIPN4cuda3std3__44pairImiEEE9Policy600ESA_PNS0_8NullTypeESA_SE_mNS7_4lessIS9_EES9_SD_EEvbT0_T1_T2_T3_T4_PT6_PT7_T5_NS1_7vsmem_tE_param_6];
	cvta.to.global.u64 	%rd1, %rd113;
	cvta.to.global.u64 	%rd2, %rd110;
	cvta.to.global.u64 	%rd3, %rd112;
	add.u64 	%rd4, %SPL, 0;
	add.u64 	%rd5, %SPL, 16;
	add.u64 	%rd6, %SPL, 32;
	mov.u32 	%r330, %ctaid.x;
	cvt.u64.u32 	%rd117, %r330;
	mov.u32 	%r331, %nctaid.x;
	cvt.u64.u32 	%rd118, %r331;
	mul.wide.u32 	%rd7, %r330, 1024;
	add.s64 	%rd119, %rd118, -1;
	setp.le.u64 	%p19, %rd119, %rd117;
	@%p19 bra 	$L__BB6_50;
	// begin inline asm
	griddepcontrol.wait;
	// end inline asm
	mov.u32 	%r1, %tid.x;
	and.b32  	%r429, %r1, 31;
	shl.b32 	%r2, %r1, 2;
	and.b32  	%r430, %r2, 3968;
	or.b32  	%r431, %r430, %r429;
	cvt.u64.u32 	%rd134, %r431;
	add.s64 	%rd8, %rd7, %rd134;
	shl.b64 	%rd135, %rd8, 4;
	add.s64 	%rd136, %rd3, %rd135;
	ld.global.u64 	%rd137, [%rd136];
	ld.global.u32 	%r432, [%rd136+8];
	ld.global.u64 	%rd138, [%rd136+512];
	ld.global.u32 	%r433, [%rd136+520];
	ld.global.u64 	%rd139, [%rd136+1024];
	ld.global.u32 	%r434, [%rd136+1032];
	ld.global.u64 	%rd140, [%rd136+1536];
	ld.global.u32 	%r435, [%rd136+1544];
	// begin inline asm
	mov.u32 %r428, %laneid;
	// end inline asm
	add.s32 	%r436, %r428, %r430;
	shl.b32 	%r437, %r436, 4;
	mov.u32 	%r438, _ZZN3cub18CUB_300001_SM_10006detail10merge_sort30DeviceMergeSortBlockSortKernelINS2_10policy_hubIPN4cuda3std3__44pairImiEEE9Policy600ESA_PNS0_8NullTypeESA_SE_mNS7_4lessIS9_EES9_SD_EEvbT0_T1_T2_T3_T4_PT6_PT7_T5_NS1_7vsmem_tEE19static_temp_storage;
	add.s32 	%r3, %r438, %r437;
	st.shared.u64 	[%r3], %rd137;
	st.shared.u32 	[%r3+8], %r432;
	st.shared.u64 	[%r3+512], %rd138;
	st.shared.u32 	[%r3+520], %r433;
	st.shared.u64 	[%r3+1024], %rd139;
	st.shared.u32 	[%r3+1032], %r434;
	st.shared.u64 	[%r3+1536], %rd140;
	st.shared.u32 	[%r3+1544], %r435;
	bar.warp.sync 	-1;
	mad.lo.s32 	%r4, %r428, 48, %r3;
	ld.shared.u64 	%rd153, [%r4];
	ld.shared.u32 	%r521, [%r4+8];
	ld.shared.u64 	%rd10, [%r4+16];
	ld.shared.u32 	%r6, [%r4+24];
	ld.shared.u64 	%rd11, [%r4+32];
	ld.shared.u32 	%r7, [%r4+40];
	ld.shared.u64 	%rd155, [%r4+48];
	ld.shared.u32 	%r523, [%r4+56];
	bar.sync 	0;
	// begin inline asm
	griddepcontrol.launch_dependents;
	// end inline asm
	setp.lt.u64 	%p111, %rd10, %rd153;
	@%p111 bra 	$L__BB6_3;
	setp.lt.u64 	%p112, %rd153, %rd10;
	setp.ge.s32 	%p113, %r6, %r521;
	or.pred  	%p114, %p112, %p113;
	mov.u32 	%r519, %r6;
	mov.u64 	%rd151, %rd10;
	@%p114 bra 	$L__BB6_4;
$L__BB6_3:
	mov.u32 	%r519, %r521;
	mov.u64 	%rd151, %rd153;
	mov.u32 	%r521, %r6;
	mov.u64 	%rd153, %rd10;
$L__BB6_4:
	setp.lt.u64 	%p115, %rd155, %rd11;
	@%p115 bra 	$L__BB6_6;
	setp.lt.u64 	%p116, %rd11, %rd155;
	setp.ge.s32 	%p117, %r523, %r7;
	or.pred  	%p118, %p116, %p117;
	mov.u64 	%rd148, %rd11;
	mov.u32 	%r516, %r7;
	@%p118 bra 	$L__BB6_7;
$L__BB6_6:
	mov.u64 	%rd148, %rd155;
	mov.u32 	%r516, %r523;
	mov.u64 	%rd155, %rd11;
	mov.u32 	%r523, %r7;
$L__BB6_7:
	setp.lt.u64 	%p119, %rd148, %rd151;
	@%p119 bra 	$L__BB6_9;
	setp.lt.u64 	%p120, %rd151, %rd148;
	setp.ge.s32 	%p121, %r516, %r519;
	or.pred  	%p122, %p120, %p121;
	mov.u64 	%rd150, %rd148;
	mov.u32 	%r518, %r516;
	@%p122 bra 	$L__BB6_10;
$L__BB6_9:
	mov.u64 	%rd150, %rd151;
	mov.u32 	%r518, %r519;
	mov.u32 	%r519, %r516;
	mov.u64 	%rd151, %rd148;
$L__BB6_10:
	setp.lt.u64 	%p123, %rd151, %rd153;
	@%p123 bra 	$L__BB6_12;
	setp.lt.u64 	%p124, %rd153, %rd151;
	setp.ge.s32 	%p125, %r519, %r521;
	or.pred  	%p126, %p124, %p125;
	mov.u32 	%r525, %r519;
	mov.u64 	%rd157, %rd151;
	@%p126 bra 	$L__BB6_13;
$L__BB6_12:
	mov.u32 	%r525, %r521;
	mov.u64 	%rd157, %rd153;
	mov.u32 	%r521, %r519;
	mov.u64 	%rd153, %rd151;
$L__BB6_13:
	setp.lt.u64 	%p127, %rd155, %rd150;
	@%p127 bra 	$L__BB6_15;
	setp.lt.u64 	%p128, %rd150, %rd155;
	setp.ge.s32 	%p129, %r523, %r518;
	or.pred  	%p130, %p128, %p129;
	mov.u64 	%rd154, %rd150;
	mov.u32 	%r522, %r518;
	@%p130 bra 	$L__BB6_16;
$L__BB6_15:
	mov.u64 	%rd154, %rd155;
	mov.u32 	%r522, %r523;
	mov.u64 	%rd155, %rd150;
	mov.u32 	%r523, %r518;
$L__BB6_16:
	setp.lt.u64 	%p131, %rd154, %rd157;
	@%p131 bra 	$L__BB6_18;
	setp.lt.u64 	%p132, %rd157, %rd154;
	setp.ge.s32 	%p133, %r522, %r525;
	or.pred  	%p134, %p132, %p133;
	mov.u64 	%rd158, %rd154;
	mov.u32 	%r526, %r522;
	@%p134 bra 	$L__BB6_19;
$L__BB6_18:
	mov.u64 	%rd158, %rd157;
	mov.u32 	%r526, %r525;
	mov.u32 	%r525, %r522;
	mov.u64 	%rd157, %rd154;
$L__BB6_19:
	shl.b32 	%r440, %r2, 4;
	add.s32 	%r21, %r438, %r440;
	mov.b32 	%r530, 2;
$L__BB6_20:
	mov.u32 	%r26, %r530;
	bar.sync 	0;
	add.s32 	%r442, %r26, -1;
	st.shared.u64 	[%r21], %rd153;
	st.shared.u32 	[%r21+8], %r521;
	st.shared.u64 	[%r21+16], %rd157;
	st.shared.u32 	[%r21+24], %r525;
	st.shared.u64 	[%r21+32], %rd158;
	st.shared.u32 	[%r21+40], %r526;
	st.shared.u64 	[%r21+48], %rd155;
	st.shared.u32 	[%r21+56], %r523;
	bar.sync 	0;
	neg.s32 	%r443, %r26;
	and.b32  	%r444, %r1, %r443;
	shl.b32 	%r445, %r444, 2;
	shl.b32 	%r530, %r26, 1;
	and.b32  	%r446, %r442, %r1;
	shl.b32 	%r447, %r446, 2;
	min.u32 	%r28, %r447, 1024;
	min.u32 	%r29, %r445, 1024;
	add.s32 	%r448, %r29, %r530;
	min.u32 	%r30, %r448, 1024;
	add.s32 	%r449, %r30, %r530;
	min.u32 	%r31, %r449, 1024;
	sub.s32 	%r450, %r30, %r29;
	sub.s32 	%r451, %r31, %r30;
	setp.lt.s32 	%p135, %r28, %r451;
	sub.s32 	%r452, %r28, %r451;
	selp.b32 	%r533, 0, %r452, %p135;
	min.s32 	%r531, %r450, %r28;
	setp.ge.s32 	%p136, %r533, %r531;
	@%p136 bra 	$L__BB6_25;
	add.s32 	%r34, %r30, %r28;
$L__BB6_22:
	sub.s32 	%r453, %r531, %r533;
	shr.u32 	%r454, %r453, 31;
	add.s32 	%r455, %r453, %r454;
	shr.s32 	%r456, %r455, 1;
	add.s32 	%r37, %r456, %r533;
	add.s32 	%r457, %r37, %r29;
	shl.b32 	%r458, %r457, 4;
	add.s32 	%r38, %r438, %r458;
	ld.shared.u64 	%rd29, [%r38];
	not.b32 	%r460, %r37;
	add.s32 	%r461, %r34, %r460;
	shl.b32 	%r462, %r461, 4;
	add.s32 	%r39, %r438, %r462;
	ld.shared.u64 	%rd30, [%r39];
	setp.lt.u64 	%p138, %rd30, %rd29;
	mov.pred 	%p179, 0;
	@%p138 bra 	$L__BB6_24;
	ld.shared.u32 	%r463, [%r39+8];
	ld.shared.u32 	%r465, [%r38+8];
	setp.lt.u64 	%p139, %rd29, %rd30;
	setp.ge.s32 	%p140, %r463, %r465;
	or.pred  	%p179, %p139, %p140;
$L__BB6_24:
	add.s32 	%r467, %r37, 1;
	selp.b32 	%r533, %r467, %r533, %p179;
	selp.b32 	%r531, %r531, %r37, %p179;
	setp.lt.s32 	%p141, %r533, %r531;
	@%p141 bra 	$L__BB6_22;
$L__BB6_25:
	add.s32 	%r43, %r533, %r29;
	add.s32 	%r468, %r30, %r28;
	sub.s32 	%r44, %r468, %r533;
	shl.b32 	%r469, %r43, 4;
	add.s32 	%r45, %r438, %r469;
	ld.shared.u64 	%rd165, [%r45];
	ld.shared.u32 	%r537, [%r45+8];
	shl.b32 	%r471, %r44, 4;
	add.s32 	%r47, %r438, %r471;
	ld.shared.u64 	%rd162, [%r47];
	ld.shared.u32 	%r534, [%r47+8];
	setp.ge.s32 	%p143, %r44, %r31;
	mov.pred 	%p180, 0;
	@%p143 bra 	$L__BB6_28;
	setp.ge.s32 	%p145, %r43, %r30;
	setp.lt.u64 	%p146, %rd162, %rd165;
	or.pred  	%p147, %p145, %p146;
	mov.pred 	%p180, -1;
	@%p147 bra 	$L__BB6_28;
	setp.ge.u64 	%p148, %rd165, %rd162;
	setp.lt.s32 	%p149, %r534, %r537;
	and.pred  	%p180, %p148, %p149;
$L__BB6_28:
	selp.b64 	%rd153, %rd162, %rd165, %p180;
	selp.b32 	%r521, %r534, %r537, %p180;
	selp.u32 	%r472, 1, 0, %p180;
	add.s32 	%r50, %r44, %r472;
	not.pred 	%p150, %p180;
	selp.u32 	%r473, 1, 0, %p150;
	add.s32 	%r51, %r43, %r473;
	@%p150 bra 	$L__BB6_30;
	ld.shared.u64 	%rd162, [%r47+16];
	ld.shared.u32 	%r534, [%r47+24];
	bra.uni 	$L__BB6_31;
$L__BB6_30:
	ld.shared.u64 	%rd165, [%r45+16];
	ld.shared.u32 	%r537, [%r45+24];
$L__BB6_31:
	setp.ge.s32 	%p152, %r50, %r31;
	mov.pred 	%p181, 0;
	@%p152 bra 	$L__BB6_34;
	setp.ge.s32 	%p154, %r51, %r30;
	setp.lt.u64 	%p155, %rd162, %rd165;
	or.pred  	%p156, %p154, %p155;
	mov.pred 	%p181, -1;
	@%p156 bra 	$L__BB6_34;
	setp.ge.u64 	%p157, %rd165, %rd162;
	setp.lt.s32 	%p158, %r534, %r537;
	and.pred  	%p181, %p157, %p158;
$L__BB6_34:
	selp.b64 	%rd157, %rd162, %rd165, %p181;
	selp.b32 	%r525, %r534, %r537, %p181;
	selp.u32 	%r474, 1, 0, %p181;
	add.s32 	%r57, %r50, %r474;
	not.pred 	%p159, %p181;
	selp.u32 	%r475, 1, 0, %p159;
	add.s32 	%r58, %r51, %r475;
	@%p181 bra 	$L__BB6_36;
	shl.b32 	%r476, %r58, 4;
	add.s32 	%r478, %r438, %r476;
	ld.shared.u64 	%rd165, [%r478];
	ld.shared.u32 	%r537, [%r478+8];
	bra.uni 	$L__BB6_37;
$L__BB6_36:
	shl.b32 	%r479, %r57, 4;
	add.s32 	%r481, %r438, %r479;
	ld.shared.u64 	%rd162, [%r481];
	ld.shared.u32 	%r534, [%r481+8];
$L__BB6_37:
	setp.ge.s32 	%p161, %r57, %r31;
	mov.pred 	%p182, 0;
	@%p161 bra 	$L__BB6_40;
	setp.ge.s32 	%p163, %r58, %r30;
	setp.lt.u64 	%p164, %rd162, %rd165;
	or.pred  	%p165, %p163, %p164;
	mov.pred 	%p182, -1;
	@%p165 bra 	$L__BB6_40;
	setp.ge.u64 	%p166, %rd165, %rd162;
	setp.lt.s32 	%p167, %r534, %r537;
	and.pred  	%p182, %p166, %p167;
$L__BB6_40:
	selp.b64 	%rd158, %rd162, %rd165, %p182;
	selp.b32 	%r526, %r534, %r537, %p182;
	selp.u32 	%r482, 1, 0, %p182;
	add.s32 	%r64, %r57, %r482;
	not.pred 	%p168, %p182;
	selp.u32 	%r483, 1, 0, %p168;
	add.s32 	%r65, %r58, %r483;
	@%p182 bra 	$L__BB6_42;
	shl.b32 	%r484, %r65, 4;
	add.s32 	%r486, %r438, %r484;
	ld.shared.u64 	%rd165, [%r486];
	ld.shared.u32 	%r537, [%r486+8];
	bra.uni 	$L__BB6_43;
$L__BB6_42:
	shl.b32 	%r487, %r64, 4;
	add.s32 	%r489, %r438, %r487;
	ld.shared.u64 	%rd162, [%r489];
	ld.shared.u32 	%r534, [%r489+8];
$L__BB6_43:
	setp.ge.s32 	%p170, %r64, %r31;
	mov.pred 	%p183, 0;
	@%p170 bra 	$L__BB6_46;
	setp.ge.s32 	%p172, %r65, %r30;
	setp.lt.u64 	%p173, %rd162, %rd165;
	or.pred  	%p174, %p172, %p173;
	mov.pred 	%p183, -1;
	@%p174 bra 	$L__BB6_46;
	setp.ge.u64 	%p175, %rd165, %rd162;
	setp.lt.s32 	%p176, %r534, %r537;
	and.pred  	%p183, %p175, %p176;
$L__BB6_46:
	selp.b64 	%rd155, %rd162, %rd165, %p183;
	selp.b32 	%r523, %r534, %r537, %p183;
	setp.lt.u32 	%p177, %r26, 129;
	@%p177 bra 	$L__BB6_20;
	ld.param.s8 	%rs12, [_ZN3cub18CUB_300001_SM_10006detail10merge_sort30DeviceMergeSortBlockSortKernelINS2_10policy_hubIPN4cuda3std3__44pairImiEEE9Policy600ESA_PNS0_8NullTypeESA_SE_mNS7_4lessIS9_EES9_SD_EEvbT0_T1_T2_T3_T4_PT6_PT7_T5_NS1_7vsmem_tE_param_0];
	bar.sync 	0;
	setp.eq.s16 	%p178, %rs12, 0;
	@%p178 bra 	$L__BB6_49;
	st.shared.u64 	[%r4], %rd153;
	st.shared.u32 	[%r4+8], %r521;
	st.shared.u64 	[%r4+16], %rd157;
	st.shared.u32 	[%r4+24], %r525;
	st.shared.u64 	[%r4+32], %rd158;
	st.shared.u32 	[%r4+40], %r526;
	st.shared.u64 	[%r4+48], %rd155;
	st.shared.u32 	[%r4+56], %r523;
	bar.warp.sync 	-1;
	add.s64 	%rd142, %rd2, %rd135;
	ld.shared.v2.u32 	{%r490, %r491}, [%r3];
	st.global.v2.u32 	[%rd142], {%r490, %r491};
	ld.shared.u32 	%r492, [%r3+8];
	st.global.u32 	[%rd142+8], %r492;
	ld.shared.v2.u32 	{%r493, %r494}, [%r3+512];
	st.global.v2.u32 	[%rd142+512], {%r493, %r494};
	ld.shared.u32 	%r495, [%r3+520];
	st.global.u32 	[%rd142+520], %r495;
	ld.shared.v2.u32 	{%r496, %r497}, [%r3+1024];
	st.global.v2.u32 	[%rd142+1024], {%r496, %r497};
	ld.shared.u32 	%r498, [%r3+1032];
	st.global.u32 	[%rd142+1032], %r498;
	ld.shared.v2.u32 	{%r499, %r500}, [%r3+1536];
	st.global.v2.u32 	[%rd142+1536], {%r499, %r500};
	ld.shared.u32 	%r501, [%r3+1544];
	st.global.u32 	[%rd142+1544], %r501;
	bra.uni 	$L__BB6_154;
$L__BB6_49:
	st.shared.u64 	[%r4], %rd153;
	st.shared.u32 	[%r4+8], %r521;
	st.shared.u64 	[%r4+16], %rd157;
	st.shared.u32 	[%r4+24], %r525;
	st.shared.u64 	[%r4+32], %rd158;
	st.shared.u32 	[%r4+40], %r526;
	st.shared.u64 	[%r4+48], %rd155;
	st.shared.u32 	[%r4+56], %r523;
	bar.warp.sync 	-1;
	add.s64 	%rd144, %rd1, %rd135;
	ld.shared.v2.u32 	{%r502, %r503}, [%r3];
	st.global.v2.u32 	[%rd144], {%r502, %r503};
	ld.shared.u32 	%r504, [%r3+8];
	st.global.u32 	[%rd144+8], %r504;
	ld.shared.v2.u32 	{%r505, %r506}, [%r3+512];
	st.global.v2.u32 	[%rd144+512], {%r505, %r506};
	ld.shared.u32 	%r507, [%r3+520];
	st.global.u32 	[%rd144+520], %r507;
	ld.shared.v2.u32 	{%r508, %r509}, [%r3+1024];
	st.global.v2.u32 	[%rd144+1024], {%r508, %r509};
	ld.shared.u32 	%r510, [%r3+1032];
	st.global.u32 	[%rd144+1032], %r510;
	ld.shared.v2.u32 	{%r511, %r512}, [%r3+1536];
	st.global.v2.u32 	[%rd144+1536], {%r511, %r512};
	ld.shared.u32 	%r513, [%r3+1544];
	st.global.u32 	[%rd144+1544], %r513;
	bra.uni 	$L__BB6_154;
$L__BB6_50:
	cvt.u32.u64 	%r332, %rd7;
	cvt.u32.u64 	%r333, %rd111;
	sub.s32 	%r334, %r333, %r332;
	min.s32 	%r71, %r334, 1024;
	// begin inline asm
	griddepcontrol.wait;
	// end inline asm
	mov.b64 	%rd120, 0;
	st.local.u64 	[%rd6], %rd120;
	st.local.u64 	[%rd6+8], %rd120;
	add.s64 	%rd49, %rd6, 16;
	st.local.u64 	[%rd6+16], %rd120;
	st.local.u64 	[%rd6+24], %rd120;
	add.s64 	%rd50, %rd6, 32;
	mov.b32 	%r335, 0;
	st.local.u32 	[%rd6+44], %r335;
	st.local.u32 	[%rd6+60], %r335;
	shl.b64 	%rd121, %rd7, 4;
	add.s64 	%rd122, %rd3, %rd121;
	mov.u32 	%r72, %tid.x;
	ld.global.u32 	%r543, [%rd122+8];
	ld.global.u64 	%rd171, [%rd122];
	st.local.u64 	[%rd6+32], %rd171;
	st.local.u32 	[%rd6+40], %r543;
	st.local.u64 	[%rd6+48], %rd171;
	st.local.u32 	[%rd6+56], %r543;
	and.b32  	%r336, %r72, 31;
	shl.b32 	%r337, %r72, 2;
	and.b32  	%r338, %r337, 3968;
	or.b32  	%r74, %r338, %r336;
	setp.ge.s32 	%p20, %r74, %r71;
	shl.b32 	%r339, %r74, 4;
	cvt.u64.u32 	%rd123, %r339;
	add.s64 	%rd52, %rd122, %rd123;
	mov.b16 	%rs13, 0;
	mov.u16 	%rs14, %rs13;
	mov.u16 	%rs15, %rs13;
	mov.u16 	%rs16, %rs13;
	mov.u32 	%r540, %r543;
	mov.u64 	%rd168, %rd171;
	@%p20 bra 	$L__BB6_52;
	ld.global.u64 	%rd168, [%rd52];
	ld.global.u32 	%r540, [%rd52+8];
	ld.global.u32 	%r340, [%rd52+12];
	bfe.u32 	%r341, %r340, 0, 8;
	cvt.u16.u32 	%rs16, %r341;
	bfe.u32 	%r342, %r340, 8, 8;
	cvt.u16.u32 	%rs15, %r342;
	bfe.u32 	%r343, %r340, 16, 8;
	cvt.u16.u32 	%rs14, %r343;
	bfe.u32 	%r344, %r340, 24, 8;
	cvt.u16.u32 	%rs13, %r344;
	st.local.u64 	[%rd6], %rd168;
	st.local.u32 	[%rd6+8], %r540;
	st.local.u32 	[%rd6+12], %r340;
$L__BB6_52:
	add.s32 	%r77, %r74, 32;
	setp.ge.s32 	%p21, %r77, %r71;
	mov.u32 	%r541, %r543;
	mov.u64 	%rd169, %rd171;
	@%p21 bra 	$L__BB6_54;
	ld.global.u64 	%rd169, [%rd52+512];
	ld.global.u32 	%r541, [%rd52+520];
	ld.global.u32 	%r345, [%rd52+524];
	st.local.u64 	[%rd6+16], %rd169;
	st.local.u32 	[%rd6+24], %r541;
	st.local.u32 	[%rd6+28], %r345;
$L__BB6_54:
	add.s32 	%r80, %r74, 64;
	setp.ge.s32 	%p22, %r80, %r71;
	mov.u32 	%r542, %r543;
	mov.u64 	%rd170, %rd171;
	@%p22 bra 	$L__BB6_56;
	ld.global.u64 	%rd170, [%rd52+1024];
	ld.global.u32 	%r542, [%rd52+1032];
	ld.global.u32 	%r346, [%rd52+1036];
	st.local.u32 	[%rd6+44], %r346;
$L__BB6_56:
	add.s32 	%r83, %r74, 96;
	setp.ge.s32 	%p23, %r83, %r71;
	@%p23 bra 	$L__BB6_58;
	ld.global.u64 	%rd171, [%rd52+1536];
	ld.global.u32 	%r543, [%rd52+1544];
	ld.global.u32 	%r347, [%rd52+1548];
	st.local.u32 	[%rd6+60], %r347;
$L__BB6_58:
	// begin inline asm
	mov.u32 %r348, %laneid;
	// end inline asm
	shl.b32 	%r86, %r72, 2;
	and.b32  	%r349, %r86, 3968;
	add.s32 	%r350, %r348, %r349;
	shl.b32 	%r351, %r350, 4;
	mov.u32 	%r352, _ZZN3cub18CUB_300001_SM_10006detail10merge_sort30DeviceMergeSortBlockSortKernelINS2_10policy_hubIPN4cuda3std3__44pairImiEEE9Policy600ESA_PNS0_8NullTypeESA_SE_mNS7_4lessIS9_EES9_SD_EEvbT0_T1_T2_T3_T4_PT6_PT7_T5_NS1_7vsmem_tEE19static_temp_storage;
	add.s32 	%r87, %r352, %r351;
	st.shared.u64 	[%r87], %rd168;
	st.shared.u32 	[%r87+8], %r540;
	st.shared.u64 	[%r87+512], %rd169;
	st.shared.u32 	[%r87+520], %r541;
	st.shared.u64 	[%r87+1024], %rd170;
	st.shared.u32 	[%r87+1032], %r542;
	st.shared.u64 	[%r87+1536], %rd171;
	st.shared.u32 	[%r87+1544], %r543;
	bar.warp.sync 	-1;
	mad.lo.s32 	%r88, %r348, 48, %r87;
	ld.shared.u64 	%rd61, [%r88];
	mov.b64 	{%r550, %r551}, %rd61;
	ld.shared.u32 	%r617, [%r88+8];
	st.local.u64 	[%rd6], %rd61;
	st.local.u32 	[%rd6+8], %r617;
	ld.shared.u64 	%rd181, [%r88+16];
	ld.shared.u32 	%r614, [%r88+24];
	st.local.u64 	[%rd6+16], %rd181;
	st.local.u32 	[%rd6+24], %r614;
	ld.shared.u64 	%rd176, [%r88+32];
	ld.shared.u32 	%r611, [%r88+40];
	st.local.u64 	[%rd6+32], %rd176;
	st.local.u32 	[%rd6+40], %r611;
	ld.shared.u64 	%rd179, [%r88+48];
	ld.shared.u32 	%r608, [%r88+56];
	st.local.u64 	[%rd6+48], %rd179;
	st.local.u32 	[%rd6+56], %r608;
	bar.sync 	0;
	// begin inline asm
	griddepcontrol.launch_dependents;
	// end inline asm
	st.local.u64 	[%rd4], %rd61;
	st.local.u32 	[%rd4+8], %r617;
	cvt.u32.u16 	%r353, %rs13;
	cvt.u32.u16 	%r354, %rs14;
	prmt.b32 	%r355, %r354, %r353, 0x3340U;
	cvt.u32.u16 	%r356, %rs15;
	cvt.u32.u16 	%r357, %rs16;
	prmt.b32 	%r358, %r357, %r356, 0x3340U;
	prmt.b32 	%r359, %r358, %r355, 0x5410U;
	st.local.u32 	[%rd4+12], %r359;
	or.b32  	%r360, %r86, 1;
	setp.ge.u32 	%p24, %r360, %r71;
	@%p24 bra 	$L__BB6_63;
	setp.lt.u64 	%p25, %rd61, %rd181;
	@%p25 bra 	$L__BB6_61;
	setp.lt.u64 	%p26, %rd181, %rd61;
	setp.ge.s32 	%p27, %r617, %r614;
	or.pred  	%p28, %p26, %p27;
	mov.u64 	%rd172, %rd4;
	@%p28 bra 	$L__BB6_62;
$L__BB6_61:
	mov.b64 	{%r550, %r551}, %rd181;
	mov.u64 	%rd172, %rd49;
$L__BB6_62:
	mov.b64 	{%r615, %r616}, %rd181;
	st.local.v2.u32 	[%rd4], {%r550, %r551};
	mov.b64 	%rd177, {%r550, %r551};
	ld.local.u32 	%r562, [%rd172+8];
	st.local.u32 	[%rd4+8], %r562;
	bra.uni 	$L__BB6_64;
$L__BB6_63:
	st.local.v2.u32 	[%rd6+16], {%r550, %r551};
	st.local.u32 	[%rd6+24], %r617;
	mov.u32 	%r614, %r617;
	mov.u32 	%r615, %r550;
	mov.u32 	%r616, %r551;
	mov.u64 	%rd181, %rd61;
	mov.u32 	%r562, %r617;
	mov.u64 	%rd177, %rd61;
$L__BB6_64:
	add.s32 	%r361, %r86, 2;
	setp.lt.u32 	%p29, %r361, %r71;
	@%p29 bra 	$L__BB6_66;
	st.local.v2.u32 	[%rd6+32], {%r550, %r551};
	mov.b64 	%rd176, {%r550, %r551};
	st.local.u32 	[%rd6+40], %r562;
	mov.u32 	%r611, %r562;
	mov.u32 	%r612, %r550;
	mov.u32 	%r613, %r551;
	bra.uni 	$L__BB6_70;
$L__BB6_66:
	setp.lt.u64 	%p30, %rd177, %rd176;
	@%p30 bra 	$L__BB6_68;
	setp.lt.u64 	%p31, %rd176, %rd177;
	setp.ge.s32 	%p32, %r562, %r611;
	or.pred  	%p33, %p31, %p32;
	mov.u64 	%rd175, %rd4;
	@%p33 bra 	$L__BB6_69;
$L__BB6_68:
	mov.b64 	{%r550, %r551}, %rd176;
	mov.u64 	%rd175, %rd50;
$L__BB6_69:
	mov.b64 	{%r612, %r613}, %rd176;
	st.local.v2.u32 	[%rd4], {%r550, %r551};
	mov.b64 	%rd177, {%r550, %r551};
	ld.local.u32 	%r562, [%rd175+8];
	st.local.u32 	[%rd4+8], %r562;
$L__BB6_70:
	add.s32 	%r362, %r86, 3;
	setp.lt.u32 	%p34, %r362, %r71;
	@%p34 bra 	$L__BB6_72;
	st.local.v2.u32 	[%rd6+48], {%r550, %r551};
	mov.b64 	%rd179, {%r550, %r551};
	st.local.u32 	[%rd6+56], %r562;
	mov.u32 	%r608, %r562;
	mov.u32 	%r609, %r550;
	mov.u32 	%r610, %r551;
	bra.uni 	$L__BB6_76;
$L__BB6_72:
	setp.lt.u64 	%p35, %rd177, %rd179;
	@%p35 bra 	$L__BB6_74;
	setp.lt.u64 	%p36, %rd179, %rd177;
	setp.ge.s32 	%p37, %r562, %r608;
	or.pred  	%p38, %p36, %p37;
	mov.u64 	%rd178, %rd4;
	@%p38 bra 	$L__BB6_75;
$L__BB6_74:
	add.s64 	%rd178, %rd6, 48;
	mov.b64 	{%r550, %r551}, %rd179;
$L__BB6_75:
	mov.b64 	{%r609, %r610}, %rd179;
	st.local.v2.u32 	[%rd4], {%r550, %r551};
	ld.local.u32 	%r363, [%rd178+8];
	st.local.u32 	[%rd4+8], %r363;
$L__BB6_76:
	mov.b64 	{%r618, %r619}, %rd61;
	setp.ge.u32 	%p39, %r86, %r71;
	@%p39 bra 	$L__BB6_99;
	setp.lt.u64 	%p40, %rd181, %rd61;
	@%p40 bra 	$L__BB6_79;
	mov.b64 	{%r618, %r619}, %rd61;
	setp.lt.u64 	%p41, %rd61, %rd181;
	setp.ge.s32 	%p42, %r614, %r617;
	or.pred  	%p43, %p41, %p42;
	mov.u32 	%r589, %r614;
	mov.u32 	%r597, %r617;
	mov.u32 	%r593, %r614;
	mov.u64 	%rd180, %rd61;
	@%p43 bra 	$L__BB6_80;
$L__BB6_79:
	mov.b64 	{%r615, %r616}, %rd61;
	st.local.u64 	[%rd6], %rd181;
	mov.b64 	{%r618, %r619}, %rd181;
	st.local.u64 	[%rd6+16], %rd61;
	st.local.u32 	[%rd6+8], %r614;
	st.local.u32 	[%rd6+24], %r617;
	mov.u32 	%r589, %r617;
	mov.u32 	%r597, %r614;
	mov.u32 	%r593, %r617;
	mov.u32 	%r617, %r614;
	mov.u64 	%rd180, %rd181;
	mov.u64 	%rd181, %rd61;
$L__BB6_80:
	setp.lt.u64 	%p44, %rd179, %rd176;
	@%p44 bra 	$L__BB6_83;
	setp.lt.u64 	%p45, %rd176, %rd179;
	mov.u32 	%r601, %r608;
	mov.u32 	%r586, %r611;
	mov.u32 	%r584, %r611;
	mov.u64 	%rd182, %rd179;
	@%p45 bra 	$L__BB6_84;
	setp.ge.s32 	%p46, %r608, %r611;
	@%p46 bra 	$L__BB6_84;
$L__BB6_83:
	st.local.u64 	[%rd6+32], %rd179;
	mov.b64 	{%r612, %r613}, %rd179;
	st.local.u64 	[%rd6+48], %rd176;
	mov.b64 	{%r609, %r610}, %rd176;
	st.local.u32 	[%rd6+40], %r608;
	st.local.u32 	[%rd6+56], %r611;
	mov.u32 	%r601, %r611;
	mov.u32 	%r586, %r608;
	mov.u32 	%r584, %r608;
	mov.u32 	%r608, %r611;
	mov.u64 	%rd182, %rd176;
	mov.u64 	%rd176, %rd179;
$L__BB6_84:
	setp.lt.u64 	%p47, %rd176, %rd181;
	@%p47 bra 	$L__BB6_87;
	setp.lt.u64 	%p48, %rd181, %rd176;
	mov.u32 	%r607, %r584;
	mov.u64 	%rd187, %rd176;
	@%p48 bra 	$L__BB6_88;
	setp.ge.s32 	%p49, %r584, %r593;
	@%p49 bra 	$L__BB6_88;
$L__BB6_87:
	st.local.u64 	[%rd6+16], %rd176;
	mov.b64 	{%r615, %r616}, %rd176;
	st.local.u64 	[%rd6+32], %rd181;
	mov.b64 	{%r612, %r613}, %rd181;
	st.local.u32 	[%rd6+24], %r584;
	st.local.u32 	[%rd6+40], %r593;
	mov.u32 	%r586, %r593;
	mov.u32 	%r589, %r584;
	mov.u32 	%r607, %r593;
	mov.u32 	%r593, %r584;
	mov.u64 	%rd187, %rd181;
	mov.u64 	%rd181, %rd176;
$L__BB6_88:
	setp.lt.u64 	%p50, %rd181, %rd180;
	@%p50 bra 	$L__BB6_90;
	setp.lt.u64 	%p51, %rd180, %rd181;
	setp.ge.s32 	%p52, %r593, %r617;
	or.pred  	%p53, %p51, %p52;
	@%p53 bra 	$L__BB6_91;
$L__BB6_90:
	st.local.u64 	[%rd6], %rd181;
	mov.b64 	{%r618, %r619}, %rd181;
	st.local.u64 	[%rd6+16], %rd180;
	mov.b64 	{%r615, %r616}, %rd180;
	st.local.u32 	[%rd6+8], %r593;
	st.local.u32 	[%rd6+24], %r617;
	mov.u32 	%r589, %r617;
	mov.u32 	%r597, %r593;
	mov.u32 	%r593, %r617;
	mov.u64 	%rd181, %rd180;
$L__BB6_91:
	setp.lt.u64 	%p54, %rd182, %rd187;
	@%p54 bra 	$L__BB6_94;
	setp.lt.u64 	%p55, %rd187, %rd182;
	@%p55 bra 	$L__BB6_95;
	setp.ge.s32 	%p56, %r608, %r607;
	@%p56 bra 	$L__BB6_95;
$L__BB6_94:
	st.local.u64 	[%rd6+32], %rd182;
	mov.b64 	{%r612, %r613}, %rd182;
	st.local.u64 	[%rd6+48], %rd187;
	mov.b64 	{%r609, %r610}, %rd187;
	st.local.u32 	[%rd6+40], %r608;
	st.local.u32 	[%rd6+56], %r607;
	mov.u32 	%r601, %r607;
	mov.u32 	%r586, %r608;
	mov.u32 	%r607, %r608;
	mov.u64 	%rd187, %rd182;
$L__BB6_95:
	setp.lt.u64 	%p57, %rd187, %rd181;
	@%p57 bra 	$L__BB6_98;
	setp.lt.u64 	%p58, %rd181, %rd187;
	mov.u32 	%r608, %r601;
	mov.u32 	%r611, %r586;
	mov.u32 	%r614, %r589;
	mov.u32 	%r617, %r597;
	@%p58 bra 	$L__BB6_99;
	setp.ge.s32 	%p59, %r607, %r593;
	mov.u32 	%r608, %r601;
	mov.u32 	%r611, %r586;
	mov.u32 	%r614, %r589;
	mov.u32 	%r617, %r597;
	@%p59 bra 	$L__BB6_99;
$L__BB6_98:
	st.local.u64 	[%rd6+16], %rd187;
	mov.b64 	{%r615, %r616}, %rd187;
	st.local.u64 	[%rd6+32], %rd181;
	mov.b64 	{%r612, %r613}, %rd181;
	st.local.u32 	[%rd6+24], %r607;
	st.local.u32 	[%rd6+40], %r593;
	mov.u32 	%r608, %r601;
	mov.u32 	%r611, %r593;
	mov.u32 	%r614, %r607;
	mov.u32 	%r617, %r597;
$L__BB6_99:
	mov.b32 	%r632, 2;
$L__BB6_100:
	mov.u32 	%r247, %r632;
	bar.sync 	0;
	add.s32 	%r365, %r247, -1;
	shl.b32 	%r366, %r72, 6;
	mov.u32 	%r367, _ZZN3cub18CUB_300001_SM_10006detail10merge_sort30DeviceMergeSortBlockSortKernelINS2_10policy_hubIPN4cuda3std3__44pairImiEEE9Policy600ESA_PNS0_8NullTypeESA_SE_mNS7_4lessIS9_EES9_SD_EEvbT0_T1_T2_T3_T4_PT6_PT7_T5_NS1_7vsmem_tEE19static_temp_storage;
	add.s32 	%r368, %r367, %r366;
	st.shared.v2.u32 	[%r368], {%r618, %r619};
	st.shared.u32 	[%r368+8], %r617;
	st.shared.v2.u32 	[%r368+16], {%r615, %r616};
	st.shared.u32 	[%r368+24], %r614;
	st.shared.v2.u32 	[%r368+32], {%r612, %r613};
	st.shared.u32 	[%r368+40], %r611;
	st.shared.v2.u32 	[%r368+48], {%r609, %r610};
	st.shared.u32 	[%r368+56], %r608;
	bar.sync 	0;
	neg.s32 	%r369, %r247;
	and.b32  	%r370, %r72, %r369;
	shl.b32 	%r371, %r370, 2;
	shl.b32 	%r632, %r247, 1;
	and.b32  	%r372, %r365, %r72;
	shl.b32 	%r373, %r372, 2;
	min.s32 	%r249, %r373, %r71;
	min.s32 	%r250, %r371, %r71;
	add.s32 	%r374, %r250, %r632;
	min.s32 	%r251, %r374, %r71;
	add.s32 	%r375, %r251, %r632;
	min.s32 	%r252, %r375, %r71;
	sub.s32 	%r376, %r251, %r250;
	sub.s32 	%r377, %r252, %r251;
	setp.lt.s32 	%p60, %r249, %r377;
	sub.s32 	%r378, %r249, %r377;
	selp.b32 	%r635, 0, %r378, %p60;
	min.s32 	%r633, %r376, %r249;
	setp.ge.s32 	%p61, %r635, %r633;
	@%p61 bra 	$L__BB6_105;
	add.s32 	%r255, %r251, %r249;
$L__BB6_102:
	sub.s32 	%r379, %r633, %r635;
	shr.u32 	%r380, %r379, 31;
	add.s32 	%r381, %r379, %r380;
	shr.s32 	%r382, %r381, 1;
	add.s32 	%r258, %r382, %r635;
	add.s32 	%r383, %r258, %r250;
	shl.b32 	%r384, %r383, 4;
	add.s32 	%r259, %r367, %r384;
	ld.shared.u64 	%rd86, [%r259];
	not.b32 	%r386, %r258;
	add.s32 	%r387, %r255, %r386;
	shl.b32 	%r388, %r387, 4;
	add.s32 	%r260, %r367, %r388;
	ld.shared.u64 	%rd87, [%r260];
	setp.lt.u64 	%p63, %rd87, %rd86;
	mov.pred 	%p184, 0;
	@%p63 bra 	$L__BB6_104;
	ld.shared.u32 	%r389, [%r260+8];
	ld.shared.u32 	%r391, [%r259+8];
	setp.lt.u64 	%p64, %rd86, %rd87;
	setp.ge.s32 	%p65, %r389, %r391;
	or.pred  	%p184, %p64, %p65;
$L__BB6_104:
	add.s32 	%r393, %r258, 1;
	selp.b32 	%r635, %r393, %r635, %p184;
	selp.b32 	%r633, %r633, %r258, %p184;
	setp.lt.s32 	%p66, %r635, %r633;
	@%p66 bra 	$L__BB6_102;
$L__BB6_105:
	add.s32 	%r264, %r635, %r250;
	add.s32 	%r394, %r251, %r249;
	sub.s32 	%r265, %r394, %r635;
	shl.b32 	%r395, %r264, 4;
	add.s32 	%r266, %r367, %r395;
	ld.shared.u64 	%rd190, [%r266];
	ld.shared.u32 	%r638, [%r266+8];
	st.local.u64 	[%rd4], %rd190;
	st.local.u32 	[%rd4+8], %r638;
	shl.b32 	%r397, %r265, 4;
	add.s32 	%r268, %r367, %r397;
	ld.shared.u64 	%rd189, [%r268];
	ld.shared.u32 	%r637, [%r268+8];
	st.local.u64 	[%rd5], %rd189;
	st.local.u32 	[%rd5+8], %r637;
	setp.ge.s32 	%p68, %r265, %r252;
	mov.pred 	%p185, 0;
	@%p68 bra 	$L__BB6_108;
	setp.ge.s32 	%p70, %r264, %r251;
	setp.lt.u64 	%p71, %rd189, %rd190;
	or.pred  	%p72, %p70, %p71;
	mov.pred 	%p185, -1;
	@%p72 bra 	$L__BB6_108;
	setp.ge.u64 	%p73, %rd190, %rd189;
	setp.lt.s32 	%p74, %r637, %r638;
	and.pred  	%p185, %p73, %p74;
$L__BB6_108:
	selp.b64 	%rd124, %rd5, %rd4, %p185;
	ld.local.v2.u32 	{%r618, %r619}, [%rd124];
	mov.b64 	%rd90, {%r618, %r619};
	st.local.v2.u32 	[%rd6], {%r618, %r619};
	ld.local.u32 	%r617, [%rd124+8];
	st.local.u32 	[%rd6+8], %r617;
	selp.u32 	%r398, 1, 0, %p185;
	add.s32 	%r273, %r265, %r398;
	not.pred 	%p75, %p185;
	selp.u32 	%r399, 1, 0, %p75;
	add.s32 	%r274, %r264, %r399;
	@%p75 bra 	$L__BB6_110;
	ld.shared.v2.u32 	{%r402, %r403}, [%r268+16];
	mov.b64 	%rd189, {%r402, %r403};
	st.local.v2.u32 	[%rd5], {%r402, %r403};
	ld.shared.u32 	%r637, [%r268+24];
	st.local.u32 	[%rd5+8], %r637;
	bra.uni 	$L__BB6_111;
$L__BB6_110:
	ld.shared.v2.u32 	{%r400, %r401}, [%r266+16];
	mov.b64 	%rd190, {%r400, %r401};
	st.local.v2.u32 	[%rd4], {%r400, %r401};
	ld.shared.u32 	%r638, [%r266+24];
	st.local.u32 	[%rd4+8], %r638;
$L__BB6_111:
	setp.ge.s32 	%p77, %r273, %r252;
	mov.pred 	%p76, 0;
	mov.pred 	%p186, %p76;
	@%p77 bra 	$L__BB6_116;
	setp.ge.s32 	%p79, %r274, %r251;
	mov.pred 	%p186, -1;
	@%p79 bra 	$L__BB6_116;
	setp.lt.u64 	%p81, %rd189, %rd190;
	@%p81 bra 	$L__BB6_116;
	setp.lt.u64 	%p83, %rd190, %rd189;
	mov.pred 	%p186, %p76;
	@%p83 bra 	$L__BB6_116;
	setp.lt.s32 	%p186, %r637, %r638;
$L__BB6_116:
	selp.b64 	%rd125, %rd5, %rd4, %p186;
	ld.local.v2.u32 	{%r615, %r616}, [%rd125];
	mov.b64 	%rd95, {%r615, %r616};
	st.local.v2.u32 	[%rd6+16], {%r615, %r616};
	ld.local.u32 	%r614, [%rd125+8];
	st.local.u32 	[%rd6+24], %r614;
	selp.u32 	%r404, 1, 0, %p186;
	add.s32 	%r283, %r273, %r404;
	not.pred 	%p84, %p186;
	selp.u32 	%r405, 1, 0, %p84;
	add.s32 	%r284, %r274, %r405;
	@%p186 bra 	$L__BB6_118;
	shl.b32 	%r406, %r284, 4;
	mov.u32 	%r407, _ZZN3cub18CUB_300001_SM_10006detail10merge_sort30DeviceMergeSortBlockSortKernelINS2_10policy_hubIPN4cuda3std3__44pairImiEEE9Policy600ESA_PNS0_8NullTypeESA_SE_mNS7_4lessIS9_EES9_SD_EEvbT0_T1_T2_T3_T4_PT6_PT7_T5_NS1_7vsmem_tEE19static_temp_storage;
	add.s32 	%r408, %r407, %r406;
	ld.shared.v2.u32 	{%r409, %r410}, [%r408];
	mov.b64 	%rd190, {%r409, %r410};
	st.local.v2.u32 	[%rd4], {%r409, %r410};
	ld.shared.u32 	%r638, [%r408+8];
	st.local.u32 	[%rd4+8], %r638;
	bra.uni 	$L__BB6_119;
$L__BB6_118:
	shl.b32 	%r411, %r283, 4;
	mov.u32 	%r412, _ZZN3cub18CUB_300001_SM_10006detail10merge_sort30DeviceMergeSortBlockSortKernelINS2_10policy_hubIPN4cuda3std3__44pairImiEEE9Policy600ESA_PNS0_8NullTypeESA_SE_mNS7_4lessIS9_EES9_SD_EEvbT0_T1_T2_T3_T4_PT6_PT7_T5_NS1_7vsmem_tEE19static_temp_storage;
	add.s32 	%r413, %r412, %r411;
	ld.shared.v2.u32 	{%r414, %r415}, [%r413];
	mov.b64 	%rd189, {%r414, %r415};
	st.local.v2.u32 	[%rd5], {%r414, %r415};
	ld.shared.u32 	%r637, [%r413+8];
	st.local.u32 	[%rd5+8], %r637;
$L__BB6_119:
	setp.ge.s32 	%p86, %r283, %r252;
	mov.pred 	%p85, 0;
	mov.pred 	%p187, %p85;
	@%p86 bra 	$L__BB6_124;
	setp.ge.s32 	%p88, %r284, %r251;
	mov.pred 	%p187, -1;
	@%p88 bra 	$L__BB6_124;
	setp.lt.u64 	%p90, %rd189, %rd190;
	@%p90 bra 	$L__BB6_124;
	setp.lt.u64 	%p92, %rd190, %rd189;
	mov.pred 	%p187, %p85;
	@%p92 bra 	$L__BB6_124;
	setp.lt.s32 	%p187, %r637, %r638;
$L__BB6_124:
	selp.b64 	%rd126, %rd5, %rd4, %p187;
	ld.local.v2.u32 	{%r612, %r613}, [%rd126];
	mov.b64 	%rd100, {%r612, %r613};
	st.local.v2.u32 	[%rd6+32], {%r612, %r613};
	ld.local.u32 	%r611, [%rd126+8];
	st.local.u32 	[%rd6+40], %r611;
	selp.u32 	%r416, 1, 0, %p187;
	add.s32 	%r293, %r283, %r416;
	not.pred 	%p93, %p187;
	selp.u32 	%r417, 1, 0, %p93;
	add.s32 	%r294, %r284, %r417;
	@%p187 bra 	$L__BB6_126;
	shl.b32 	%r418, %r294, 4;
	mov.u32 	%r419, _ZZN3cub18CUB_300001_SM_10006detail10merge_sort30DeviceMergeSortBlockSortKernelINS2_10policy_hubIPN4cuda3std3__44pairImiEEE9Policy600ESA_PNS0_8NullTypeESA_SE_mNS7_4lessIS9_EES9_SD_EEvbT0_T1_T2_T3_T4_PT6_PT7_T5_NS1_7vsmem_tEE19static_temp_storage;
	add.s32 	%r420, %r419, %r418;
	ld.shared.v2.u32 	{%r421, %r422}, [%r420];
	mov.b64 	%rd190, {%r421, %r422};
	st.local.v2.u32 	[%rd4], {%r421, %r422};
	ld.shared.u32 	%r638, [%r420+8];
	st.local.u32 	[%rd4+8], %r638;
	bra.uni 	$L__BB6_127;
$L__BB6_126:
	shl.b32 	%r423, %r293, 4;
	mov.u32 	%r424, _ZZN3cub18CUB_300001_SM_10006detail10merge_sort30DeviceMergeSortBlockSortKernelINS2_10policy_hubIPN4cuda3std3__44pairImiEEE9Policy600ESA_PNS0_8NullTypeESA_SE_mNS7_4lessIS9_EES9_SD_EEvbT0_T1_T2_T3_T4_PT6_PT7_T5_NS1_7vsmem_tEE19static_temp_storage;
	add.s32 	%r425, %r424, %r423;
	ld.shared.v2.u32 	{%r426, %r427}, [%r425];
	mov.b64 	%rd189, {%r426, %r427};
	st.local.v2.u32 	[%rd5], {%r426, %r427};
	ld.shared.u32 	%r637, [%r425+8];
	st.local.u32 	[%rd5+8], %r637;
$L__BB6_127:
	setp.ge.s32 	%p94, %r293, %r252;
	mov.u64 	%rd194, %rd4;
	@%p94 bra 	$L__BB6_132;
	setp.ge.s32 	%p95, %r294, %r251;
	mov.u64 	%rd194, %rd5;
	@%p95 bra 	$L__BB6_132;
	setp.lt.u64 	%p96, %rd189, %rd190;
	mov.u64 	%rd194, %rd5;
	@%p96 bra 	$L__BB6_132;
	setp.lt.u64 	%p97, %rd190, %rd189;
	mov.u64 	%rd194, %rd4;
	@%p97 bra 	$L__BB6_132;
	setp.lt.s32 	%p98, %r637, %r638;
	selp.b64 	%rd194, %rd5, %rd4, %p98;
$L__BB6_132:
	ld.local.v2.u32 	{%r609, %r610}, [%rd194];
	mov.b64 	%rd107, {%r609, %r610};
	st.local.v2.u32 	[%rd6+48], {%r609, %r610};
	ld.local.u32 	%r608, [%rd194+8];
	st.local.u32 	[%rd6+56], %r608;
	setp.lt.u32 	%p99, %r247, 129;
	@%p99 bra 	$L__BB6_100;
	ld.param.s8 	%rs11, [_ZN3cub18CUB_300001_SM_10006detail10merge_sort30DeviceMergeSortBlockSortKernelINS2_10policy_hubIPN4cuda3std3__44pairImiEEE9Policy600ESA_PNS0_8NullTypeESA_SE_mNS7_4lessIS9_EES9_SD_EEvbT0_T1_T2_T3_T4_PT6_PT7_T5_NS1_7vsmem_tE_param_0];
	bar.sync 	0;
	setp.eq.s16 	%p100, %rs11, 0;
	@%p100 bra 	$L__BB6_144;
	st.shared.u64 	[%r88], %rd90;
	st.shared.u32 	[%r88+8], %r617;
	st.shared.u64 	[%r88+16], %rd95;
	st.shared.u32 	[%r88+24], %r614;
	st.shared.u64 	[%r88+32], %rd100;
	st.shared.u32 	[%r88+40], %r611;
	st.shared.u64 	[%r88+48], %rd107;
	st.shared.u32 	[%r88+56], %r608;
	bar.warp.sync 	-1;
	ld.shared.v2.u32 	{%r304, %r305}, [%r87];
	st.local.v2.u32 	[%rd6], {%r304, %r305};
	ld.shared.u32 	%r306, [%r87+8];
	st.local.u32 	[%rd6+8], %r306;
	ld.shared.v2.u32 	{%r307, %r308}, [%r87+512];
	st.local.v2.u32 	[%rd6+16], {%r307, %r308};
	ld.shared.u32 	%r309, [%r87+520];
	st.local.u32 	[%rd6+24], %r309;
	ld.shared.v2.u32 	{%r310, %r311}, [%r87+1024];
	st.local.v2.u32 	[%rd6+32], {%r310, %r311};
	ld.shared.u32 	%r312, [%r87+1032];
	st.local.u32 	[%rd6+40], %r312;
	ld.shared.v2.u32 	{%r313, %r314}, [%r87+1536];
	st.local.v2.u32 	[%rd6+48], {%r313, %r314};
	ld.shared.u32 	%r315, [%r87+1544];
	st.local.u32 	[%rd6+56], %r315;
	setp.eq.s32 	%p101, %r72, 0;
	@%p101 bra 	$L__BB6_135;
	bra.uni 	$L__BB6_136;
$L__BB6_135:
	st.volatile.shared.u32 	[_ZZN3cub18CUB_300001_SM_10006detail10merge_sort30DeviceMergeSortBlockSortKernelINS2_10policy_hubIPN4cuda3std3__44pairImiEEE9Policy600ESA_PNS0_8NullTypeESA_SE_mNS7_4lessIS9_EES9_SD_EEvbT0_T1_T2_T3_T4_PT6_PT7_T5_NS1_7vsmem_tEE19static_temp_storage+16384], %r71;
$L__BB6_136:
	ld.param.u64 	%rd145, [_ZN3cub18CUB_300001_SM_10006detail10merge_sort30DeviceMergeSortBlockSortKernelINS2_10policy_hubIPN4cuda3std3__44pairImiEEE9Policy600ESA_PNS0_8NullTypeESA_SE_mNS7_4lessIS9_EES9_SD_EEvbT0_T1_T2_T3_T4_PT6_PT7_T5_NS1_7vsmem_tE_param_3];
	bar.sync 	0;
	ld.volatile.shared.u32 	%r328, [_ZZN3cub18CUB_300001_SM_10006detail10merge_sort30DeviceMergeSortBlockSortKernelINS2_10policy_hubIPN4cuda3std3__44pairImiEEE9Policy600ESA_PNS0_8NullTypeESA_SE_mNS7_4lessIS9_EES9_SD_EEvbT0_T1_T2_T3_T4_PT6_PT7_T5_NS1_7vsmem_tEE19static_temp_storage+16384];
	setp.ge.s32 	%p102, %r74, %r328;
	cvt.u64.u32 	%rd127, %r74;
	add.s64 	%rd128, %rd7, %rd127;
	cvta.to.global.u64 	%rd129, %rd145;
	shl.b64 	%rd130, %rd128, 4;
	add.s64 	%rd108, %rd129, %rd130;
	@%p102 bra 	$L__BB6_138;
	st.global.v2.u32 	[%rd108], {%r304, %r305};
	st.global.u32 	[%rd108+8], %r306;
$L__BB6_138:
	setp.ge.s32 	%p103, %r77, %r328;
	@%p103 bra 	$L__BB6_140;
	st.global.v2.u32 	[%rd108+512], {%r307, %r308};
	st.global.u32 	[%rd108+520], %r309;
$L__BB6_140:
	setp.ge.s32 	%p104, %r80, %r328;
	@%p104 bra 	$L__BB6_142;
	st.global.v2.u32 	[%rd108+1024], {%r310, %r311};
	st.global.u32 	[%rd108+1032], %r312;
$L__BB6_142:
	setp.ge.s32 	%p105, %r83, %r328;
	@%p105 bra 	$L__BB6_154;
	st.global.v2.u32 	[%rd108+1536], {%r313, %r314};
	st.global.u32 	[%rd108+1544], %r315;
	bra.uni 	$L__BB6_154;
$L__BB6_144:
	st.shared.u64 	[%r88], %rd90;
	st.shared.u32 	[%r88+8], %r617;
	st.shared.u64 	[%r88+16], %rd95;
	st.shared.u32 	[%r88+24], %r614;
	st.shared.u64 	[%r88+32], %rd100;
	st.shared.u32 	[%r88+40], %r611;
	st.shared.u64 	[%r88+48], %rd107;
	st.shared.u32 	[%r88+56], %r608;
	bar.warp.sync 	-1;
	ld.shared.v2.u32 	{%r316, %r317}, [%r87];
	st.local.v2.u32 	[%rd6], {%r316, %r317};
	ld.shared.u32 	%r318, [%r87+8];
	st.local.u32 	[%rd6+8], %r318;
	ld.shared.v2.u32 	{%r319, %r320}, [%r87+512];
	st.local.v2.u32 	[%rd6+16], {%r319, %r320};
	ld.shared.u32 	%r321, [%r87+520];
	st.local.u32 	[%rd6+24], %r321;
	ld.shared.v2.u32 	{%r322, %r323}, [%r87+1024];
	st.local.v2.u32 	[%rd6+32], {%r322, %r323};
	ld.shared.u32 	%r324, [%r87+1032];
	st.local.u32 	[%rd6+40], %r324;
	ld.shared.v2.u32 	{%r325, %r326}, [%r87+1536];
	st.local.v2.u32 	[%rd6+48], {%r325, %r326};
	ld.shared.u32 	%r327, [%r87+1544];
	st.local.u32 	[%rd6+56], %r327;
	setp.eq.s32 	%p106, %r72, 0;
	@%p106 bra 	$L__BB6_145;
	bra.uni 	$L__BB6_146;
$L__BB6_145:
	st.volatile.shared.u32 	[_ZZN3cub18CUB_300001_SM_10006detail10merge_sort30DeviceMergeSortBlockSortKernelINS2_10policy_hubIPN4cuda3std3__44pairImiEEE9Policy600ESA_PNS0_8NullTypeESA_SE_mNS7_4lessIS9_EES9_SD_EEvbT0_T1_T2_T3_T4_PT6_PT7_T5_NS1_7vsmem_tEE19static_temp_storage+16384], %r71;
$L__BB6_146:
	bar.sync 	0;
	ld.volatile.shared.u32 	%r329, [_ZZN3cub18CUB_300001_SM_10006detail10merge_sort30DeviceMergeSortBlockSortKernelINS2_10policy_hubIPN4cuda3std3__44pairImiEEE9Policy600ESA_PNS0_8NullTypeESA_SE_mNS7_4lessIS9_EES9_SD_EEvbT0_T1_T2_T3_T4_PT6_PT7_T5_NS1_7vsmem_tEE19static_temp_storage+16384];
	setp.ge.s32 	%p107, %r74, %r329;
	cvt.u64.u32 	%rd131, %r74;
	add.s64 	%rd132, %rd7, %rd131;
	shl.b64 	%rd133, %rd132, 4;
	add.s64 	%rd109, %rd1, %rd133;
	@%p107 bra 	$L__BB6_148;
	st.global.v2.u32 	[%rd109], {%r316, %r317};
	st.global.u32 	[%rd109+8], %r318;
$L__BB6_148:
	setp.ge.s32 	%p108, %r77, %r329;
	@%p108 bra 	$L__BB6_150;
	st.global.v2.u32 	[%rd109+512], {%r319, %r320};
	st.global.u32 	[%rd109+520], %r321;
$L__BB6_150:
	setp.ge.s32 	%p109, %r80, %r329;
	@%p109 bra 	$L__BB6_152;
	st.global.v2.u32 	[%rd109+1024], {%r322, %r323};
	st.global.u32 	[%rd109+1032], %r324;
$L__BB6_152:
	setp.ge.s32 	%p110, %r83, %r329;
	@%p110 bra 	$L__BB6_154;
	st.global.v2.u32 	[%rd109+1536], {%r325, %r326};
	st.global.u32 	[%rd109+1544], %r327;
$L__BB6_154:
	ret;

}
	// .globl	_ZN3cub18CUB_300001_SM_10006detail10merge_sort30DeviceMergeSortPartitionKernelIPN4cuda3std3__44pairImiEEmNS6_4lessIS8_EES8_EEvbT_PT2_T0_SF_PSF_T1_SF_i
.visible .entry _ZN3cub18CUB_300001_SM_10006detail10merge_sort30DeviceMergeSortPartitionKernelIPN4cuda3std3__44pairImiEEmNS6_4lessIS8_EES8_EEvbT_PT2_T0_SF_PSF_T1_SF_i(
	.param .u8 _ZN3cub18CUB_300001_SM_10006detail10merge_sort30DeviceMergeSortPartitionKernelIPN4cuda3std3__44pairImiEEmNS6_4lessIS8_EES8_EEvbT_PT2_T0_SF_PSF_T1_SF_i_param_0,
	.param .u64 .ptr .align 1 _ZN3cub18CUB_300001_SM_10006detail10merge_sort30DeviceMergeSortPartitionKernelIPN4cuda3std3__44pairImiEEmNS6_4lessIS8_EES8_EEvbT_PT2_T0_SF_PSF_T1_SF_i_param_1,
	.param .u64 .ptr .align 1 _ZN3cub18CUB_300001_SM_10006detail10merge_sort30DeviceMergeSortPartitionKernelIPN4cuda3std3__44pairImiEEmNS6_4lessIS8_EES8_EEvbT_PT2_T0_SF_PSF_T1_SF_i_param_2,
	.param .u64 _ZN3cub18CUB_300001_SM_10006detail10merge_sort30DeviceMergeSortPartitionKernelIPN4cuda3std3__44pairImiEEmNS6_4lessIS8_EES8_EEvbT_PT2_T0_SF_PSF_T1_SF_i_param_3,
	.param .u64 _ZN3cub18CUB_300001_SM_10006detail10merge_sort30DeviceMergeSortPartitionKernelIPN4cuda3std3__44pairImiEEmNS6_4lessIS8_EES8_EEvbT_PT2_T0_SF_PSF_T1_SF_i_param_4,
	.param .u64 .ptr .align 1 _ZN3cub18CUB_300001_SM_10006detail10merge_sort30DeviceMergeSortPartitionKernelIPN4cuda3std3__44pairImiEEmNS6_4lessIS8_EES8_EEvbT_PT2_T0_SF_PSF_T1_SF_i_param_5,
	.param .align 1 .b8 _ZN3cub18CUB_300001_SM_10006detail10merge_sort30DeviceMergeSortPartitionKernelIPN4cuda3std3__44pairImiEEmNS6_4lessIS8_EES8_EEvbT_PT2_T0_SF_PSF_T1_SF_i_param_6[1],
	.param .u64 _ZN3cub18CUB_300001_SM_10006detail10merge_sort30DeviceMergeSortPartitionKernelIPN4cuda3std3__44pairImiEEmNS6_4lessIS8_EES8_EEvbT_PT2_T0_SF_PSF_T1_SF_i_param_7,
	.param .u32 _ZN3cub18CUB_300001_SM_10006detail10merge_sort30DeviceMergeSortPartitionKernelIPN4cuda3std3__44pairImiEEmNS6_4lessIS8_EES8_EEvbT_PT2_T0_SF_PSF_T1_SF_i_param_8
)
{
	.reg .pred 	%p<22>;
	.reg .b16 	%rs<2>;
	.reg .b32 	%r<14>;
	.reg .b64 	%rd<89>;

	ld.param.s8 	%rs1, [_ZN3cub18CUB_300001_SM_10006detail10merge_sort30DeviceMergeSortPartitionKernelIPN4cuda3std3__44pairImiEEmNS6_4lessIS8_EES8_EEvbT_PT2_T0_SF_PSF_T1_SF_i_param_0];
	ld.param.u64 	%rd36, [_ZN3cub18CUB_300001_SM_10006detail10merge_sort30DeviceMergeSortPartitionKernelIPN4cuda3std3__44pairImiEEmNS6_4lessIS8_EES8_EEvbT_PT2_T0_SF_PSF_T1_SF_i_param_1];
	ld.param.u64 	%rd37, [_ZN3cub18CUB_300001_SM_10006detail10merge_sort30DeviceMergeSortPartitionKernelIPN4cuda3std3__44pairImiEEmNS6_4lessIS8_EES8_EEvbT_PT2_T0_SF_PSF_T1_SF_i_param_2];
	ld.param.u64 	%rd38, [_ZN3cub18CUB_300001_SM_10006detail10merge_sort30DeviceMergeSortPartitionKernelIPN4cuda3std3__44pairImiEEmNS6_4lessIS8_EES8_EEvbT_PT2_T0_SF_PSF_T1_SF_i_param_3];
	ld.param.u64 	%rd39, [_ZN3cub18CUB_300001_SM_10006detail10merge_sort30DeviceMergeSortPartitionKernelIPN4cuda3std3__44pairImiEEmNS6_4lessIS8_EES8_EEvbT_PT2_T0_SF_PSF_T1_SF_i_param_4];
	ld.param.u64 	%rd41, [_ZN3cub18CUB_300001_SM_10006detail10merge_sort30DeviceMergeSortPartitionKernelIPN4cuda3std3__44pairImiEEmNS6_4lessIS8_EES8_EEvbT_PT2_T0_SF_PSF_T1_SF_i_param_5];
	ld.param.u64 	%rd40, [_ZN3cub18CUB_300001_SM_10006detail10merge_sort30DeviceMergeSortPartitionKernelIPN4cuda3std3__44pairImiEEmNS6_4lessIS8_EES8_EEvbT_PT2_T0_SF_PSF_T1_SF_i_param_7];
	ld.param.u32 	%r1, [_ZN3cub18CUB_300001_SM_10006detail10merge_sort30DeviceMergeSortPartitionKernelIPN4cuda3std3__44pairImiEEmNS6_4lessIS8_EES8_EEvbT_PT2_T0_SF_PSF_T1_SF_i_param_8];
	cvta.to.global.u64 	%rd1, %rd41;
	mov.u32 	%r2, %ntid.x;
	mov.u32 	%r3, %ctaid.x;
	mov.u32 	%r4, %tid.x;
	mad.lo.s32 	%r5, %r2, %r3, %r4;
	cvt.u64.u32 	%rd2, %r5;
	setp.le.u64 	%p5, %rd39, %rd2;
	@%p5 bra 	$L__BB7_15;
	shr.u64 	%rd42, %rd40, 1;
	add.s64 	%rd3, %rd40, 4294967295;
	neg.s64 	%rd43, %rd40;
	and.b64  	%rd44, %rd43, %rd2;
	cvt.s64.s32 	%rd4, %r1;
	mul.lo.s64 	%rd45, %rd44, %rd4;
	mul.lo.s64 	%rd46, %rd42, %rd4;
	min.u64 	%rd5, %rd45, %rd38;
	not.b64 	%rd47, %rd45;
	min.u64 	%rd48, %rd46, %rd47;
	add.s64 	%rd49, %rd48, %rd45;
	min.u64 	%rd6, %rd49, %rd38;
	not.b64 	%rd50, %rd6;
	min.u64 	%rd51, %rd46, %rd50;
	add.s64 	%rd52, %rd51, %rd6;
	min.u64 	%rd7, %rd52, %rd38;
	// begin inline asm
	griddepcontrol.wait;
	// end inline asm
	add.s64 	%rd53, %rd2, 1;
	setp.ne.s64 	%p6, %rd53, %rd39;
	@%p6 bra 	$L__BB7_3;
	shl.b64 	%rd82, %rd2, 3;
	add.s64 	%rd83, %rd1, %rd82;
	st.global.u64 	[%rd83], %rd6;
	bra.uni 	$L__BB7_15;
$L__BB7_3:
	sub.s64 	%rd54, %rd7, %rd5;
	and.b64  	%rd55, %rd3, %rd2;
	mul.lo.s64 	%rd56, %rd55, %rd4;
	min.u64 	%rd8, %rd56, %rd54;
	setp.eq.s16 	%p7, %rs1, 0;
	@%p7 bra 	$L__BB7_9;
	sub.s64 	%rd57, %rd6, %rd5;
	sub.s64 	%rd58, %rd7, %rd6;
	max.u64 	%rd59, %rd8, %rd58;
	sub.s64 	%rd88, %rd59, %rd58;
	min.u64 	%rd84, %rd57, %rd8;
	setp.ge.u64 	%p8, %rd88, %rd84;
	@%p8 bra 	$L__BB7_14;
	cvta.to.global.u64 	%rd11, %rd36;
	add.s64 	%rd12, %rd8, %rd6;
$L__BB7_6:
	sub.s64 	%rd60, %rd84, %rd88;
	shr.u64 	%rd61, %rd60, 1;
	add.s64 	%rd15, %rd61, %rd88;
	add.s64 	%rd62, %rd15, %rd5;
	shl.b64 	%rd63, %rd62, 4;
	add.s64 	%rd16, %rd11, %rd63;
	ld.global.u64 	%rd17, [%rd16];
	not.b64 	%rd64, %rd15;
	add.s64 	%rd65, %rd12, %rd64;
	shl.b64 	%rd66, %rd65, 4;
	add.s64 	%rd18, %rd11, %rd66;
	ld.global.u64 	%rd19, [%rd18];
	setp.lt.u64 	%p10, %rd19, %rd17;
	mov.pred 	%p20, 0;
	@%p10 bra 	$L__BB7_8;
	ld.global.u32 	%r6, [%rd18+8];
	ld.global.u32 	%r8, [%rd16+8];
	setp.lt.u64 	%p11, %rd17, %rd19;
	setp.ge.s32 	%p12, %r6, %r8;
	or.pred  	%p20, %p11, %p12;
$L__BB7_8:
	add.s64 	%rd67, %rd15, 1;
	selp.b64 	%rd88, %rd67, %rd88, %p20;
	selp.b64 	%rd84, %rd84, %rd15, %p20;
	setp.lt.u64 	%p13, %rd88, %rd84;
	@%p13 bra 	$L__BB7_6;
	bra.uni 	$L__BB7_14;
$L__BB7_9:
	sub.s64 	%rd68, %rd6, %rd5;
	sub.s64 	%rd69, %rd7, %rd6;
	max.u64 	%rd70, %rd8, %rd69;
	sub.s64 	%rd88, %rd70, %rd69;
	min.u64 	%rd86, %rd68, %rd8;
	setp.ge.u64 	%p14, %rd88, %rd86;
	@%p14 bra 	$L__BB7_14;
	cvta.to.global.u64 	%rd24, %rd37;
	add.s64 	%rd25, %rd8, %rd6;
$L__BB7_11:
	sub.s64 	%rd71, %rd86, %rd88;
	shr.u64 	%rd72, %rd71, 1;
	add.s64 	%rd28, %rd72, %rd88;
	add.s64 	%rd73, %rd28, %rd5;
	shl.b64 	%rd74, %rd73, 4;
	add.s64 	%rd29, %rd24, %rd74;
	ld.global.u64 	%rd30, [%rd29];
	not.b64 	%rd75, %rd28;
	add.s64 	%rd76, %rd25, %rd75;
	shl.b64 	%rd77, %rd76, 4;
	add.s64 	%rd31, %rd24, %rd77;
	ld.global.u64 	%rd32, [%rd31];
	setp.lt.u64 	%p16, %rd32, %rd30;
	mov.pred 	%p21, 0;
	@%p16 bra 	$L__BB7_13;
	ld.global.u32 	%r10, [%rd31+8];
	ld.global.u32 	%r12, [%rd29+8];
	setp.lt.u64 	%p17, %rd30, %rd32;
	setp.ge.s32 	%p18, %r10, %r12;
	or.pred  	%p21, %p17, %p18;
$L__BB7_13:
	add.s64 	%rd78, %rd28, 1;
	selp.b64 	%rd88, %rd78, %rd88, %p21;
	selp.b64 	%rd86, %rd86, %rd28, %p21;
	setp.lt.u64 	%p19, %rd88, %rd86;
	@%p19 bra 	$L__BB7_11;
$L__BB7_14:
	add.s64 	%rd79, %rd88, %rd5;
	shl.b64 	%rd80, %rd2, 3;
	add.s64 	%rd81, %rd1, %rd80;
	st.global.u64 	[%rd81], %rd79;
$L__BB7_15:
	ret;

}
	// .globl	_ZN3cub18CUB_300001_SM_10006detail10merge_sort26DeviceMergeSortMergeKernelINS2_10policy_hubIPN4cuda3std3__44pairImiEEE9Policy600ESA_PNS0_8NullTypeESA_SE_mNS7_4lessIS9_EES9_SD_EEvbT2_T3_T4_PT6_PT7_T5_PSJ_SJ_NS1_7vsmem_tE
.visible .entry _ZN3cub18CUB_300001_SM_10006detail10merge_sort26DeviceMergeSortMergeKernelINS2_10policy_hubIPN4cuda3std3__44pairImiEEE9Policy600ESA_PNS0_8NullTypeESA_SE_mNS7_4lessIS9_EES9_SD_EEvbT2_T3_T4_PT6_PT7_T5_PSJ_SJ_NS1_7vsmem_tE(
	.param .u8 _ZN3cub18CUB_300001_SM_10006detail10merge_sort26DeviceMergeSortMergeKernelINS2_10policy_hubIPN4cuda3std3__44pairImiEEE9Policy600ESA_PNS0_8NullTypeESA_SE_mNS7_4lessIS9_EES9_SD_EEvbT2_T3_T4_PT6_PT7_T5_PSJ_SJ_NS1_7vsmem_tE_param_0,
	.param .u64 .ptr .align 1 _ZN3cub18CUB_300001_SM_10006detail10merge_sort26DeviceMergeSortMergeKernelINS2_10policy_hubIPN4cuda3std3__44pairImiEEE9Policy600ESA_PNS0_8NullTypeESA_SE_mNS7_4lessIS9_EES9_SD_EEvbT2_T3_T4_PT6_PT7_T5_PSJ_SJ_NS1_7vsmem_tE_param_1,
	.param .u64 .ptr .align 1 _ZN3cub18CUB_300001_SM_10006detail10merge_sort26DeviceMergeSortMergeKernelINS2_10policy_hubIPN4cuda3std3__44pairImiEEE9Policy600ESA_PNS0_8NullTypeESA_SE_mNS7_4lessIS9_EES9_SD_EEvbT2_T3_T4_PT6_PT7_T5_PSJ_SJ_NS1_7vsmem_tE_param_2,
	.param .u64 _ZN3cub18CUB_300001_SM_10006detail10merge_sort26DeviceMergeSortMergeKernelINS2_10policy_hubIPN4cuda3std3__44pairImiEEE9Policy600ESA_PNS0_8NullTypeESA_SE_mNS7_4lessIS9_EES9_SD_EEvbT2_T3_T4_PT6_PT7_T5_PSJ_SJ_NS1_7vsmem_tE_param_3,
	.param .u64 .ptr .align 1 _ZN3cub18CUB_300001_SM_10006detail10merge_sort26DeviceMergeSortMergeKernelINS2_10policy_hubIPN4cuda3std3__44pairImiEEE9Policy600ESA_PNS0_8NullTypeESA_SE_mNS7_4lessIS9_EES9_SD_EEvbT2_T3_T4_PT6_PT7_T5_PSJ_SJ_NS1_7vsmem_tE_param_4,
	.param .u64 .ptr .align 1 _ZN3cub18CUB_300001_SM_10006detail10merge_sort26DeviceMergeSortMergeKernelINS2_10policy_hubIPN4cuda3std3__44pairImiEEE9Policy600ESA_PNS0_8NullTypeESA_SE_mNS7_4lessIS9_EES9_SD_EEvbT2_T3_T4_PT6_PT7_T5_PSJ_SJ_NS1_7vsmem_tE_param_5,
	.param .align 1 .b8 _ZN3cub18CUB_300001_SM_10006detail10merge_sort26DeviceMergeSortMergeKernelINS2_10policy_hubIPN4cuda3std3__44pairImiEEE9Policy600ESA_PNS0_8NullTypeESA_SE_mNS7_4lessIS9_EES9_SD_EEvbT2_T3_T4_PT6_PT7_T5_PSJ_SJ_NS1_7vsmem_tE_param_6[1],
	.param .u64 .ptr .align 1 _ZN3cub18CUB_300001_SM_10006detail10merge_sort26DeviceMergeSortMergeKernelINS2_10policy_hubIPN4cuda3std3__44pairImiEEE9Policy600ESA_PNS0_8NullTypeESA_SE_mNS7_4lessIS9_EES9_SD_EEvbT2_T3_T4_PT6_PT7_T5_PSJ_SJ_NS1_7vsmem_tE_param_7,
	.param .u64 _ZN3cub18CUB_300001_SM_10006detail10merge_sort26DeviceMergeSortMergeKernelINS2_10policy_hubIPN4cuda3std3__44pairImiEEE9Policy600ESA_PNS0_8NullTypeESA_SE_mNS7_4lessIS9_EES9_SD_EEvbT2_T3_T4_PT6_PT7_T5_PSJ_SJ_NS1_7vsmem_tE_param_8,
	.param .align 8 .b8 _ZN3cub18CUB_300001_SM_10006detail10merge_sort26DeviceMergeSortMergeKernelINS2_10policy_hubIPN4cuda3std3__44pairImiEEE9Policy600ESA_PNS0_8NullTypeESA_SE_mNS7_4lessIS9_EES9_SD_EEvbT2_T3_T4_PT6_PT7_T5_PSJ_SJ_NS1_7vsmem_tE_param_9[8]
)
.maxntid 256
{
	.reg .pred 	%p<158>;
	.reg .b16 	%rs<2>;
	.reg .b32 	%r<377>;
	.reg .b64 	%rd<266>;
	// demoted variable
	.shared .align 16 .b8 _ZZN3cub18CUB_300001_SM_10006detail10merge_sort26DeviceMergeSortMergeKernelINS2_10policy_hubIPN4cuda3std3__44pairImiEEE9Policy600ESA_PNS0_8NullTypeESA_SE_mNS7_4lessIS9_EES9_SD_EEvbT2_T3_T4_PT6_PT7_T5_PSJ_SJ_NS1_7vsmem_tEE19static_temp_storage[16400];
	ld.param.s8 	%rs1, [_ZN3cub18CUB_300001_SM_10006detail10merge_sort26DeviceMergeSortMergeKernelINS2_10policy_hubIPN4cuda3std3__44pairImiEEE9Policy600ESA_PNS0_8NullTypeESA_SE_mNS7_4lessIS9_EES9_SD_EEvbT2_T3_T4_PT6_PT7_T5_PSJ_SJ_NS1_7vsmem_tE_param_0];
	ld.param.u64 	%rd126, [_ZN3cub18CUB_300001_SM_10006detail10merge_sort26DeviceMergeSortMergeKernelINS2_10policy_hubIPN4cuda3std3__44pairImiEEE9Policy600ESA_PNS0_8NullTypeESA_SE_mNS7_4lessIS9_EES9_SD_EEvbT2_T3_T4_PT6_PT7_T5_PSJ_SJ_NS1_7vsmem_tE_param_1];
	ld.param.u64 	%rd127, [_ZN3cub18CUB_300001_SM_10006detail10merge_sort26DeviceMergeSortMergeKernelINS2_10policy_hubIPN4cuda3std3__44pairImiEEE9Policy600ESA_PNS0_8NullTypeESA_SE_mNS7_4lessIS9_EES9_SD_EEvbT2_T3_T4_PT6_PT7_T5_PSJ_SJ_NS1_7vsmem_tE_param_4];
	cvta.to.global.u64 	%rd1, %rd127;
	cvta.to.global.u64 	%rd2, %rd126;
	mov.u32 	%r162, %ctaid.x;
	mov.u32 	%r163, %nctaid.x;
	cvt.u64.u32 	%rd3, %r162;
	mul.wide.u32 	%rd4, %r162, 1024;
	mov.u32 	%r1, %tid.x;
	add.s32 	%r164, %r163, -1;
	setp.ge.u32 	%p21, %r162, %r164;
	@%p21 bra 	$L__BB8_54;
	ld.param.u64 	%rd233, [_ZN3cub18CUB_300001_SM_10006detail10merge_sort26DeviceMergeSortMergeKernelINS2_10policy_hubIPN4cuda3std3__44pairImiEEE9Policy600ESA_PNS0_8NullTypeESA_SE_mNS7_4lessIS9_EES9_SD_EEvbT2_T3_T4_PT6_PT7_T5_PSJ_SJ_NS1_7vsmem_tE_param_8];
	ld.param.u64 	%rd231, [_ZN3cub18CUB_300001_SM_10006detail10merge_sort26DeviceMergeSortMergeKernelINS2_10policy_hubIPN4cuda3std3__44pairImiEEE9Policy600ESA_PNS0_8NullTypeESA_SE_mNS7_4lessIS9_EES9_SD_EEvbT2_T3_T4_PT6_PT7_T5_PSJ_SJ_NS1_7vsmem_tE_param_7];
	ld.param.u64 	%rd229, [_ZN3cub18CUB_300001_SM_10006detail10merge_sort26DeviceMergeSortMergeKernelINS2_10policy_hubIPN4cuda3std3__44pairImiEEE9Policy600ESA_PNS0_8NullTypeESA_SE_mNS7_4lessIS9_EES9_SD_EEvbT2_T3_T4_PT6_PT7_T5_PSJ_SJ_NS1_7vsmem_tE_param_3];
	cvta.to.global.u64 	%rd181, %rd231;
	shl.b64 	%rd182, %rd3, 3;
	add.s64 	%rd183, %rd181, %rd182;
	ld.global.u64 	%rd5, [%rd183];
	ld.global.u64 	%rd184, [%rd183+8];
	neg.s64 	%rd185, %rd233;
	and.b64  	%rd186, %rd185, %rd3;
	shl.b64 	%rd6, %rd186, 10;
	shl.b64 	%rd187, %rd233, 9;
	and.b64  	%rd7, %rd187, -1024;
	sub.s64 	%rd188, %rd3, %rd186;
	shl.b64 	%rd189, %rd188, 10;
	sub.s64 	%rd190, %rd5, %rd6;
	sub.s64 	%rd191, %rd184, %rd6;
	sub.s64 	%rd192, %rd229, %rd6;
	max.u64 	%rd193, %rd192, %rd7;
	sub.s64 	%rd194, %rd193, %rd7;
	sub.s64 	%rd195, %rd189, %rd190;
	min.u64 	%rd8, %rd195, %rd194;
	setp.eq.s64 	%p94, %rd188, -1;
	selp.b64 	%rd196, 1023, 1024, %p94;
	add.s64 	%rd197, %rd196, %rd189;
	sub.s64 	%rd198, %rd197, %rd191;
	or.b64  	%rd199, %rd185, %rd3;
	setp.eq.s64 	%p95, %rd199, -1;
	min.u64 	%rd200, %rd7, %rd192;
	selp.b64 	%rd201, %rd200, %rd191, %p95;
	selp.b64 	%rd202, %rd7, %rd198, %p95;
	min.u64 	%rd203, %rd202, %rd194;
	cvt.u32.u64 	%r242, %rd190;
	cvt.u32.u64 	%r243, %rd201;
	sub.s32 	%r2, %r243, %r242;
	cvt.u32.u64 	%r244, %rd203;
	cvt.u32.u64 	%r245, %rd8;
	sub.s32 	%r3, %r244, %r245;
	// begin inline asm
	griddepcontrol.wait;
	// end inline asm
	setp.eq.s16 	%p96, %rs1, 0;
	@%p96 bra 	$L__BB8_14;
	add.s64 	%rd204, %rd6, %rd7;
	add.s64 	%rd205, %rd204, %rd8;
	setp.ge.s32 	%p97, %r1, %r2;
	cvt.u64.u32 	%rd206, %r1;
	add.s64 	%rd207, %rd5, %rd206;
	shl.b64 	%rd208, %rd207, 4;
	add.s64 	%rd9, %rd2, %rd208;
	sub.s32 	%r246, %r1, %r2;
	cvt.s64.s32 	%rd209, %r246;
	add.s64 	%rd210, %rd205, %rd209;
	shl.b64 	%rd211, %rd210, 4;
	add.s64 	%rd10, %rd2, %rd211;
	@%p97 bra 	$L__BB8_4;
	ld.global.u64 	%rd243, [%rd9];
	ld.global.u32 	%r348, [%rd9+8];
	bra.uni 	$L__BB8_5;
$L__BB8_4:
	ld.global.u64 	%rd243, [%rd10];
	ld.global.u32 	%r348, [%rd10+8];
$L__BB8_5:
	add.s32 	%r247, %r1, 256;
	setp.lt.s32 	%p98, %r247, %r2;
	@%p98 bra 	$L__BB8_7;
	ld.global.u64 	%rd242, [%rd10+4096];
	ld.global.u32 	%r347, [%rd10+4104];
	bra.uni 	$L__BB8_8;
$L__BB8_7:
	ld.global.u64 	%rd242, [%rd9+4096];
	ld.global.u32 	%r347, [%rd9+4104];
$L__BB8_8:
	add.s32 	%r248, %r1, 512;
	setp.lt.s32 	%p99, %r248, %r2;
	@%p99 bra 	$L__BB8_10;
	ld.global.u64 	%rd241, [%rd10+8192];
	ld.global.u32 	%r346, [%rd10+8200];
	bra.uni 	$L__BB8_11;
$L__BB8_10:
	ld.global.u64 	%rd241, [%rd9+8192];
	ld.global.u32 	%r346, [%rd9+8200];
$L__BB8_11:
	add.s32 	%r249, %r1, 768;
	setp.lt.s32 	%p100, %r249, %r2;
	@%p100 bra 	$L__BB8_13;
	ld.global.u64 	%rd240, [%rd10+12288];
	ld.global.u32 	%r345, [%rd10+12296];
	bra.uni 	$L__BB8_26;
$L__BB8_13:
	ld.global.u64 	%rd240, [%rd9+12288];
	ld.global.u32 	%r345, [%rd9+12296];
	bra.uni 	$L__BB8_26;
$L__BB8_14:
	add.s64 	%rd212, %rd6, %rd7;
	add.s64 	%rd213, %rd212, %rd8;
	setp.ge.s32 	%p101, %r1, %r2;
	cvt.u64.u32 	%rd214, %r1;
	add.s64 	%rd215, %rd5, %rd214;
	shl.b64 	%rd216, %rd215, 4;
	add.s64 	%rd22, %rd1, %rd216;
	sub.s32 	%r250, %r1, %r2;
	cvt.s64.s32 	%rd217, %r250;
	add.s64 	%rd218, %rd213, %rd217;
	shl.b64 	%rd219, %rd218, 4;
	add.s64 	%rd23, %rd1, %rd219;
	@%p101 bra 	$L__BB8_16;
	ld.global.u64 	%rd243, [%rd22];
	ld.global.u32 	%r348, [%rd22+8];
	bra.uni 	$L__BB8_17;
$L__BB8_16:
	ld.global.u64 	%rd243, [%rd23];
	ld.global.u32 	%r348, [%rd23+8];
$L__BB8_17:
	add.s32 	%r251, %r1, 256;
	setp.lt.s32 	%p102, %r251, %r2;
	@%p102 bra 	$L__BB8_19;
	ld.global.u64 	%rd242, [%rd23+4096];
	ld.global.u32 	%r347, [%rd23+4104];
	bra.uni 	$L__BB8_20;
$L__BB8_19:
	ld.global.u64 	%rd242, [%rd22+4096];
	ld.global.u32 	%r347, [%rd22+4104];
$L__BB8_20:
	add.s32 	%r252, %r1, 512;
	setp.lt.s32 	%p103, %r252, %r2;
	@%p103 bra 	$L__BB8_22;
	ld.global.u64 	%rd241, [%rd23+8192];
	ld.global.u32 	%r346, [%rd23+8200];
	bra.uni 	$L__BB8_23;
$L__BB8_22:
	ld.global.u64 	%rd241, [%rd22+8192];
	ld.global.u32 	%r346, [%rd22+8200];
$L__BB8_23:
	add.s32 	%r253, %r1, 768;
	setp.lt.s32 	%p104, %r253, %r2;
	@%p104 bra 	$L__BB8_25;
	ld.global.u64 	%rd240, [%rd23+12288];
	ld.global.u32 	%r345, [%rd23+12296];
	bra.uni 	$L__BB8_26;
$L__BB8_25:
	ld.global.u64 	%rd240, [%rd22+12288];
	ld.global.u32 	%r345, [%rd22+12296];
$L__BB8_26:
	shl.b32 	%r254, %r1, 4;
	mov.u32 	%r255, _ZZN3cub18CUB_300001_SM_10006detail10merge_sort26DeviceMergeSortMergeKernelINS2_10policy_hubIPN4cuda3std3__44pairImiEEE9Policy600ESA_PNS0_8NullTypeESA_SE_mNS7_4lessIS9_EES9_SD_EEvbT2_T3_T4_PT6_PT7_T5_PSJ_SJ_NS1_7vsmem_tEE19static_temp_storage;
	add.s32 	%r256, %r255, %r254;
	st.shared.u64 	[%r256], %rd243;
	st.shared.u32 	[%r256+8], %r348;
	st.shared.u64 	[%r256+4096], %rd242;
	st.shared.u32 	[%r256+4104], %r347;
	st.shared.u64 	[%r256+8192], %rd241;
	st.shared.u32 	[%r256+8200], %r346;
	st.shared.u64 	[%r256+12288], %rd240;
	st.shared.u32 	[%r256+12296], %r345;
	bar.sync 	0;
	// begin inline asm
	griddepcontrol.launch_dependents;
	// end inline asm
	add.s32 	%r30, %r3, %r2;
	shl.b32 	%r31, %r1, 2;
	min.s32 	%r32, %r31, %r30;
	shl.b32 	%r257, %r2, 4;
	add.s32 	%r33, %r255, %r257;
	setp.lt.s32 	%p105, %r32, %r3;
	sub.s32 	%r258, %r32, %r3;
	selp.b32 	%r351, 0, %r258, %p105;
	min.s32 	%r349, %r32, %r2;
	setp.ge.s32 	%p106, %r351, %r349;
	@%p106 bra 	$L__BB8_30;
$L__BB8_27:
	sub.s32 	%r259, %r349, %r351;
	shr.u32 	%r260, %r259, 31;
	add.s32 	%r261, %r259, %r260;
	shr.s32 	%r262, %r261, 1;
	add.s32 	%r38, %r262, %r351;
	shl.b32 	%r263, %r38, 4;
	add.s32 	%r39, %r255, %r263;
	ld.shared.u64 	%rd39, [%r39];
	not.b32 	%r265, %r38;
	add.s32 	%r266, %r32, %r265;
	shl.b32 	%r267, %r266, 4;
	add.s32 	%r40, %r33, %r267;
	ld.shared.u64 	%rd40, [%r40];
	setp.lt.u64 	%p108, %rd40, %rd39;
	mov.pred 	%p148, 0;
	@%p108 bra 	$L__BB8_29;
	ld.shared.u32 	%r268, [%r40+8];
	ld.shared.u32 	%r270, [%r39+8];
	setp.lt.u64 	%p109, %rd39, %rd40;
	setp.ge.s32 	%p110, %r268, %r270;
	or.pred  	%p148, %p109, %p110;
$L__BB8_29:
	add.s32 	%r272, %r38, 1;
	selp.b32 	%r351, %r272, %r351, %p148;
	selp.b32 	%r349, %r349, %r38, %p148;
	setp.lt.s32 	%p111, %r351, %r349;
	@%p111 bra 	$L__BB8_27;
$L__BB8_30:
	sub.s32 	%r273, %r32, %r351;
	add.s32 	%r44, %r273, %r2;
	shl.b32 	%r274, %r351, 4;
	add.s32 	%r45, %r255, %r274;
	ld.shared.u64 	%rd247, [%r45];
	ld.shared.u32 	%r355, [%r45+8];
	shl.b32 	%r276, %r273, 4;
	add.s32 	%r47, %r33, %r276;
	ld.shared.u64 	%rd244, [%r47];
	ld.shared.u32 	%r352, [%r47+8];
	setp.ge.s32 	%p113, %r44, %r30;
	mov.pred 	%p149, 0;
	@%p113 bra 	$L__BB8_33;
	setp.ge.s32 	%p115, %r351, %r2;
	setp.lt.u64 	%p116, %rd244, %rd247;
	or.pred  	%p117, %p115, %p116;
	mov.pred 	%p149, -1;
	@%p117 bra 	$L__BB8_33;
	setp.ge.u64 	%p118, %rd247, %rd244;
	setp.lt.s32 	%p119, %r352, %r355;
	and.pred  	%p149, %p118, %p119;
$L__BB8_33:
	selp.b64 	%rd43, %rd244, %rd247, %p149;
	selp.b32 	%r49, %r352, %r355, %p149;
	selp.u32 	%r277, 1, 0, %p149;
	add.s32 	%r50, %r44, %r277;
	not.pred 	%p120, %p149;
	selp.u32 	%r278, 1, 0, %p120;
	add.s32 	%r51, %r351, %r278;
	@%p120 bra 	$L__BB8_35;
	ld.shared.u64 	%rd244, [%r47+16];
	ld.shared.u32 	%r352, [%r47+24];
	bra.uni 	$L__BB8_36;
$L__BB8_35:
	ld.shared.u64 	%rd247, [%r45+16];
	ld.shared.u32 	%r355, [%r45+24];
$L__BB8_36:
	setp.ge.s32 	%p122, %r50, %r30;
	mov.pred 	%p150, 0;
	@%p122 bra 	$L__BB8_39;
	setp.ge.s32 	%p124, %r51, %r2;
	setp.lt.u64 	%p125, %rd244, %rd247;
	or.pred  	%p126, %p124, %p125;
	mov.pred 	%p150, -1;
	@%p126 bra 	$L__BB8_39;
	setp.ge.u64 	%p127, %rd247, %rd244;
	setp.lt.s32 	%p128, %r352, %r355;
	and.pred  	%p150, %p127, %p128;
$L__BB8_39:
	selp.b64 	%rd48, %rd244, %rd247, %p150;
	selp.b32 	%r56, %r352, %r355, %p150;
	selp.u32 	%r279, 1, 0, %p150;
	add.s32 	%r57, %r50, %r279;
	not.pred 	%p129, %p150;
	selp.u32 	%r280, 1, 0, %p129;
	add.s32 	%r58, %r51, %r280;
	@%p150 bra 	$L__BB8_41;
	shl.b32 	%r281, %r58, 4;
	add.s32 	%r283, %r255, %r281;
	ld.shared.u64 	%rd247, [%r283];
	ld.shared.u32 	%r355, [%r283+8];
	bra.uni 	$L__BB8_42;
$L__BB8_41:
	shl.b32 	%r284, %r57, 4;
	add.s32 	%r286, %r255, %r284;
	ld.shared.u64 	%rd244, [%r286];
	ld.shared.u32 	%r352, [%r286+8];
$L__BB8_42:
	setp.ge.s32 	%p131, %r57, %r30;
	mov.pred 	%p151, 0;
	@%p131 bra 	$L__BB8_45;
	setp.ge.s32 	%p133, %r58, %r2;
	setp.lt.u64 	%p134, %rd244, %rd247;
	or.pred  	%p135, %p133, %p134;
	mov.pred 	%p151, -1;
	@%p135 bra 	$L__BB8_45;
	setp.ge.u64 	%p136, %rd247, %rd244;
	setp.lt.s32 	%p137, %r352, %r355;
	and.pred  	%p151, %p136, %p137;
$L__BB8_45:
	selp.b64 	%rd53, %rd244, %rd247, %p151;
	selp.b32 	%r63, %r352, %r355, %p151;
	selp.u32 	%r287, 1, 0, %p151;
	add.s32 	%r64, %r57, %r287;
	not.pred 	%p138, %p151;
	selp.u32 	%r288, 1, 0, %p138;
	add.s32 	%r65, %r58, %r288;
	@%p151 bra 	$L__BB8_47;
	shl.b32 	%r289, %r65, 4;
	add.s32 	%r291, %r255, %r289;
	ld.shared.u64 	%rd247, [%r291];
	ld.shared.u32 	%r355, [%r291+8];
	bra.uni 	$L__BB8_48;
$L__BB8_47:
	shl.b32 	%r292, %r64, 4;
	add.s32 	%r294, %r255, %r292;
	ld.shared.u64 	%rd244, [%r294];
	ld.shared.u32 	%r352, [%r294+8];
$L__BB8_48:
	setp.ge.s32 	%p140, %r64, %r30;
	mov.pred 	%p152, 0;
	@%p140 bra 	$L__BB8_51;
	setp.ge.s32 	%p142, %r65, %r2;
	setp.lt.u64 	%p143, %rd244, %rd247;
	or.pred  	%p144, %p142, %p143;
	mov.pred 	%p152, -1;
	@%p144 bra 	$L__BB8_51;
	setp.ge.u64 	%p145, %rd247, %rd244;
	setp.lt.s32 	%p146, %r352, %r355;
	and.pred  	%p152, %p145, %p146;
$L__BB8_51:
	setp.eq.s16 	%p147, %rs1, 0;
	selp.b64 	%rd58, %rd244, %rd247, %p152;
	selp.b32 	%r70, %r352, %r355, %p152;
	bar.sync 	0;
	@%p147 bra 	$L__BB8_53;
	// begin inline asm
	mov.u32 %r295, %laneid;
	// end inline asm
	and.b32  	%r296, %r31, 3968;
	shl.b32 	%r297, %r295, 2;
	add.s32 	%r298, %r297, %r296;
	shl.b32 	%r299, %r298, 4;
	add.s32 	%r301, %r255, %r299;
	st.shared.u64 	[%r301], %rd43;
	st.shared.u32 	[%r301+8], %r49;
	st.shared.u64 	[%r301+16], %rd48;
	st.shared.u32 	[%r301+24], %r56;
	st.shared.u64 	[%r301+32], %rd53;
	st.shared.u32 	[%r301+40], %r63;
	st.shared.u64 	[%r301+48], %rd58;
	st.shared.u32 	[%r301+56], %r70;
	bar.warp.sync 	-1;
	mad.lo.s32 	%r302, %r295, -48, %r301;
	and.b32  	%r303, %r1, 31;
	or.b32  	%r304, %r296, %r303;
	cvt.u64.u32 	%rd220, %r304;
	add.s64 	%rd221, %rd4, %rd220;
	shl.b64 	%rd222, %rd221, 4;
	add.s64 	%rd223, %rd1, %rd222;
	ld.shared.v2.u32 	{%r305, %r306}, [%r302];
	st.global.v2.u32 	[%rd223], {%r305, %r306};
	ld.shared.u32 	%r307, [%r302+8];
	st.global.u32 	[%rd223+8], %r307;
	ld.shared.v2.u32 	{%r308, %r309}, [%r302+512];
	st.global.v2.u32 	[%rd223+512], {%r308, %r309};
	ld.shared.u32 	%r310, [%r302+520];
	st.global.u32 	[%rd223+520], %r310;
	ld.shared.v2.u32 	{%r311, %r312}, [%r302+1024];
	st.global.v2.u32 	[%rd223+1024], {%r311, %r312};
	ld.shared.u32 	%r313, [%r302+1032];
	st.global.u32 	[%rd223+1032], %r313;
	ld.shared.v2.u32 	{%r314, %r315}, [%r302+1536];
	st.global.v2.u32 	[%rd223+1536], {%r314, %r315};
	ld.shared.u32 	%r316, [%r302+1544];
	st.global.u32 	[%rd223+1544], %r316;
	bra.uni 	$L__BB8_133;
$L__BB8_53:
	// begin inline asm
	mov.u32 %r317, %laneid;
	// end inline asm
	and.b32  	%r318, %r31, 3968;
	shl.b32 	%r319, %r317, 2;
	add.s32 	%r320, %r319, %r318;
	shl.b32 	%r321, %r320, 4;
	add.s32 	%r323, %r255, %r321;
	st.shared.u64 	[%r323], %rd43;
	st.shared.u32 	[%r323+8], %r49;
	st.shared.u64 	[%r323+16], %rd48;
	st.shared.u32 	[%r323+24], %r56;
	st.shared.u64 	[%r323+32], %rd53;
	st.shared.u32 	[%r323+40], %r63;
	st.shared.u64 	[%r323+48], %rd58;
	st.shared.u32 	[%r323+56], %r70;
	bar.warp.sync 	-1;
	mad.lo.s32 	%r324, %r317, -48, %r323;
	and.b32  	%r325, %r1, 31;
	or.b32  	%r326, %r318, %r325;
	cvt.u64.u32 	%rd224, %r326;
	add.s64 	%rd225, %rd4, %rd224;
	shl.b64 	%rd226, %rd225, 4;
	add.s64 	%rd227, %rd2, %rd226;
	ld.shared.v2.u32 	{%r327, %r328}, [%r324];
	st.global.v2.u32 	[%rd227], {%r327, %r328};
	ld.shared.u32 	%r329, [%r324+8];
	st.global.u32 	[%rd227+8], %r329;
	ld.shared.v2.u32 	{%r330, %r331}, [%r324+512];
	st.global.v2.u32 	[%rd227+512], {%r330, %r331};
	ld.shared.u32 	%r332, [%r324+520];
	st.global.u32 	[%rd227+520], %r332;
	ld.shared.v2.u32 	{%r333, %r334}, [%r324+1024];
	st.global.v2.u32 	[%rd227+1024], {%r333, %r334};
	ld.shared.u32 	%r335, [%r324+1032];
	st.global.u32 	[%rd227+1032], %r335;
	ld.shared.v2.u32 	{%r336, %r337}, [%r324+1536];
	st.global.v2.u32 	[%rd227+1536], {%r336, %r337};
	ld.shared.u32 	%r338, [%r324+1544];
	st.global.u32 	[%rd227+1544], %r338;
	bra.uni 	$L__BB8_133;
$L__BB8_54:
	ld.param.u64 	%rd232, [_ZN3cub18CUB_300001_SM_10006detail10merge_sort26DeviceMergeSortMergeKernelINS2_10policy_hubIPN4cuda3std3__44pairImiEEE9Policy600ESA_PNS0_8NullTypeESA_SE_mNS7_4lessIS9_EES9_SD_EEvbT2_T3_T4_PT6_PT7_T5_PSJ_SJ_NS1_7vsmem_tE_param_8];
	ld.param.u64 	%rd230, [_ZN3cub18CUB_300001_SM_10006detail10merge_sort26DeviceMergeSortMergeKernelINS2_10policy_hubIPN4cuda3std3__44pairImiEEE9Policy600ESA_PNS0_8NullTypeESA_SE_mNS7_4lessIS9_EES9_SD_EEvbT2_T3_T4_PT6_PT7_T5_PSJ_SJ_NS1_7vsmem_tE_param_7];
	ld.param.u64 	%rd228, [_ZN3cub18CUB_300001_SM_10006detail10merge_sort26DeviceMergeSortMergeKernelINS2_10policy_hubIPN4cuda3std3__44pairImiEEE9Policy600ESA_PNS0_8NullTypeESA_SE_mNS7_4lessIS9_EES9_SD_EEvbT2_T3_T4_PT6_PT7_T5_PSJ_SJ_NS1_7vsmem_tE_param_3];
	cvta.to.global.u64 	%rd128, %rd230;
	shl.b64 	%rd129, %rd3, 3;
	add.s64 	%rd130, %rd128, %rd129;
	ld.global.u64 	%rd59, [%rd130];
	ld.global.u64 	%rd131, [%rd130+8];
	neg.s64 	%rd132, %rd232;
	and.b64  	%rd133, %rd132, %rd3;
	shl.b64 	%rd60, %rd133, 10;
	shl.b64 	%rd134, %rd232, 9;
	and.b64  	%rd61, %rd134, -1024;
	sub.s64 	%rd135, %rd3, %rd133;
	shl.b64 	%rd136, %rd135, 10;
	sub.s64 	%rd137, %rd59, %rd60;
	sub.s64 	%rd138, %rd131, %rd60;
	sub.s64 	%rd139, %rd228, %rd60;
	max.u64 	%rd140, %rd139, %rd61;
	sub.s64 	%rd141, %rd140, %rd61;
	sub.s64 	%rd142, %rd136, %rd137;
	min.u64 	%rd62, %rd142, %rd141;
	setp.eq.s64 	%p22, %rd135, -1;
	selp.b64 	%rd143, 1023, 1024, %p22;
	add.s64 	%rd144, %rd143, %rd136;
	sub.s64 	%rd145, %rd144, %rd138;
	or.b64  	%rd146, %rd132, %rd3;
	setp.eq.s64 	%p23, %rd146, -1;
	min.u64 	%rd147, %rd61, %rd139;
	selp.b64 	%rd148, %rd147, %rd138, %p23;
	selp.b64 	%rd149, %rd61, %rd145, %p23;
	min.u64 	%rd150, %rd149, %rd141;
	cvt.u32.u64 	%r165, %rd137;
	cvt.u32.u64 	%r166, %rd148;
	sub.s32 	%r71, %r166, %r165;
	cvt.u32.u64 	%r167, %rd150;
	cvt.u32.u64 	%r168, %rd62;
	sub.s32 	%r72, %r167, %r168;
	// begin inline asm
	griddepcontrol.wait;
	// end inline asm
	setp.eq.s16 	%p24, %rs1, 0;
	@%p24 bra 	$L__BB8_71;
	add.s64 	%rd152, %rd60, %rd61;
	add.s64 	%rd153, %rd152, %rd62;
	add.s32 	%r73, %r72, %r71;
	setp.ge.s32 	%p25, %r1, %r73;
	cvt.u64.u32 	%rd154, %r1;
	add.s64 	%rd155, %rd59, %rd154;
	shl.b64 	%rd156, %rd155, 4;
	add.s64 	%rd63, %rd2, %rd156;
	sub.s32 	%r170, %r1, %r71;
	cvt.s64.s32 	%rd157, %r170;
	add.s64 	%rd158, %rd153, %rd157;
	shl.b64 	%rd159, %rd158, 4;
	add.s64 	%rd64, %rd2, %rd159;
	mov.b32 	%r364, 0;
	mov.b64 	%rd256, 0;
	@%p25 bra 	$L__BB8_59;
	setp.ge.s32 	%p26, %r1, %r71;
	@%p26 bra 	$L__BB8_58;
	ld.global.u64 	%rd256, [%rd63];
	ld.global.u32 	%r364, [%rd63+8];
	bra.uni 	$L__BB8_59;
$L__BB8_58:
	ld.global.u64 	%rd256, [%rd64];
	ld.global.u32 	%r364, [%rd64+8];
$L__BB8_59:
	add.s32 	%r77, %r1, 256;
	setp.ge.s32 	%p27, %r77, %r73;
	mov.b32 	%r365, 0;
	mov.b64 	%rd257, 0;
	@%p27 bra 	$L__BB8_63;
	setp.lt.s32 	%p28, %r77, %r71;
	@%p28 bra 	$L__BB8_62;
	ld.global.u64 	%rd257, [%rd64+4096];
	ld.global.u32 	%r365, [%rd64+4104];
	bra.uni 	$L__BB8_63;
$L__BB8_62:
	ld.global.u64 	%rd257, [%rd63+4096];
	ld.global.u32 	%r365, [%rd63+4104];
$L__BB8_63:
	add.s32 	%r81, %r1, 512;
	setp.ge.s32 	%p29, %r81, %r73;
	mov.b32 	%r366, 0;
	mov.b64 	%rd258, 0;
	@%p29 bra 	$L__BB8_67;
	setp.lt.s32 	%p30, %r81, %r71;
	@%p30 bra 	$L__BB8_66;
	ld.global.u64 	%rd258, [%rd64+8192];
	ld.global.u32 	%r366, [%rd64+8200];
	bra.uni 	$L__BB8_67;
$L__BB8_66:
	ld.global.u64 	%rd258, [%rd63+8192];
	ld.global.u32 	%r366, [%rd63+8200];
$L__BB8_67:
	add.s32 	%r85, %r1, 768;
	setp.ge.s32 	%p31, %r85, %r73;
	mov.b32 	%r367, 0;
	mov.b64 	%rd259, 0;
	@%p31 bra 	$L__BB8_87;
	setp.lt.s32 	%p32, %r85, %r71;
	@%p32 bra 	$L__BB8_70;
	ld.global.u64 	%rd259, [%rd64+12288];
	ld.global.u32 	%r367, [%rd64+12296];
	bra.uni 	$L__BB8_87;
$L__BB8_70:
	ld.global.u64 	%rd259, [%rd63+12288];
	ld.global.u32 	%r367, [%rd63+12296];
	bra.uni 	$L__BB8_87;
$L__BB8_71:
	add.s64 	%rd164, %rd60, %rd61;
	add.s64 	%rd165, %rd164, %rd62;
	add.s32 	%r88, %r72, %r71;
	setp.ge.s32 	%p33, %r1, %r88;
	cvt.u64.u32 	%rd166, %r1;
	add.s64 	%rd167, %rd59, %rd166;
	shl.b64 	%rd168, %rd167, 4;
	add.s64 	%rd76, %rd1, %rd168;
	sub.s32 	%r175, %r1, %r71;
	cvt.s64.s32 	%rd169, %r175;
	add.s64 	%rd170, %rd165, %rd169;
	shl.b64 	%rd171, %rd170, 4;
	add.s64 	%rd77, %rd1, %rd171;
	mov.b32 	%r364, 0;
	mov.b64 	%rd256, 0;
	@%p33 bra 	$L__BB8_75;
	setp.ge.s32 	%p34, %r1, %r71;
	@%p34 bra 	$L__BB8_74;
	ld.global.u64 	%rd256, [%rd76];
	ld.global.u32 	%r364, [%rd76+8];
	bra.uni 	$L__BB8_75;
$L__BB8_74:
	ld.global.u64 	%rd256, [%rd77];
	ld.global.u32 	%r364, [%rd77+8];
$L__BB8_75:
	add.s32 	%r92, %r1, 256;
	setp.ge.s32 	%p35, %r92, %r88;
	mov.b32 	%r365, 0;
	mov.b64 	%rd257, 0;
	@%p35 bra 	$L__BB8_79;
	setp.lt.s32 	%p36, %r92, %r71;
	@%p36 bra 	$L__BB8_78;
	ld.global.u64 	%rd257, [%rd77+4096];
	ld.global.u32 	%r365, [%rd77+4104];
	bra.uni 	$L__BB8_79;
$L__BB8_78:
	ld.global.u64 	%rd257, [%rd76+4096];
	ld.global.u32 	%r365, [%rd76+4104];
$L__BB8_79:
	add.s32 	%r96, %r1, 512;
	setp.ge.s32 	%p37, %r96, %r88;
	mov.b32 	%r366, 0;
	mov.b64 	%rd258, 0;
	@%p37 bra 	$L__BB8_83;
	setp.lt.s32 	%p38, %r96, %r71;
	@%p38 bra 	$L__BB8_82;
	ld.global.u64 	%rd258, [%rd77+8192];
	ld.global.u32 	%r366, [%rd77+8200];
	bra.uni 	$L__BB8_83;
$L__BB8_82:
	ld.global.u64 	%rd258, [%rd76+8192];
	ld.global.u32 	%r366, [%rd76+8200];
$L__BB8_83:
	add.s32 	%r100, %r1, 768;
	setp.ge.s32 	%p39, %r100, %r88;
	mov.b32 	%r367, 0;
	mov.b64 	%rd259, 0;
	@%p39 bra 	$L__BB8_87;
	setp.lt.s32 	%p40, %r100, %r71;
	@%p40 bra 	$L__BB8_86;
	ld.global.u64 	%rd259, [%rd77+12288];
	ld.global.u32 	%r367, [%rd77+12296];
	bra.uni 	$L__BB8_87;
$L__BB8_86:
	ld.global.u64 	%rd259, [%rd76+12288];
	ld.global.u32 	%r367, [%rd76+12296];
$L__BB8_87:
	shl.b32 	%r179, %r1, 4;
	mov.u32 	%r180, _ZZN3cub18CUB_300001_SM_10006detail10merge_sort26DeviceMergeSortMergeKernelINS2_10policy_hubIPN4cuda3std3__44pairImiEEE9Policy600ESA_PNS0_8NullTypeESA_SE_mNS7_4lessIS9_EES9_SD_EEvbT2_T3_T4_PT6_PT7_T5_PSJ_SJ_NS1_7vsmem_tEE19static_temp_storage;
	add.s32 	%r181, %r180, %r179;
	st.shared.u64 	[%r181], %rd256;
	st.shared.u32 	[%r181+8], %r364;
	st.shared.u64 	[%r181+4096], %rd257;
	st.shared.u32 	[%r181+4104], %r365;
	st.shared.u64 	[%r181+8192], %rd258;
	st.shared.u32 	[%r181+8200], %r366;
	st.shared.u64 	[%r181+12288], %rd259;
	st.shared.u32 	[%r181+12296], %r367;
	bar.sync 	0;
	// begin inline asm
	griddepcontrol.launch_dependents;
	// end inline asm
	add.s32 	%r107, %r72, %r71;
	shl.b32 	%r108, %r1, 2;
	min.s32 	%r109, %r108, %r107;
	shl.b32 	%r182, %r71, 4;
	add.s32 	%r110, %r180, %r182;
	setp.lt.s32 	%p41, %r109, %r72;
	sub.s32 	%r183, %r109, %r72;
	selp.b32 	%r370, 0, %r183, %p41;
	min.s32 	%r368, %r109, %r71;
	setp.ge.s32 	%p42, %r370, %r368;
	@%p42 bra 	$L__BB8_91;
$L__BB8_88:
	sub.s32 	%r184, %r368, %r370;
	shr.u32 	%r185, %r184, 31;
	add.s32 	%r186, %r184, %r185;
	shr.s32 	%r187, %r186, 1;
	add.s32 	%r115, %r187, %r370;
	shl.b32 	%r188, %r115, 4;
	add.s32 	%r116, %r180, %r188;
	ld.shared.u64 	%rd93, [%r116];
	not.b32 	%r190, %r115;
	add.s32 	%r191, %r109, %r190;
	shl.b32 	%r192, %r191, 4;
	add.s32 	%r117, %r110, %r192;
	ld.shared.u64 	%rd94, [%r117];
	setp.lt.u64 	%p44, %rd94, %rd93;
	mov.pred 	%p153, 0;
	@%p44 bra 	$L__BB8_90;
	ld.shared.u32 	%r193, [%r117+8];
	ld.shared.u32 	%r195, [%r116+8];
	setp.lt.u64 	%p45, %rd93, %rd94;
	setp.ge.s32 	%p46, %r193, %r195;
	or.pred  	%p153, %p45, %p46;
$L__BB8_90:
	add.s32 	%r197, %r115, 1;
	selp.b32 	%r370, %r197, %r370, %p153;
	selp.b32 	%r368, %r368, %r115, %p153;
	setp.lt.s32 	%p47, %r370, %r368;
	@%p47 bra 	$L__BB8_88;
$L__BB8_91:
	sub.s32 	%r198, %r109, %r370;
	add.s32 	%r121, %r198, %r71;
	shl.b32 	%r199, %r370, 4;
	add.s32 	%r122, %r180, %r199;
	ld.shared.u64 	%rd263, [%r122];
	ld.shared.u32 	%r374, [%r122+8];
	shl.b32 	%r201, %r198, 4;
	add.s32 	%r124, %r110, %r201;
	ld.shared.u64 	%rd260, [%r124];
	ld.shared.u32 	%r371, [%r124+8];
	setp.ge.s32 	%p49, %r121, %r107;
	mov.pred 	%p154, 0;
	@%p49 bra 	$L__BB8_94;
	setp.ge.s32 	%p51, %r370, %r71;
	setp.lt.u64 	%p52, %rd260, %rd263;
	or.pred  	%p53, %p51, %p52;
	mov.pred 	%p154, -1;
	@%p53 bra 	$L__BB8_94;
	setp.ge.u64 	%p54, %rd263, %rd260;
	setp.lt.s32 	%p55, %r371, %r374;
	and.pred  	%p154, %p54, %p55;
$L__BB8_94:
	selp.b64 	%rd97, %rd260, %rd263, %p154;
	selp.b32 	%r126, %r371, %r374, %p154;
	selp.u32 	%r202, 1, 0, %p154;
	add.s32 	%r127, %r121, %r202;
	not.pred 	%p56, %p154;
	selp.u32 	%r203, 1, 0, %p56;
	add.s32 	%r128, %r370, %r203;
	@%p56 bra 	$L__BB8_96;
	ld.shared.u64 	%rd260, [%r124+16];
	ld.shared.u32 	%r371, [%r124+24];
	bra.uni 	$L__BB8_97;
$L__BB8_96:
	ld.shared.u64 	%rd263, [%r122+16];
	ld.shared.u32 	%r374, [%r122+24];
$L__BB8_97:
	setp.ge.s32 	%p58, %r127, %r107;
	mov.pred 	%p155, 0;
	@%p58 bra 	$L__BB8_100;
	setp.ge.s32 	%p60, %r128, %r71;
	setp.lt.u64 	%p61, %rd260, %rd263;
	or.pred  	%p62, %p60, %p61;
	mov.pred 	%p155, -1;
	@%p62 bra 	$L__BB8_100;
	setp.ge.u64 	%p63, %rd263, %rd260;
	setp.lt.s32 	%p64, %r371, %r374;
	and.pred  	%p155, %p63, %p64;
$L__BB8_100:
	selp.b64 	%rd102, %rd260, %rd263, %p155;
	selp.b32 	%r133, %r371, %r374, %p155;
	selp.u32 	%r204, 1, 0, %p155;
	add.s32 	%r134, %r127, %r204;
	not.pred 	%p65, %p155;
	selp.u32 	%r205, 1, 0, %p65;
	add.s32 	%r135, %r128, %r205;
	@%p155 bra 	$L__BB8_102;
	shl.b32 	%r206, %r135, 4;
	add.s32 	%r208, %r180, %r206;
	ld.shared.u64 	%rd263, [%r208];
	ld.shared.u32 	%r374, [%r208+8];
	bra.uni 	$L__BB8_103;
$L__BB8_102:
	shl.b32 	%r209, %r134, 4;
	add.s32 	%r211, %r180, %r209;
	ld.shared.u64 	%rd260, [%r211];
	ld.shared.u32 	%r371, [%r211+8];
$L__BB8_103:
	setp.ge.s32 	%p67, %r134, %r107;
	mov.pred 	%p156, 0;
	@%p67 bra 	$L__BB8_106;
	setp.ge.s32 	%p69, %r135, %r71;
	setp.lt.u64 	%p70, %rd260, %rd263;
	or.pred  	%p71, %p69, %p70;
	mov.pred 	%p156, -1;
	@%p71 bra 	$L__BB8_106;
	setp.ge.u64 	%p72, %rd263, %rd260;
	setp.lt.s32 	%p73, %r371, %r374;
	and.pred  	%p156, %p72, %p73;
$L__BB8_106:
	selp.b64 	%rd107, %rd260, %rd263, %p156;
	selp.b32 	%r140, %r371, %r374, %p156;
	selp.u32 	%r212, 1, 0, %p156;
	add.s32 	%r141, %r134, %r212;
	not.pred 	%p74, %p156;
	selp.u32 	%r213, 1, 0, %p74;
	add.s32 	%r142, %r135, %r213;
	@%p156 bra 	$L__BB8_108;
	shl.b32 	%r214, %r142, 4;
	add.s32 	%r216, %r180, %r214;
	ld.shared.u64 	%rd263, [%r216];
	ld.shared.u32 	%r374, [%r216+8];
	bra.uni 	$L__BB8_109;
$L__BB8_108:
	shl.b32 	%r217, %r141, 4;
	add.s32 	%r219, %r180, %r217;
	ld.shared.u64 	%rd260, [%r219];
	ld.shared.u32 	%r371, [%r219+8];
$L__BB8_109:
	setp.ge.s32 	%p76, %r141, %r107;
	mov.pred 	%p157, 0;
	@%p76 bra 	$L__BB8_112;
	setp.ge.s32 	%p78, %r142, %r71;
	setp.lt.u64 	%p79, %rd260, %rd263;
	or.pred  	%p80, %p78, %p79;
	mov.pred 	%p157, -1;
	@%p80 bra 	$L__BB8_112;
	setp.ge.u64 	%p81, %rd263, %rd260;
	setp.lt.s32 	%p82, %r371, %r374;
	and.pred  	%p157, %p81, %p82;
$L__BB8_112:
	setp.eq.s16 	%p83, %rs1, 0;
	selp.b64 	%rd112, %rd260, %rd263, %p157;
	selp.b32 	%r147, %r371, %r374, %p157;
	bar.sync 	0;
	@%p83 bra 	$L__BB8_123;
	// begin inline asm
	mov.u32 %r220, %laneid;
	// end inline asm
	and.b32  	%r148, %r108, 3968;
	shl.b32 	%r221, %r220, 2;
	add.s32 	%r222, %r221, %r148;
	shl.b32 	%r223, %r222, 4;
	add.s32 	%r225, %r180, %r223;
	st.shared.u64 	[%r225], %rd97;
	st.shared.u32 	[%r225+8], %r126;
	st.shared.u64 	[%r225+16], %rd102;
	st.shared.u32 	[%r225+24], %r133;
	st.shared.u64 	[%r225+32], %rd107;
	st.shared.u32 	[%r225+40], %r140;
	st.shared.u64 	[%r225+48], %rd112;
	st.shared.u32 	[%r225+56], %r147;
	bar.warp.sync 	-1;
	mad.lo.s32 	%r226, %r220, -48, %r225;
	ld.shared.u64 	%rd113, [%r226];
	ld.shared.u32 	%r149, [%r226+8];
	ld.shared.u64 	%rd114, [%r226+512];
	ld.shared.u32 	%r150, [%r226+520];
	ld.shared.u64 	%rd115, [%r226+1024];
	ld.shared.u32 	%r151, [%r226+1032];
	ld.shared.u64 	%rd116, [%r226+1536];
	ld.shared.u32 	%r152, [%r226+1544];
	setp.ne.s32 	%p84, %r1, 0;
	@%p84 bra 	$L__BB8_115;
	st.volatile.shared.u32 	[_ZZN3cub18CUB_300001_SM_10006detail10merge_sort26DeviceMergeSortMergeKernelINS2_10policy_hubIPN4cuda3std3__44pairImiEEE9Policy600ESA_PNS0_8NullTypeESA_SE_mNS7_4lessIS9_EES9_SD_EEvbT2_T3_T4_PT6_PT7_T5_PSJ_SJ_NS1_7vsmem_tEE19static_temp_storage+16384], %r107;
$L__BB8_115:
	bar.sync 	0;
	ld.volatile.shared.u32 	%r153, [_ZZN3cub18CUB_300001_SM_10006detail10merge_sort26DeviceMergeSortMergeKernelINS2_10policy_hubIPN4cuda3std3__44pairImiEEE9Policy600ESA_PNS0_8NullTypeESA_SE_mNS7_4lessIS9_EES9_SD_EEvbT2_T3_T4_PT6_PT7_T5_PSJ_SJ_NS1_7vsmem_tEE19static_temp_storage+16384];
	and.b32  	%r227, %r1, 31;
	add.s32 	%r154, %r148, %r227;
	setp.ge.s32 	%p85, %r154, %r153;
	cvt.u64.u32 	%rd175, %r154;
	add.s64 	%rd176, %rd4, %rd175;
	shl.b64 	%rd177, %rd176, 4;
	add.s64 	%rd117, %rd1, %rd177;
	@%p85 bra 	$L__BB8_117;
	st.global.u64 	[%rd117], %rd113;
	st.global.u32 	[%rd117+8], %r149;
$L__BB8_117:
	add.s32 	%r228, %r154, 32;
	setp.ge.s32 	%p86, %r228, %r153;
	@%p86 bra 	$L__BB8_119;
	st.global.u64 	[%rd117+512], %rd114;
	st.global.u32 	[%rd117+520], %r150;
$L__BB8_119:
	add.s32 	%r229, %r154, 64;
	setp.ge.s32 	%p87, %r229, %r153;
	@%p87 bra 	$L__BB8_121;
	st.global.u64 	[%rd117+1024], %rd115;
	st.global.u32 	[%rd117+1032], %r151;
$L__BB8_121:
	add.s32 	%r230, %r154, 96;
	setp.ge.s32 	%p88, %r230, %r153;
	@%p88 bra 	$L__BB8_133;
	st.global.u64 	[%rd117+1536], %rd116;
	st.global.u32 	[%rd117+1544], %r152;
	bra.uni 	$L__BB8_133;
$L__BB8_123:
	// begin inline asm
	mov.u32 %r231, %laneid;
	// end inline asm
	and.b32  	%r155, %r108, 3968;
	shl.b32 	%r232, %r231, 2;
	add.s32 	%r233, %r232, %r155;
	shl.b32 	%r234, %r233, 4;
	add.s32 	%r236, %r180, %r234;
	st.shared.u64 	[%r236], %rd97;
	st.shared.u32 	[%r236+8], %r126;
	st.shared.u64 	[%r236+16], %rd102;
	st.shared.u32 	[%r236+24], %r133;
	st.shared.u64 	[%r236+32], %rd107;
	st.shared.u32 	[%r236+40], %r140;
	st.shared.u64 	[%r236+48], %rd112;
	st.shared.u32 	[%r236+56], %r147;
	bar.warp.sync 	-1;
	mad.lo.s32 	%r237, %r231, -48, %r236;
	ld.shared.u64 	%rd118, [%r237];
	ld.shared.u32 	%r156, [%r237+8];
	ld.shared.u64 	%rd119, [%r237+512];
	ld.shared.u32 	%r157, [%r237+520];
	ld.shared.u64 	%rd120, [%r237+1024];
	ld.shared.u32 	%r158, [%r237+1032];
	ld.shared.u64 	%rd121, [%r237+1536];
	ld.shared.u32 	%r159, [%r237+1544];
	setp.ne.s32 	%p89, %r1, 0;
	@%p89 bra 	$L__BB8_125;
	st.volatile.shared.u32 	[_ZZN3cub18CUB_300001_SM_10006detail10merge_sort26DeviceMergeSortMergeKernelINS2_10policy_hubIPN4cuda3std3__44pairImiEEE9Policy600ESA_PNS0_8NullTypeESA_SE_mNS7_4lessIS9_EES9_SD_EEvbT2_T3_T4_PT6_PT7_T5_PSJ_SJ_NS1_7vsmem_tEE19static_temp_storage+16384], %r107;
$L__BB8_125:
	bar.sync 	0;
	ld.volatile.shared.u32 	%r160, [_ZZN3cub18CUB_300001_SM_10006detail10merge_sort26DeviceMergeSortMergeKernelINS2_10policy_hubIPN4cuda3std3__44pairImiEEE9Policy600ESA_PNS0_8NullTypeESA_SE_mNS7_4lessIS9_EES9_SD_EEvbT2_T3_T4_PT6_PT7_T5_PSJ_SJ_NS1_7vsmem_tEE19static_temp_storage+16384];
	and.b32  	%r238, %r1, 31;
	add.s32 	%r161, %r155, %r238;
	setp.ge.s32 	%p90, %r161, %r160;
	cvt.u64.u32 	%rd178, %r161;
	add.s64 	%rd179, %rd4, %rd178;
	shl.b64 	%rd180, %rd179, 4;
	add.s64 	%rd122, %rd2, %rd180;
	@%p90 bra 	$L__BB8_127;
	st.global.u64 	[%rd122], %rd118;
	st.global.u32 	[%rd122+8], %r156;
$L__BB8_127:
	add.s32 	%r239, %r161, 32;
	setp.ge.s32 	%p91, %r239, %r160;
	@%p91 bra 	$L__BB8_129;
	st.global.u64 	[%rd122+512], %rd119;
	st.global.u32 	[%rd122+520], %r157;
$L__BB8_129:
	add.s32 	%r240, %r161, 64;
	setp.ge.s32 	%p92, %r240, %r160;
	@%p92 bra 	$L__BB8_131;
	st.global.u64 	[%rd122+1024], %rd120;
	st.global.u32 	[%rd122+1032], %r158;
$L__BB8_131:
	add.s32 	%r241, %r161, 96;
	setp.ge.s32 	%p93, %r241, %r160;
	@%p93 bra 	$L__BB8_133;
	st.global.u64 	[%rd122+1536], %rd121;
	st.global.u32 	[%rd122+1544], %r159;
$L__BB8_133:
	ret;

}


// ===== COMPILED SASS (sm_100) =====

	.target	sm_100

	.elftype	@"ET_EXEC"


//--------------------- .note.nv.tkinfo           --------------------------
	.section	.note.nv.tkinfo,"",@"SHT_NOTE"
	.sectionflags	@"SHF_NOTE_NV_TKINFO"
	.tkinfo
        /*0018*/ 	.word	0x00000002
        /*0030*/ 	.string	""
        /*0030*/ 	.string	"ptxas"
        /*0030*/ 	.string	"Cuda compilation tools, release 13.0, V13.0.88"
        /*0030*/ 	.string	"Build cuda_13.0.r13.0/compiler.36424714_0"
        /*0030*/ 	.string	"-arch sm_100 -m 64 "



//--------------------- .note.nv.cuinfo           --------------------------
	.section	.note.nv.cuinfo,"",@"SHT_NOTE"
	.sectionflags	@"SHF_NOTE_NV_CUINFO"
        /*0018*/ 	.short	0x0002
        /*001a*/ 	.short	0x0064
        /*001c*/ 	.short	0x0082
	.zero		2


//--------------------- .nv.info                  --------------------------
	.section	.nv.info,"",@"SHT_CUDA_INFO"
	.align	4


	//----- nvinfo : EIATTR_REGCOUNT
	.align		4
        /*0000*/ 	.byte	0x04, 0x2f
        /*0002*/ 	.short	(.L_47 - .L_46)
	.align		4
.L_46:
        /*0004*/ 	.word	index@(_Z13computeHashesPN4cuda3std3__44pairImiEEPKhiimm)
        /*0008*/ 	.word	0x0000001a


	//----- nvinfo : EIATTR_FRAME_SIZE
	.align		4
.L_47:
        /*000c*/ 	.byte	0x04, 0x11
        /*000e*/ 	.short	(.L_49 - .L_48)
	.align		4
.L_48:
        /*0010*/ 	.word	index@($__internal_1_$__cuda_sm20_rem_u64)
        /*0014*/ 	.word	0x00000000


	//----- nvinfo : EIATTR_FRAME_SIZE
	.align		4
.L_49:
        /*0018*/ 	.byte	0x04, 0x11
        /*001a*/ 	.short	(.L_51 - .L_50)
	.align		4
.L_50:
        /*001c*/ 	.word	index@(_Z13computeHashesPN4cuda3std3__44pairImiEEPKhiimm)
        /*0020*/ 	.word	0x00000000


	//----- nvinfo : EIATTR_REGCOUNT
	.align		4
.L_51:
        /*0024*/ 	.byte	0x04, 0x2f
        /*0026*/ 	.short	(.L_53 - .L_52)
	.align		4
.L_52:
        /*0028*/ 	.word	index@(_Z14findHammingOnePKN4cuda3std3__44pairImiEEPKhiimm)
        /*002c*/ 	.word	0x00000022


	//----- nvinfo : EIATTR_FRAME_SIZE
	.align		4
.L_53:
        /*0030*/ 	.byte	0x04, 0x11
        /*0032*/ 	.short	(.L_55 - .L_54)
	.align		4
.L_54:
        /*0034*/ 	.word	index@($__internal_0_$__cuda_sm20_rem_u64)
        /*0038*/ 	.word	0x00000008


	//----- nvinfo : EIATTR_FRAME_SIZE
	.align		4
.L_55:
        /*003c*/ 	.byte	0x04, 0x11
        /*003e*/ 	.short	(.L_57 - .L_56)
	.align		4
.L_56:
        /*0040*/ 	.word	index@(_Z14findHammingOnePKN4cuda3std3__44pairImiEEPKhiimm)
        /*0044*/ 	.word	0x00000008


	//----- nvinfo : EIATTR_REGCOUNT
	.align		4
.L_57:
        /*0048*/ 	.byte	0x04, 0x2f
        /*004a*/ 	.short	(.L_59 - .L_58)
	.align		4
.L_58:
        /*004c*/ 	.word	index@(_ZN3cub18CUB_300001_SM_10006detail11EmptyKernelIvEEvv)
        /*0050*/ 	.word	0x00000004


	//----- nvinfo : EIATTR_FRAME_SIZE
	.align		4
.L_59:
        /*0054*/ 	.byte	0x04, 0x11
        /*0056*/ 	.short	(.L_61 - .L_60)
	.align		4
.L_60:
        /*0058*/ 	.word	index@(_ZN3cub18CUB_300001_SM_10006detail11EmptyKernelIvEEvv)
        /*005c*/ 	.word	0x00000000


	//----- nvinfo : EIATTR_REGCOUNT
	.align		4
.L_61:
        /*0060*/ 	.byte	0x04, 0x2f
        /*0062*/ 	.short	(.L_63 - .L_62)
	.align		4
.L_62:
        /*0064*/ 	.word	index@(_ZN3cub18CUB_300001_SM_10006detail10merge_sort30DeviceMergeSortBlockSortKernelINS2_10policy_hubIPN4cuda3std3__44pairImiEEE9Policy600ESA_PNS0_8NullTypeESA_SE_jNS7_4lessIS9_EES9_SD_EEvbT0_T1_T2_T3_T4_PT6_PT7_T5_NS1_7vsmem_tE)
        /*0068*/ 	.word	0x00000020


	//----- nvinfo : EIATTR_FRAME_SIZE
	.align		4
.L_63:
        /*006c*/ 	.byte	0x04, 0x11
        /*006e*/ 	.short	(.L_65 - .L_64)
	.align		4
.L_64:
        /*0070*/ 	.word	index@(_ZN3cub18CUB_300001_SM_10006detail10merge_sort30DeviceMergeSortBlockSortKernelINS2_10policy_hubIPN4cuda3std3__44pairImiEEE9Policy600ESA_PNS0_8NullTypeESA_SE_jNS7_4lessIS9_EES9_SD_EEvbT0_T1_T2_T3_T4_PT6_PT7_T5_NS1_7vsmem_tE)
        /*0074*/ 	.word	0x00000070


	//----- nvinfo : EIATTR_REGCOUNT
	.align		4
.L_65:
        /*0078*/ 	.byte	0x04, 0x2f
        /*007a*/ 	.short	(.L_67 - .L_66)
	.align		4
.L_66:
        /*007c*/ 	.word	index@(_ZN3cub18CUB_300001_SM_10006detail10merge_sort30DeviceMergeSortPartitionKernelIPN4cuda3std3__44pairImiEEjNS6_4lessIS8_EES8_EEvbT_PT2_T0_SF_PSF_T1_SF_i)
        /*0080*/ 	.word	0x00000013


	//----- nvinfo : EIATTR_FRAME_SIZE
	.align		4
.L_67:
        /*0084*/ 	.byte	0x04, 0x11
        /*0086*/ 	.short	(.L_69 - .L_68)
	.align		4
.L_68:
        /*0088*/ 	.word	index@(_ZN3cub18CUB_300001_SM_10006detail10merge_sort30DeviceMergeSortPartitionKernelIPN4cuda3std3__44pairImiEEjNS6_4lessIS8_EES8_EEvbT_PT2_T0_SF_PSF_T1_SF_i)
        /*008c*/ 	.word	0x00000000


	//----- nvinfo : EIATTR_REGCOUNT
	.align		4
.L_69:
        /*0090*/ 	.byte	0x04, 0x2f
        /*0092*/ 	.short	(.L_71 - .L_70)
	.align		4
.L_70:
        /*0094*/ 	.word	index@(_ZN3cub18CUB_300001_SM_10006detail10merge_sort26DeviceMergeSortMergeKernelINS2_10policy_hubIPN4cuda3std3__44pairImiEEE9Policy600ESA_PNS0_8NullTypeESA_SE_jNS7_4lessIS9_EES9_SD_EEvbT2_T3_T4_PT6_PT7_T5_PSJ_SJ_NS1_7vsmem_tE)
        /*0098*/ 	.word	0x0000001f


	//----- nvinfo : EIATTR_FRAME_SIZE
	.align		4
.L_71:
        /*009c*/ 	.byte	0x04, 0x11
        /*009e*/ 	.short	(.L_73 - .L_72)
	.align		4
.L_72:
        /*00a0*/ 	.word	index@(_ZN3cub18CUB_300001_SM_10006detail10merge_sort26DeviceMergeSortMergeKernelINS2_10policy_hubIPN4cuda3std3__44pairImiEEE9Policy600ESA_PNS0_8NullTypeESA_SE_jNS7_4lessIS9_EES9_SD_EEvbT2_T3_T4_PT6_PT7_T5_PSJ_SJ_NS1_7vsmem_tE)
        /*00a4*/ 	.word	0x00000000


	//----- nvinfo : EIATTR_REGCOUNT
	.align		4
.L_73:
        /*00a8*/ 	.byte	0x04, 0x2f
        /*00aa*/ 	.short	(.L_75 - .L_74)
	.align		4
.L_74:
        /*00ac*/ 	.word	index@(_ZN3cub18CUB_300001_SM_10006detail10merge_sort30DeviceMergeSortBlockSortKernelINS2_10policy_hubIPN4cuda3std3__44pairImiEEE9Policy600ESA_PNS0_8NullTypeESA_SE_mNS7_4lessIS9_EES9_SD_EEvbT0_T1_T2_T3_T4_PT6_PT7_T5_NS1_7vsmem_tE)
        /*00b0*/ 	.word	0x00000020


	//----- nvinfo : EIATTR_FRAME_SIZE
	.align		4
.L_75:
        /*00b4*/ 	.byte	0x04, 0x11
        /*00b6*/ 	.short	(.L_77 - .L_76)
	.align		4
.L_76:
        /*00b8*/ 	.word	index@(_ZN3cub18CUB_300001_SM_10006detail10merge_sort30DeviceMergeSortBlockSortKernelINS2_10policy_hubIPN4cuda3std3__44pairImiEEE9Policy600ESA_PNS0_8NullTypeESA_SE_mNS7_4lessIS9_EES9_SD_EEvbT0_T1_T2_T3_T4_PT6_PT7_T5_NS1_7vsmem_tE)
        /*00bc*/ 	.word	0x00000070


	//----- nvinfo : EIATTR_REGCOUNT
	.align		4
.L_77:
        /*00c0*/ 	.byte	0x04, 0x2f
        /*00c2*/ 	.short	(.L_79 - .L_78)
	.align		4
.L_78:
        /*00c4*/ 	.word	index@(_ZN3cub18CUB_300001_SM_10006detail10merge_sort30DeviceMergeSortPartitionKernelIPN4cuda3std3__44pairImiEEmNS6_4lessIS8_EES8_EEvbT_PT2_T0_SF_PSF_T1_SF_i)
        /*00c8*/ 	.word	0x00000018


	//----- nvinfo : EIATTR_FRAME_SIZE
	.align		4
.L_79:
        /*00cc*/ 	.byte	0x04, 0x11
        /*00ce*/ 	.short	(.L_81 - .L_80)
	.align		4
.L_80:
        /*00d0*/ 	.word	index@(_ZN3cub18CUB_300001_SM_10006detail10merge_sort30DeviceMergeSortPartitionKernelIPN4cuda3std3__44pairImiEEmNS6_4lessIS8_EES8_EEvbT_PT2_T0_SF_PSF_T1_SF_i)
        /*00d4*/ 	.word	0x00000000


	//----- nvinfo : EIATTR_REGCOUNT
	.align		4
.L_81:
        /*00d8*/ 	.byte	0x04, 0x2f
        /*00da*/ 	.short	(.L_83 - .L_82)
	.align		4
.L_82:
        /*00dc*/ 	.word	index@(_ZN3cub18CUB_300001_SM_10006detail10merge_sort26DeviceMergeSortMergeKernelINS2_10policy_hubIPN4cuda3std3__44pairImiEEE9Policy600ESA_PNS0_8NullTypeESA_SE_mNS7_4lessIS9_EES9_SD_EEvbT2_T3_T4_PT6_PT7_T5_PSJ_SJ_NS1_7vsmem_tE)
        /*00e0*/ 	.word	0x0000001f


	//----- nvinfo : EIATTR_FRAME_SIZE
	.align		4
.L_83:
        /*00e4*/ 	.byte	0x04, 0x11
        /*00e6*/ 	.short	(.L_85 - .L_84)
	.align		4
.L_84:
        /*00e8*/ 	.word	index@(_ZN3cub18CUB_300001_SM_10006detail10merge_sort26DeviceMergeSortMergeKernelINS2_10policy_hubIPN4cuda3std3__44pairImiEEE9Policy600ESA_PNS0_8NullTypeESA_SE_mNS7_4lessIS9_EES9_SD_EEvbT2_T3_T4_PT6_PT7_T5_PSJ_SJ_NS1_7vsmem_tE)
        /*00ec*/ 	.word	0x00000000


	//----- nvinfo : EIATTR_MIN_STACK_SIZE
	.align		4
.L_85:
        /*00f0*/ 	.byte	0x04, 0x12
        /*00f2*/ 	.short	(.L_87 - .L_86)
	.align		4
.L_86:
        /*00f4*/ 	.word	index@(_ZN3cub18CUB_300001_SM_10006detail10merge_sort26DeviceMergeSortMergeKernelINS2_10policy_hubIPN4cuda3std3__44pairImiEEE9Policy600ESA_PNS0_8NullTypeESA_SE_mNS7_4lessIS9_EES9_SD_EEvbT2_T3_T4_PT6_PT7_T5_PSJ_SJ_NS1_7vsmem_tE)
        /*00f8*/ 	.word	0x00000000


	//----- nvinfo : EIATTR_MIN_STACK_SIZE
	.align		4
.L_87:
        /*00fc*/ 	.byte	0x04, 0x12
        /*00fe*/ 	.short	(.L_89 - .L_88)
	.align		4
.L_88:
        /*0100*/ 	.word	index@(_ZN3cub18CUB_300001_SM_10006detail10merge_sort30DeviceMergeSortPartitionKernelIPN4cuda3std3__44pairImiEEmNS6_4lessIS8_EES8_EEvbT_PT2_T0_SF_PSF_T1_SF_i)
        /*0104*/ 	.word	0x00000000


	//----- nvinfo : EIATTR_MIN_STACK_SIZE
	.align		4
.L_89:
        /*0108*/ 	.byte	0x04, 0x12
        /*010a*/ 	.short	(.L_91 - .L_90)
	.align		4
.L_90:
        /*010c*/ 	.word	index@(_ZN3cub18CUB_300001_SM_10006detail10merge_sort30DeviceMergeSortBlockSortKernelINS2_10policy_hubIPN4cuda3std3__44pairImiEEE9Policy600ESA_PNS0_8NullTypeESA_SE_mNS7_4lessIS9_EES9_SD_EEvbT0_T1_T2_T3_T4_PT6_PT7_T5_NS1_7vsmem_tE)
        /*0110*/ 	.word	0x00000070


	//----- nvinfo : EIATTR_MIN_STACK_SIZE
	.align		4
.L_91:
        /*0114*/ 	.byte	0x04, 0x12
        /*0116*/ 	.short	(.L_93 - .L_92)
	.align		4
.L_92:
        /*0118*/ 	.word	index@(_ZN3cub18CUB_300001_SM_10006detail10merge_sort26DeviceMergeSortMergeKernelINS2_10policy_hubIPN4cuda3std3__44pairImiEEE9Policy600ESA_PNS0_8NullTypeESA_SE_jNS7_4lessIS9_EES9_SD_EEvbT2_T3_T4_PT6_PT7_T5_PSJ_SJ_NS1_7vsmem_tE)
        /*011c*/ 	.word	0x00000000


	//----- nvinfo : EIATTR_MIN_STACK_SIZE
	.align		4
.L_93:
        /*0120*/ 	.byte	0x04, 0x12
        /*0122*/ 	.short	(.L_95 - .L_94)
	.align		4
.L_94:
        /*0124*/ 	.word	index@(_ZN3cub18CUB_300001_SM_10006detail10merge_sort30DeviceMergeSortPartitionKernelIPN4cuda3std3__44pairImiEEjNS6_4lessIS8_EES8_EEvbT_PT2_T0_SF_PSF_T1_SF_i)
        /*0128*/ 	.word	0x00000000


	//----- nvinfo : EIATTR_MIN_STACK_SIZE
	.align		4
.L_95:
        /*012c*/ 	.byte	0x04, 0x12
        /*012e*/ 	.short	(.L_97 - .L_96)
	.align		4
.L_96:
        /*0130*/ 	.word	index@(_ZN3cub18CUB_300001_SM_10006detail10merge_sort30DeviceMergeSortBlockSortKernelINS2_10policy_hubIPN4cuda3std3__44pairImiEEE9Policy600ESA_PNS0_8NullTypeESA_SE_jNS7_4lessIS9_EES9_SD_EEvbT0_T1_T2_T3_T4_PT6_PT7_T5_NS1_7vsmem_tE)
        /*0134*/ 	.word	0x00000070


	//----- nvinfo : EIATTR_MIN_STACK_SIZE
	.align		4
.L_97:
        /*0138*/ 	.byte	0x04, 0x12
        /*013a*/ 	.short	(.L_99 - .L_98)
	.align		4
.L_98:
        /*013c*/ 	.word	index@(_ZN3cub18CUB_300001_SM_10006detail11EmptyKernelIvEEvv)
        /*0140*/ 	.word	0x00000000


	//----- nvinfo : EIATTR_MIN_STACK_SIZE
	.align		4
.L_99:
        /*0144*/ 	.byte	0x04, 0x12
        /*0146*/ 	.short	(.L_101 - .L_100)
	.align		4
.L_100:
        /*0148*/ 	.word	index@(_Z14findHammingOnePKN4cuda3std3__44pairImiEEPKhiimm)
        /*014c*/ 	.word	0x00000008


	//----- nvinfo : EIATTR_MIN_STACK_SIZE
	.align		4
.L_101:
        /*0150*/ 	.byte	0x04, 0x12
        /*0152*/ 	.short	(.L_103 - .L_102)
	.align		4
.L_102:
        /*0154*/ 	.word	index@(_Z13computeHashesPN4cuda3std3__44pairImiEEPKhiimm)
        /*0158*/ 	.word	0x00000000
.L_103:


//--------------------- .nv.compat                --------------------------
	.section	.nv.compat,"",@"SHT_CUDA_COMPAT_INFO"
	.align	4
        /*0000*/ 	.byte	0x02, 0x09, 0x00, 0x00, 0x02, 0x02, 0x01, 0x00, 0x02, 0x05, 0x05, 0x00, 0x03, 0x07, 0x01, 0x01
        /*0010*/ 	.byte	0x02, 0x03, 0x00, 0x00, 0x02, 0x06, 0x01, 0x00, 0x04, 0x0b, 0x08, 0x00, 0x01, 0x00, 0x00, 0x00
        /*0020*/ 	.byte	0x00, 0x00, 0x00, 0x00


//--------------------- .nv.info._ZN3cub18CUB_300001_SM_10006detail10merge_sort26DeviceMergeSortMergeKernelINS2_10policy_hubIPN4cuda3std3__44pairImiEEE9Policy600ESA_PNS0_8NullTypeESA_SE_mNS7_4lessIS9_EES9_SD_EEvbT2_T3_T4_PT6_PT7_T5_PSJ_SJ_NS1_7vsmem_tE --------------------------
	.section	.nv.info._ZN3cub18CUB_300001_SM_10006detail10merge_sort26DeviceMergeSortMergeKernelINS2_10policy_hubIPN4cuda3std3__44pairImiEEE9Policy600ESA_PNS0_8NullTypeESA_SE_mNS7_4lessIS9_EES9_SD_EEvbT2_T3_T4_PT6_PT7_T5_PSJ_SJ_NS1_7vsmem_tE,"",@"SHT_CUDA_INFO"
	.sectionflags	@""
	.align	4


	//----- nvinfo : EIATTR_CUDA_API_VERSION
	.align		4
        /*0000*/ 	.byte	0x04, 0x37
        /*0002*/ 	.short	(.L_105 - .L_104)
.L_104:
        /*0004*/ 	.word	0x00000082


	//----- nvinfo : EIATTR_KPARAM_INFO
	.align		4
.L_105:
        /*0008*/ 	.byte	0x04, 0x17
        /*000a*/ 	.short	(.L_107 - .L_106)
.L_106:
        /*000c*/ 	.word	0x00000000
        /*0010*/ 	.short	0x0009
        /*0012*/ 	.short	0x0048
        /*0014*/ 	.byte	0x00, 0xf0, 0x21, 0x00


	//----- nvinfo : EIATTR_KPARAM_INFO
	.align		4
.L_107:
        /*0018*/ 	.byte	0x04, 0x17
        /*001a*/ 	.short	(.L_109 - .L_108)
.L_108:
        /*001c*/ 	.word	0x00000000
        /*0020*/ 	.short	0x0008
        /*0022*/ 	.short	0x0040
        /*0024*/ 	.byte	0x00, 0xf0, 0x21, 0x00


	//----- nvinfo : EIATTR_KPARAM_INFO
	.align		4
.L_109:
        /*0028*/ 	.byte	0x04, 0x17
        /*002a*/ 	.short	(.L_111 - .L_110)
.L_110:
        /*002c*/ 	.word	0x00000000
        /*0030*/ 	.short	0x0007
        /*0032*/ 	.short	0x0038
        /*0034*/ 	.byte	0x00, 0xf5, 0x21, 0x00


	//----- nvinfo : EIATTR_KPARAM_INFO
	.align		4
.L_111:
        /*0038*/ 	.byte	0x04, 0x17
        /*003a*/ 	.short	(.L_113 - .L_112)
.L_112:
        /*003c*/ 	.word	0x00000000
        /*0040*/ 	.short	0x0006
        /*0042*/ 	.short	0x0030
        /*0044*/ 	.byte	0x00, 0xf0, 0x05, 0x00


	//----- nvinfo : EIATTR_KPARAM_INFO
	.align		4
.L_113:
        /*0048*/ 	.byte	0x04, 0x17
        /*004a*/ 	.short	(.L_115 - .L_114)
.L_114:
        /*004c*/ 	.word	0x00000000
        /*0050*/ 	.short	0x0005
        /*0052*/ 	.short	0x0028
        /*0054*/ 	.byte	0x00, 0xf5, 0x21, 0x00


	//----- nvinfo : EIATTR_KPARAM_INFO
	.align		4
.L_115:
        /*0058*/ 	.byte	0x04, 0x17
        /*005a*/ 	.short	(.L_117 - .L_116)
.L_116:
        /*005c*/ 	.word	0x00000000
        /*0060*/ 	.short	0x0004
        /*0062*/ 	.short	0x0020
        /*0064*/ 	.byte	0x00, 0xf5, 0x21, 0x00


	//----- nvinfo : EIATTR_KPARAM_INFO
	.align		4
.L_117:
        /*0068*/ 	.byte	0x04, 0x17
        /*006a*/ 	.short	(.L_119 - .L_118)
.L_118:
        /*006c*/ 	.word	0x00000000
        /*0070*/ 	.short	0x0003
        /*0072*/ 	.short	0x0018
        /*0074*/ 	.byte	0x00, 0xf0, 0x21, 0x00


	//----- nvinfo : EIATTR_KPARAM_INFO
	.align		4
.L_119:
        /*0078*/ 	.byte	0x04, 0x17
        /*007a*/ 	.short	(.L_121 - .L_120)
.L_120:
        /*007c*/ 	.word	0x00000000
        /*0080*/ 	.short	0x0002
        /*0082*/ 	.short	0x0010
        /*0084*/ 	.byte	0x00, 0xf5, 0x21, 0x00


	//----- nvinfo : EIATTR_KPARAM_INFO
	.align		4
.L_121:
        /*0088*/ 	.byte	0x04, 0x17
        /*008a*/ 	.short	(.L_123 - .L_122)
.L_122:
        /*008c*/ 	.word	0x00000000
        /*0090*/ 	.short	0x0001
        /*0092*/ 	.short	0x0008
        /*0094*/ 	.byte	0x00, 0xf5, 0x21, 0x00


	//----- nvinfo : EIATTR_KPARAM_INFO
	.align		4
.L_123:
        /*0098*/ 	.byte	0x04, 0x17
        /*009a*/ 	.short	(.L_125 - .L_124)
.L_124:
        /*009c*/ 	.word	0x00000000
        /*00a0*/ 	.short	0x0000
        /*00a2*/ 	.short	0x0000
        /*00a4*/ 	.byte	0x00, 0xf0, 0x05, 0x00


	//----- nvinfo : EIATTR_SPARSE_MMA_MASK
	.align		4
.L_125:
        /*00a8*/ 	.byte	0x03, 0x50
        /*00aa*/ 	.short	0x0000


	//----- nvinfo : EIATTR_MAXREG_COUNT
	.align		4
        /*00ac*/ 	.byte	0x03, 0x1b
        /*00ae*/ 	.short	0x00ff


	//----- nvinfo : EIATTR_NUM_BARRIERS
	.align		4
        /*00b0*/ 	.byte	0x02, 0x4c
        /*00b2*/ 	.byte	0x01
	.zero		1


	//----- nvinfo : EIATTR_MERCURY_ISA_VERSION
	.align		4
        /*00b4*/ 	.byte	0x03, 0x5f
        /*00b6*/ 	.short	0x0101


	//----- nvinfo : EIATTR_UNUSED_LOAD_BYTE_OFFSET
	.align		4
        /*00b8*/ 	.byte	0x04, 0x44
        /*00ba*/ 	.short	(.L_127 - .L_126)


	//   ....[0]....
.L_126:
        /*00bc*/ 	.word	0x00001350
        /*00c0*/ 	.word	0x00000fff


	//   ....[1]....
        /*00c4*/ 	.word	0x00001370
        /*00c8*/ 	.word	0x00000fff


	//   ....[2]....
        /*00cc*/ 	.word	0x00001380
        /*00d0*/ 	.word	0x00000fff


	//   ....[3]....
        /*00d4*/ 	.word	0x00001390
        /*00d8*/ 	.word	0x00000fff


	//   ....[4]....
        /*00dc*/ 	.word	0x00001550
        /*00e0*/ 	.word	0x00000fff


	//   ....[5]....
        /*00e4*/ 	.word	0x00001570
        /*00e8*/ 	.word	0x00000fff


	//   ....[6]....
        /*00ec*/ 	.word	0x00001590
        /*00f0*/ 	.word	0x00000fff


	//   ....[7]....
        /*00f4*/ 	.word	0x000015a0
        /*00f8*/ 	.word	0x00000fff


	//----- nvinfo : EIATTR_COOP_GROUP_MASK_REGIDS
	.align		4
.L_127:
        /*00fc*/ 	.byte	0x04, 0x29
        /*00fe*/ 	.short	(.L_129 - .L_128)


	//   ....[0]....
.L_128:
        /*0100*/ 	.word	0xffffffff


	//   ....[1]....
        /*0104*/ 	.word	0xffffffff


	//   ....[2]....
        /*0108*/ 	.word	0xffffffff


	//   ....[3]....
        /*010c*/ 	.word	0xffffffff


	//----- nvinfo : EIATTR_COOP_GROUP_INSTR_OFFSETS
	.align		4
.L_129:
        /*0110*/ 	.byte	0x04, 0x28
        /*0112*/ 	.short	(.L_131 - .L_130)


	//   ....[0]....
.L_130:
        /*0114*/ 	.word	0x00001340


	//   ....[1]....
        /*0118*/ 	.word	0x00001540


	//   ....[2]....
        /*011c*/ 	.word	0x00002c00


	//   ....[3]....
        /*0120*/ 	.word	0x00002f20


	//----- nvinfo : EIATTR_VRC_CTA_INIT_COUNT
	.align		4
.L_131:
        /*0124*/ 	.byte	0x02, 0x4a
	.zero		1
	.zero		1


	//----- nvinfo : EIATTR_EXIT_INSTR_OFFSETS
	.align		4
        /*0128*/ 	.byte	0x04, 0x1c
        /*012a*/ 	.short	(.L_133 - .L_132)


	//   ....[0]....
.L_132:
        /*012c*/ 	.word	0x00001420


	//   ....[1]....
        /*0130*/ 	.word	0x00001630


	//   ....[2]....
        /*0134*/ 	.word	0x00002dc0


	//   ....[3]....
        /*0138*/ 	.word	0x00002df0


	//   ....[4]....
        /*013c*/ 	.word	0x00003110


	//   ....[5]....
        /*0140*/ 	.word	0x00003140


	//----- nvinfo : EIATTR_MAX_THREADS
	.align		4
.L_133:
        /*0144*/ 	.byte	0x04, 0x05
        /*0146*/ 	.short	(.L_135 - .L_134)
.L_134:
        /*0148*/ 	.word	0x00000100
        /*014c*/ 	.word	0x00000001
        /*0150*/ 	.word	0x00000001


	//----- nvinfo : EIATTR_CRS_STACK_SIZE
	.align		4
.L_135:
        /*0154*/ 	.byte	0x04, 0x1e
        /*0156*/ 	.short	(.L_137 - .L_136)
.L_136:
        /*0158*/ 	.word	0x00000000


	//----- nvinfo : EIATTR_CBANK_PARAM_SIZE
	.align		4
.L_137:
        /*015c*/ 	.byte	0x03, 0x19
        /*015e*/ 	.short	0x0050


	//----- nvinfo : EIATTR_PARAM_CBANK
	.align		4
        /*0160*/ 	.byte	0x04, 0x0a
        /*0162*/ 	.short	(.L_139 - .L_138)
	.align		4
.L_138:
        /*0164*/ 	.word	index@(.nv.constant0._ZN3cub18CUB_300001_SM_10006detail10merge_sort26DeviceMergeSortMergeKernelINS2_10policy_hubIPN4cuda3std3__44pairImiEEE9Policy600ESA_PNS0_8NullTypeESA_SE_mNS7_4lessIS9_EES9_SD_EEvbT2_T3_T4_PT6_PT7_T5_PSJ_SJ_NS1_7vsmem_tE)
        /*0168*/ 	.short	0x0380
        /*016a*/ 	.short	0x0050


	//----- nvinfo : EIATTR_SW_WAR
	.align		4
.L_139:
        /*016c*/ 	.byte	0x04, 0x36
        /*016e*/ 	.short	(.L_141 - .L_140)
.L_140:
        /*0170*/ 	.word	0x00000008
.L_141:


//--------------------- .nv.info._ZN3cub18CUB_300001_SM_10006detail10merge_sort30DeviceMergeSortPartitionKernelIPN4cuda3std3__44pairImiEEmNS6_4lessIS8_EES8_EEvbT_PT2_T0_SF_PSF_T1_SF_i --------------------------
	.section	.nv.info._ZN3cub18CUB_300001_SM_10006detail10merge_sort30DeviceMergeSortPartitionKernelIPN4cuda3std3__44pairImiEEmNS6_4lessIS8_EES8_EEvbT_PT2_T0_SF_PSF_T1_SF_i,"",@"SHT_CUDA_INFO"
	.sectionflags	@""
	.align	4


	//----- nvinfo : EIATTR_CUDA_API_VERSION
	.align		4
        /*0000*/ 	.byte	0x04, 0x37
        /*0002*/ 	.short	(.L_143 - .L_142)
.L_142:
        /*0004*/ 	.word	0x00000082


	//----- nvinfo : EIATTR_KPARAM_INFO
	.align		4
.L_143:
        /*0008*/ 	.byte	0x04, 0x17
        /*000a*/ 	.short	(.L_145 - .L_144)
.L_144:
        /*000c*/ 	.word	0x00000000
        /*0010*/ 	.short	0x0008
        /*0012*/ 	.short	0x0040
        /*0014*/ 	.byte	0x00, 0xf0, 0x11, 0x00


	//----- nvinfo : EIATTR_KPARAM_INFO
	.align		4
.L_145:
        /*0018*/ 	.byte	0x04, 0x17
        /*001a*/ 	.short	(.L_147 - .L_146)
.L_146:
        /*001c*/ 	.word	0x00000000
        /*0020*/ 	.short	0x0007
        /*0022*/ 	.short	0x0038
        /*0024*/ 	.byte	0x00, 0xf0, 0x21, 0x00


	//----- nvinfo : EIATTR_KPARAM_INFO
	.align		4
.L_147:
        /*0028*/ 	.byte	0x04, 0x17
        /*002a*/ 	.short	(.L_149 - .L_148)
.L_148:
        /*002c*/ 	.word	0x00000000
        /*0030*/ 	.short	0x0006
        /*0032*/ 	.short	0x0030
        /*0034*/ 	.byte	0x00, 0xf0, 0x05, 0x00


	//----- nvinfo : EIATTR_KPARAM_INFO
	.align		4
.L_149:
        /*0038*/ 	.byte	0x04, 0x17
        /*003a*/ 	.short	(.L_151 - .L_150)
.L_150:
        /*003c*/ 	.word	0x00000000
        /*0040*/ 	.short	0x0005
        /*0042*/ 	.short	0x0028
        /*0044*/ 	.byte	0x00, 0xf5, 0x21, 0x00


	//----- nvinfo : EIATTR_KPARAM_INFO
	.align		4
.L_151:
        /*0048*/ 	.byte	0x04, 0x17
        /*004a*/ 	.short	(.L_153 - .L_152)
.L_152:
        /*004c*/ 	.word	0x00000000
        /*0050*/ 	.short	0x0004
        /*0052*/ 	.short	0x0020
        /*0054*/ 	.byte	0x00, 0xf0, 0x21, 0x00


	//----- nvinfo : EIATTR_KPARAM_INFO
	.align		4
.L_153:
        /*0058*/ 	.byte	0x04, 0x17
        /*005a*/ 	.short	(.L_155 - .L_154)
.L_154:
        /*005c*/ 	.word	0x00000000
        /*0060*/ 	.short	0x0003
        /*0062*/ 	.short	0x0018
        /*0064*/ 	.byte	0x00, 0xf0, 0x21, 0x00


	//----- nvinfo : EIATTR_KPARAM_INFO
	.align		4
.L_155:
        /*0068*/ 	.byte	0x04, 0x17
        /*006a*/ 	.short	(.L_157 - .L_156)
.L_156:
        /*006c*/ 	.word	0x00000000
        /*0070*/ 	.short	0x0002
        /*0072*/ 	.short	0x0010
        /*0074*/ 	.byte	0x00, 0xf5, 0x21, 0x00


	//----- nvinfo : EIATTR_KPARAM_INFO
	.align		4
.L_157:
        /*0078*/ 	.byte	0x04, 0x17
        /*007a*/ 	.short	(.L_159 - .L_158)
.L_158:
        /*007c*/ 	.word	0x00000000
        /*0080*/ 	.short	0x0001
        /*0082*/ 	.short	0x0008
        /*0084*/ 	.byte	0x00, 0xf5, 0x21, 0x00


	//----- nvinfo : EIATTR_KPARAM_INFO
	.align		4
.L_159:
        /*0088*/ 	.byte	0x04, 0x17
        /*008a*/ 	.short	(.L_161 - .L_160)
.L_160:
        /*008c*/ 	.word	0x00000000
        /*0090*/ 	.short	0x0000
        /*0092*/ 	.short	0x0000
        /*0094*/ 	.byte	0x00, 0xf0, 0x05, 0x00


	//----- nvinfo : EIATTR_SPARSE_MMA_MASK
	.align		4
.L_161:
        /*0098*/ 	.byte	0x03, 0x50
        /*009a*/ 	.short	0x0000


	//----- nvinfo : EIATTR_MAXREG_COUNT
	.align		4
        /*009c*/ 	.byte	0x03, 0x1b
        /*009e*/ 	.short	0x00ff


	//----- nvinfo : EIATTR_MERCURY_ISA_VERSION
	.align		4
        /*00a0*/ 	.byte	0x03, 0x5f
        /*00a2*/ 	.short	0x0101


	//----- nvinfo : EIATTR_VRC_CTA_INIT_COUNT
	.align		4
        /*00a4*/ 	.byte	0x02, 0x4a
	.zero		1
	.zero		1


	//----- nvinfo : EIATTR_EXIT_INSTR_OFFSETS
	.align		4
        /*00a8*/ 	.byte	0x04, 0x1c
        /*00aa*/ 	.short	(.L_163 - .L_162)


	//   ....[0]....
.L_162:
        /*00ac*/ 	.word	0x00000080


	//   ....[1]....
        /*00b0*/ 	.word	0x000003d0


	//   ....[2]....
        /*00b4*/ 	.word	0x00000cb0


	//----- nvinfo : EIATTR_CRS_STACK_SIZE
	.align		4
.L_163:
        /*00b8*/ 	.byte	0x04, 0x1e
        /*00ba*/ 	.short	(.L_165 - .L_164)
.L_164:
        /*00bc*/ 	.word	0x00000000


	//----- nvinfo : EIATTR_CBANK_PARAM_SIZE
	.align		4
.L_165:
        /*00c0*/ 	.byte	0x03, 0x19
        /*00c2*/ 	.short	0x0044


	//----- nvinfo : EIATTR_PARAM_CBANK
	.align		4
        /*00c4*/ 	.byte	0x04, 0x0a
        /*00c6*/ 	.short	(.L_167 - .L_166)
	.align		4
.L_166:
        /*00c8*/ 	.word	index@(.nv.constant0._ZN3cub18CUB_300001_SM_10006detail10merge_sort30DeviceMergeSortPartitionKernelIPN4cuda3std3__44pairImiEEmNS6_4lessIS8_EES8_EEvbT_PT2_T0_SF_PSF_T1_SF_i)
        /*00cc*/ 	.short	0x0380
        /*00ce*/ 	.short	0x0044


	//----- nvinfo : EIATTR_SW_WAR
	.align		4
.L_167:
        /*00d0*/ 	.byte	0x04, 0x36
        /*00d2*/ 	.short	(.L_169 - .L_168)
.L_168:
        /*00d4*/ 	.word	0x00000008
.L_169:


//--------------------- .nv.info._ZN3cub18CUB_300001_SM_10006detail10merge_sort30DeviceMergeSortBlockSortKernelINS2_10policy_hubIPN4cuda3std3__44pairImiEEE9Policy600ESA_PNS0_8NullTypeESA_SE_mNS7_4lessIS9_EES9_SD_EEvbT0_T1_T2_T3_T4_PT6_PT7_T5_NS1_7vsmem_tE --------------------------
	.section	.nv.info._ZN3cub18CUB_300001_SM_10006detail10merge_sort30DeviceMergeSortBlockSortKernelINS2_10policy_hubIPN4cuda3std3__44pairImiEEE9Policy600ESA_PNS0_8NullTypeESA_SE_mNS7_4lessIS9_EES9_SD_EEvbT0_T1_T2_T3_T4_PT6_PT7_T5_NS1_7vsmem_tE,"",@"SHT_CUDA_INFO"
	.sectionflags	@""
	.align	4


	//----- nvinfo : EIATTR_CUDA_API_VERSION
	.align		4
        /*0000*/ 	.byte	0x04, 0x37
        /*0002*/ 	.short	(.L_171 - .L_170)
.L_170:
        /*0004*/ 	.word	0x00000082


	//----- nvinfo : EIATTR_KPARAM_INFO
	.align		4
.L_171:
        /*0008*/ 	.byte	0x04, 0x17
        /*000a*/ 	.short	(.L_173 - .L_172)
.L_172:
        /*000c*/ 	.word	0x00000000
        /*0010*/ 	.short	0x0009
        /*0012*/ 	.short	0x0048
        /*0014*/ 	.byte	0x00, 0xf0, 0x21, 0x00


	//----- nvinfo : EIATTR_KPARAM_INFO
	.align		4
.L_173:
        /*0018*/ 	.byte	0x04, 0x17
        /*001a*/ 	.short	(.L_175 - .L_174)
.L_174:
        /*001c*/ 	.word	0x00000000
        /*0020*/ 	.short	0x0008
        /*0022*/ 	.short	0x0040
        /*0024*/ 	.byte	0x00, 0xf0, 0x05, 0x00


	//----- nvinfo : EIATTR_KPARAM_INFO
	.align		4
.L_175:
        /*0028*/ 	.byte	0x04, 0x17
        /*002a*/ 	.short	(.L_177 - .L_176)
.L_176:
        /*002c*/ 	.word	0x00000000
        /*0030*/ 	.short	0x0007
        /*0032*/ 	.short	0x0038
        /*0034*/ 	.byte	0x00, 0xf5, 0x21, 0x00


	//----- nvinfo : EIATTR_KPARAM_INFO
	.align		4
.L_177:
        /*0038*/ 	.byte	0x04, 0x17
        /*003a*/ 	.short	(.L_179 - .L_178)
.L_178:
        /*003c*/ 	.word	0x00000000
        /*0040*/ 	.short	0x0006
        /*0042*/ 	.short	0x0030
        /*0044*/ 	.byte	0x00, 0xf5, 0x21, 0x00


	//----- nvinfo : EIATTR_KPARAM_INFO
	.align		4
.L_179:
        /*0048*/ 	.byte	0x04, 0x17
        /*004a*/ 	.short	(.L_181 - .L_180)
.L_180:
        /*004c*/ 	.word	0x00000000
        /*0050*/ 	.short	0x0005
        /*0052*/ 	.short	0x0028
        /*0054*/ 	.byte	0x00, 0xf0, 0x21, 0x00


	//----- nvinfo : EIATTR_KPARAM_INFO
	.align		4
.L_181:
        /*0058*/ 	.byte	0x04, 0x17
        /*005a*/ 	.short	(.L_183 - .L_182)
.L_182:
        /*005c*/ 	.word	0x00000000
        /*0060*/ 	.short	0x0004
        /*0062*/ 	.short	0x0020
        /*0064*/ 	.byte	0x00, 0xf5, 0x21, 0x00


	//----- nvinfo : EIATTR_KPARAM_INFO
	.align		4
.L_183:
        /*0068*/ 	.byte	0x04, 0x17
        /*006a*/ 	.short	(.L_185 - .L_184)
.L_184:
        /*006c*/ 	.word	0x00000000
        /*0070*/ 	.short	0x0003
        /*0072*/ 	.short	0x0018
        /*0074*/ 	.byte	0x00, 0xf5, 0x21, 0x00


	//----- nvinfo : EIATTR_KPARAM_INFO
	.align		4
.L_185:
        /*0078*/ 	.byte	0x04, 0x17
        /*007a*/ 	.short	(.L_187 - .L_186)
.L_186:
        /*007c*/ 	.word	0x00000000
        /*0080*/ 	.short	0x0002
        /*0082*/ 	.short	0x0010
        /*0084*/ 	.byte	0x00, 0xf5, 0x21, 0x00


	//----- nvinfo : EIATTR_KPARAM_INFO
	.align		4
.L_187:
        /*0088*/ 	.byte	0x04, 0x17
        /*008a*/ 	.short	(.L_189 - .L_188)
.L_188:
        /*008c*/ 	.word	0x00000000
        /*0090*/ 	.short	0x0001
        /*0092*/ 	.short	0x0008
        /*0094*/ 	.byte	0x00, 0xf5, 0x21, 0x00


	//----- nvinfo : EIATTR_KPARAM_INFO
	.align		4
.L_189:
        /*0098*/ 	.byte	0x04, 0x17
        /*009a*/ 	.short	(.L_191 - .L_190)
.L_190:
        /*009c*/ 	.word	0x00000000
        /*00a0*/ 	.short	0x0000
        /*00a2*/ 	.short	0x0000
        /*00a4*/ 	.byte	0x00, 0xf0, 0x05, 0x00


	//----- nvinfo : EIATTR_SPARSE_MMA_MASK
	.align		4
.L_191:
        /*00a8*/ 	.byte	0x03, 0x50
        /*00aa*/ 	.short	0x0000


	//----- nvinfo : EIATTR_MAXREG_COUNT
	.align		4
        /*00ac*/ 	.byte	0x03, 0x1b
        /*00ae*/ 	.short	0x00ff


	//----- nvinfo : EIATTR_NUM_BARRIERS
	.align		4
        /*00b0*/ 	.byte	0x02, 0x4c
        /*00b2*/ 	.byte	0x01
	.zero		1


	//----- nvinfo : EIATTR_ANNOTATIONS
	.align		4
        /*00b4*/ 	.byte	0x04, 0x55
        /*00b6*/ 	.short	(.L_193 - .L_192)


	//   ....[0]....
.L_192:
        /*00b8*/ 	.word	0x00000001
        /*00bc*/ 	.byte	0x30, 0x2d, 0x00, 0x00, 0x01, 0x00, 0x00, 0x00, 0xb0, 0x2e, 0x00, 0x00


	//----- nvinfo : EIATTR_MERCURY_ISA_VERSION
	.align		4
.L_193:
        /*00c8*/ 	.byte	0x03, 0x5f
        /*00ca*/ 	.short	0x0101


	//----- nvinfo : EIATTR_UNUSED_LOAD_BYTE_OFFSET
	.align		4
        /*00cc*/ 	.byte	0x04, 0x44
        /*00ce*/ 	.short	(.L_195 - .L_194)


	//   ....[0]....
.L_194:
        /*00d0*/ 	.word	0x000015d0
        /*00d4*/ 	.word	0x00000fff


	//   ....[1]....
        /*00d8*/ 	.word	0x000015e0
        /*00dc*/ 	.word	0x00000fff


	//   ....[2]....
        /*00e0*/ 	.word	0x000015f0
        /*00e4*/ 	.word	0x00000fff


	//   ....[3]....
        /*00e8*/ 	.word	0x00001600
        /*00ec*/ 	.word	0x00000fff


	//   ....[4]....
        /*00f0*/ 	.word	0x000017e0
        /*00f4*/ 	.word	0x00000fff


	//   ....[5]....
        /*00f8*/ 	.word	0x000017f0
        /*00fc*/ 	.word	0x00000fff


	//   ....[6]....
        /*0100*/ 	.word	0x00001800
        /*0104*/ 	.word	0x00000fff


	//   ....[7]....
        /*0108*/ 	.word	0x00001810
        /*010c*/ 	.word	0x00000fff


	//   ....[8]....
        /*0110*/ 	.word	0x00003820
        /*0114*/ 	.word	0x00000fff


	//   ....[9]....
        /*0118*/ 	.word	0x00003830
        /*011c*/ 	.word	0x00000fff


	//   ....[10]....
        /*0120*/ 	.word	0x00003ad0
        /*0124*/ 	.word	0x00000fff


	//   ....[11]....
        /*0128*/ 	.word	0x00003af0
        /*012c*/ 	.word	0x00000fff


	//   ....[12]....
        /*0130*/ 	.word	0x00003c70
        /*0134*/ 	.word	0x00000fff


	//   ....[13]....
        /*0138*/ 	.word	0x00003c80
        /*013c*/ 	.word	0x00000fff


	//   ....[14]....
        /*0140*/ 	.word	0x000040b0
        /*0144*/ 	.word	0x00000fff


	//   ....[15]....
        /*0148*/ 	.word	0x000040c0
        /*014c*/ 	.word	0x00000fff


	//   ....[16]....
        /*0150*/ 	.word	0x000040d0
        /*0154*/ 	.word	0x00000fff


	//   ....[17]....
        /*0158*/ 	.word	0x000040e0
        /*015c*/ 	.word	0x00000fff


	//   ....[18]....
        /*0160*/ 	.word	0x00004380
        /*0164*/ 	.word	0x00000fff


	//   ....[19]....
        /*0168*/ 	.word	0x00004390
        /*016c*/ 	.word	0x00000fff


	//   ....[20]....
        /*0170*/ 	.word	0x000043a0
        /*0174*/ 	.word	0x00000fff


	//   ....[21]....
        /*0178*/ 	.word	0x000043b0
        /*017c*/ 	.word	0x00000fff


	//----- nvinfo : EIATTR_COOP_GROUP_MASK_REGIDS
	.align		4
.L_195:
        /*0180*/ 	.byte	0x04, 0x29
        /*0182*/ 	.short	(.L_197 - .L_196)


	//   ....[0]....
.L_196:
        /*0184*/ 	.word	0xffffffff


	//   ....[1]....
        /*0188*/ 	.word	0xffffffff


	//   ....[2]....
        /*018c*/ 	.word	0xffffffff


	//   ....[3]....
        /*0190*/ 	.word	0xffffffff


	//   ....[4]....
        /*0194*/ 	.word	0xffffffff


	//   ....[5]....
        /*0198*/ 	.word	0xffffffff


	//----- nvinfo : EIATTR_COOP_GROUP_INSTR_OFFSETS
	.align		4
.L_197:
        /*019c*/ 	.byte	0x04, 0x28
        /*019e*/ 	.short	(.L_199 - .L_198)


	//   ....[0]....
.L_198:
        /*01a0*/ 	.word	0x000002f0


	//   ....[1]....
        /*01a4*/ 	.word	0x000015c0


	//   ....[2]....
        /*01a8*/ 	.word	0x000017d0


	//   ....[3]....
        /*01ac*/ 	.word	0x00001d40


	//   ....[4]....
        /*01b0*/ 	.word	0x000040a0


	//   ....[5]....
        /*01b4*/ 	.word	0x00004370


	//----- nvinfo : EIATTR_VRC_CTA_INIT_COUNT
	.align		4
.L_199:
        /*01b8*/ 	.byte	0x02, 0x4a
	.zero		1
	.zero		1


	//----- nvinfo : EIATTR_EXIT_INSTR_OFFSETS
	.align		4
        /*01bc*/ 	.byte	0x04, 0x1c
        /*01be*/ 	.short	(.L_201 - .L_200)


	//   ....[0]....
.L_200:
        /*01c0*/ 	.word	0x00001690


	//   ....[1]....
        /*01c4*/ 	.word	0x000018a0


	//   ....[2]....
        /*01c8*/ 	.word	0x00004280


	//   ....[3]....
        /*01cc*/ 	.word	0x000042b0


	//   ....[4]....
        /*01d0*/ 	.word	0x00004550


	//   ....[5]....
        /*01d4*/ 	.word	0x00004580


	//----- nvinfo : EIATTR_MAX_THREADS
	.align		4
.L_201:
        /*01d8*/ 	.byte	0x04, 0x05
        /*01da*/ 	.short	(.L_203 - .L_202)
.L_202:
        /*01dc*/ 	.word	0x00000100
        /*01e0*/ 	.word	0x00000001
        /*01e4*/ 	.word	0x00000001


	//----- nvinfo : EIATTR_CRS_STACK_SIZE
	.align		4
.L_203:
        /*01e8*/ 	.byte	0x04, 0x1e
        /*01ea*/ 	.short	(.L_205 - .L_204)
.L_204:
        /*01ec*/ 	.word	0x00000000


	//----- nvinfo : EIATTR_CBANK_PARAM_SIZE
	.align		4
.L_205:
        /*01f0*/ 	.byte	0x03, 0x19
        /*01f2*/ 	.short	0x0050


	//----- nvinfo : EIATTR_PARAM_CBANK
	.align		4
        /*01f4*/ 	.byte	0x04, 0x0a
        /*01f6*/ 	.short	(.L_207 - .L_206)
	.align		4
.L_206:
        /*01f8*/ 	.word	index@(.nv.constant0._ZN3cub18CUB_300001_SM_10006detail10merge_sort30DeviceMergeSortBlockSortKernelINS2_10policy_hubIPN4cuda3std3__44pairImiEEE9Policy600ESA_PNS0_8NullTypeESA_SE_mNS7_4lessIS9_EES9_SD_EEvbT0_T1_T2_T3_T4_PT6_PT7_T5_NS1_7vsmem_tE)
        /*01fc*/ 	.short	0x0380
        /*01fe*/ 	.short	0x0050


	//----- nvinfo : EIATTR_SW_WAR
	.align		4
.L_207:
        /*0200*/ 	.byte	0x04, 0x36
        /*0202*/ 	.short	(.L_209 - .L_208)
.L_208:
        /*0204*/ 	.word	0x00000008
.L_209:


//--------------------- .nv.info._ZN3cub18CUB_300001_SM_10006detail10merge_sort26DeviceMergeSortMergeKernelINS2_10policy_hubIPN4cuda3std3__44pairImiEEE9Policy600ESA_PNS0_8NullTypeESA_SE_jNS7_4lessIS9_EES9_SD_EEvbT2_T3_T4_PT6_PT7_T5_PSJ_SJ_NS1_7vsmem_tE --------------------------
	.section	.nv.info._ZN3cub18CUB_300001_SM_10006detail10merge_sort26DeviceMergeSortMergeKernelINS2_10policy_hubIPN4cuda3std3__44pairImiEEE9Policy600ESA_PNS0_8NullTypeESA_SE_jNS7_4lessIS9_EES9_SD_EEvbT2_T3_T4_PT6_PT7_T5_PSJ_SJ_NS1_7vsmem_tE,"",@"SHT_CUDA_INFO"
	.sectionflags	@""
	.align	4


	//----- nvinfo : EIATTR_CUDA_API_VERSION
	.align		4
        /*0000*/ 	.byte	0x04, 0x37
        /*0002*/ 	.short	(.L_211 - .L_210)
.L_210:
        /*0004*/ 	.word	0x00000082


	//----- nvinfo : EIATTR_KPARAM_INFO
	.align		4
.L_211:
        /*0008*/ 	.byte	0x04, 0x17
        /*000a*/ 	.short	(.L_213 - .L_212)
.L_212:
        /*000c*/ 	.word	0x00000000
        /*0010*/ 	.short	0x0009
        /*0012*/ 	.short	0x0048
        /*0014*/ 	.byte	0x00, 0xf0, 0x21, 0x00


	//----- nvinfo : EIATTR_KPARAM_INFO
	.align		4
.L_213:
        /*0018*/ 	.byte	0x04, 0x17
        /*001a*/ 	.short	(.L_215 - .L_214)
.L_214:
        /*001c*/ 	.word	0x00000000
        /*0020*/ 	.short	0x0008
        /*0022*/ 	.short	0x0040
        /*0024*/ 	.byte	0x00, 0xf0, 0x11, 0x00


	//----- nvinfo : EIATTR_KPARAM_INFO
	.align		4
.L_215:
        /*0028*/ 	.byte	0x04, 0x17
        /*002a*/ 	.short	(.L_217 - .L_216)
.L_216:
        /*002c*/ 	.word	0x00000000
        /*0030*/ 	.short	0x0007
        /*0032*/ 	.short	0x0038
        /*0034*/ 	.byte	0x00, 0xf5, 0x21, 0x00


	//----- nvinfo : EIATTR_KPARAM_INFO
	.align		4
.L_217:
        /*0038*/ 	.byte	0x04, 0x17
        /*003a*/ 	.short	(.L_219 - .L_218)
.L_218:
        /*003c*/ 	.word	0x00000000
        /*0040*/ 	.short	0x0006
        /*0042*/ 	.short	0x0030
        /*0044*/ 	.byte	0x00, 0xf0, 0x05, 0x00


	//----- nvinfo : EIATTR_KPARAM_INFO
	.align		4
.L_219:
        /*0048*/ 	.byte	0x04, 0x17
        /*004a*/ 	.short	(.L_221 - .L_220)
.L_220:
        /*004c*/ 	.word	0x00000000
        /*0050*/ 	.short	0x0005
        /*0052*/ 	.short	0x0028
        /*0054*/ 	.byte	0x00, 0xf5, 0x21, 0x00


	//----- nvinfo : EIATTR_KPARAM_INFO
	.align		4
.L_221:
        /*0058*/ 	.byte	0x04, 0x17
        /*005a*/ 	.short	(.L_223 - .L_222)
.L_222:
        /*005c*/ 	.word	0x00000000
        /*0060*/ 	.short	0x0004
        /*0062*/ 	.short	0x0020
        /*0064*/ 	.byte	0x00, 0xf5, 0x21, 0x00


	//----- nvinfo : EIATTR_KPARAM_INFO
	.align		4
.L_223:
        /*0068*/ 	.byte	0x04, 0x17
        /*006a*/ 	.short	(.L_225 - .L_224)
.L_224:
        /*006c*/ 	.word	0x00000000
        /*0070*/ 	.short	0x0003
        /*0072*/ 	.short	0x0018
        /*0074*/ 	.byte	0x00, 0xf0, 0x11, 0x00


	//----- nvinfo : EIATTR_KPARAM_INFO
	.align		4
.L_225:
        /*0078*/ 	.byte	0x04, 0x17
        /*007a*/ 	.short	(.L_227 - .L_226)
.L_226:
        /*007c*/ 	.word	0x00000000
        /*0080*/ 	.short	0x0002
        /*0082*/ 	.short	0x0010
        /*0084*/ 	.byte	0x00, 0xf5, 0x21, 0x00


	//----- nvinfo : EIATTR_KPARAM_INFO
	.align		4
.L_227:
        /*0088*/ 	.byte	0x04, 0x17
        /*008a*/ 	.short	(.L_229 - .L_228)
.L_228:
        /*008c*/ 	.word	0x00000000
        /*0090*/ 	.short	0x0001
        /*0092*/ 	.short	0x0008
        /*0094*/ 	.byte	0x00, 0xf5, 0x21, 0x00


	//----- nvinfo : EIATTR_KPARAM_INFO
	.align		4
.L_229:
        /*0098*/ 	.byte	0x04, 0x17
        /*009a*/ 	.short	(.L_231 - .L_230)
.L_230:
        /*009c*/ 	.word	0x00000000
        /*00a0*/ 	.short	0x0000
        /*00a2*/ 	.short	0x0000
        /*00a4*/ 	.byte	0x00, 0xf0, 0x05, 0x00


	//----- nvinfo : EIATTR_SPARSE_MMA_MASK
	.align		4
.L_231:
        /*00a8*/ 	.byte	0x03, 0x50
        /*00aa*/ 	.short	0x0000


	//----- nvinfo : EIATTR_MAXREG_COUNT
	.align		4
        /*00ac*/ 	.byte	0x03, 0x1b
        /*00ae*/ 	.short	0x00ff


	//----- nvinfo : EIATTR_NUM_BARRIERS
	.align		4
        /*00b0*/ 	.byte	0x02, 0x4c
        /*00b2*/ 	.byte	0x01
	.zero		1


	//----- nvinfo : EIATTR_MERCURY_ISA_VERSION
	.align		4
        /*00b4*/ 	.byte	0x03, 0x5f
        /*00b6*/ 	.short	0x0101


	//----- nvinfo : EIATTR_UNUSED_LOAD_BYTE_OFFSET
	.align		4
        /*00b8*/ 	.byte	0x04, 0x44
        /*00ba*/ 	.short	(.L_233 - .L_232)


	//   ....[0]....
.L_232:
        /*00bc*/ 	.word	0x000011b0
        /*00c0*/ 	.word	0x00000fff


	//   ....[1]....
        /*00c4*/ 	.word	0x000011c0
        /*00c8*/ 	.word	0x00000fff


	//   ....[2]....
        /*00cc*/ 	.word	0x000011d0
        /*00d0*/ 	.word	0x00000fff


	//   ....[3]....
        /*00d4*/ 	.word	0x000011e0
        /*00d8*/ 	.word	0x00000fff


	//   ....[4]....
        /*00dc*/ 	.word	0x000013c0
        /*00e0*/ 	.word	0x00000fff


	//   ....[5]....
        /*00e4*/ 	.word	0x000013d0
        /*00e8*/ 	.word	0x00000fff


	//   ....[6]....
        /*00ec*/ 	.word	0x000013e0
        /*00f0*/ 	.word	0x00000fff


	//   ....[7]....
        /*00f4*/ 	.word	0x000013f0
        /*00f8*/ 	.word	0x00000fff


	//----- nvinfo : EIATTR_COOP_GROUP_MASK_REGIDS
	.align		4
.L_233:
        /*00fc*/ 	.byte	0x04, 0x29
        /*00fe*/ 	.short	(.L_235 - .L_234)


	//   ....[0]....
.L_234:
        /*0100*/ 	.word	0xffffffff


	//   ....[1]....
        /*0104*/ 	.word	0xffffffff


	//   ....[2]....
        /*0108*/ 	.word	0xffffffff


	//   ....[3]....
        /*010c*/ 	.word	0xffffffff


	//----- nvinfo : EIATTR_COOP_GROUP_INSTR_OFFSETS
	.align		4
.L_235:
        /*0110*/ 	.byte	0x04, 0x28
        /*0112*/ 	.short	(.L_237 - .L_236)


	//   ....[0]....
.L_236:
        /*0114*/ 	.word	0x000011a0


	//   ....[1]....
        /*0118*/ 	.word	0x000013b0


	//   ....[2]....
        /*011c*/ 	.word	0x00002850


	//   ....[3]....
        /*0120*/ 	.word	0x00002bf0


	//----- nvinfo : EIATTR_VRC_CTA_INIT_COUNT
	.align		4
.L_237:
        /*0124*/ 	.byte	0x02, 0x4a
	.zero		1
	.zero		1


	//----- nvinfo : EIATTR_EXIT_INSTR_OFFSETS
	.align		4
        /*0128*/ 	.byte	0x04, 0x1c
        /*012a*/ 	.short	(.L_239 - .L_238)


	//   ....[0]....
.L_238:
        /*012c*/ 	.word	0x00001270


	//   ....[1]....
        /*0130*/ 	.word	0x00001480


	//   ....[2]....
        /*0134*/ 	.word	0x00002a40


	//   ....[3]....
        /*0138*/ 	.word	0x00002a70


	//   ....[4]....
        /*013c*/ 	.word	0x00002d90


	//   ....[5]....
        /*0140*/ 	.word	0x00002dc0


	//----- nvinfo : EIATTR_MAX_THREADS
	.align		4
.L_239:
        /*0144*/ 	.byte	0x04, 0x05
        /*0146*/ 	.short	(.L_241 - .L_240)
.L_240:
        /*0148*/ 	.word	0x00000100
        /*014c*/ 	.word	0x00000001
        /*0150*/ 	.word	0x00000001


	//----- nvinfo : EIATTR_CRS_STACK_SIZE
	.align		4
.L_241:
        /*0154*/ 	.byte	0x04, 0x1e
        /*0156*/ 	.short	(.L_243 - .L_242)
.L_242:
        /*0158*/ 	.word	0x00000000


	//----- nvinfo : EIATTR_CBANK_PARAM_SIZE
	.align		4
.L_243:
        /*015c*/ 	.byte	0x03, 0x19
        /*015e*/ 	.short	0x0050


	//----- nvinfo : EIATTR_PARAM_CBANK
	.align		4
        /*0160*/ 	.byte	0x04, 0x0a
        /*0162*/ 	.short	(.L_245 - .L_244)
	.align		4
.L_244:
        /*0164*/ 	.word	index@(.nv.constant0._ZN3cub18CUB_300001_SM_10006detail10merge_sort26DeviceMergeSortMergeKernelINS2_10policy_hubIPN4cuda3std3__44pairImiEEE9Policy600ESA_PNS0_8NullTypeESA_SE_jNS7_4lessIS9_EES9_SD_EEvbT2_T3_T4_PT6_PT7_T5_PSJ_SJ_NS1_7vsmem_tE)
        /*0168*/ 	.short	0x0380
        /*016a*/ 	.short	0x0050


	//----- nvinfo : EIATTR_SW_WAR
	.align		4
.L_245:
        /*016c*/ 	.byte	0x04, 0x36
        /*016e*/ 	.short	(.L_247 - .L_246)
.L_246:
        /*0170*/ 	.word	0x00000008
.L_247:


//--------------------- .nv.info._ZN3cub18CUB_300001_SM_10006detail10merge_sort30DeviceMergeSortPartitionKernelIPN4cuda3std3__44pairImiEEjNS6_4lessIS8_EES8_EEvbT_PT2_T0_SF_PSF_T1_SF_i --------------------------
	.section	.nv.info._ZN3cub18CUB_300001_SM_10006detail10merge_sort30DeviceMergeSortPartitionKernelIPN4cuda3std3__44pairImiEEjNS6_4lessIS8_EES8_EEvbT_PT2_T0_SF_PSF_T1_SF_i,"",@"SHT_CUDA_INFO"
	.sectionflags	@""
	.align	4


	//----- nvinfo : EIATTR_CUDA_API_VERSION
	.align		4
        /*0000*/ 	.byte	0x04, 0x37
        /*0002*/ 	.short	(.L_249 - .L_248)
.L_248:
        /*0004*/ 	.word	0x00000082


	//----- nvinfo : EIATTR_KPARAM_INFO
	.align		4
.L_249:
        /*0008*/ 	.byte	0x04, 0x17
        /*000a*/ 	.short	(.L_251 - .L_250)
.L_250:
        /*000c*/ 	.word	0x00000000
        /*0010*/ 	.short	0x0008
        /*0012*/ 	.short	0x0030
        /*0014*/ 	.byte	0x00, 0xf0, 0x11, 0x00


	//----- nvinfo : EIATTR_KPARAM_INFO
	.align		4
.L_251:
        /*0018*/ 	.byte	0x04, 0x17
        /*001a*/ 	.short	(.L_253 - .L_252)
.L_252:
        /*001c*/ 	.word	0x00000000
        /*0020*/ 	.short	0x0007
        /*0022*/ 	.short	0x002c
        /*0024*/ 	.byte	0x00, 0xf0, 0x11, 0x00


	//----- nvinfo : EIATTR_KPARAM_INFO
	.align		4
.L_253:
        /*0028*/ 	.byte	0x04, 0x17
        /*002a*/ 	.short	(.L_255 - .L_254)
.L_254:
        /*002c*/ 	.word	0x00000000
        /*0030*/ 	.short	0x0006
        /*0032*/ 	.short	0x0028
        /*0034*/ 	.byte	0x00, 0xf0, 0x05, 0x00


	//----- nvinfo : EIATTR_KPARAM_INFO
	.align		4
.L_255:
        /*0038*/ 	.byte	0x04, 0x17
        /*003a*/ 	.short	(.L_257 - .L_256)
.L_256:
        /*003c*/ 	.word	0x00000000
        /*0040*/ 	.short	0x0005
        /*0042*/ 	.short	0x0020
        /*0044*/ 	.byte	0x00, 0xf5, 0x21, 0x00


	//----- nvinfo : EIATTR_KPARAM_INFO
	.align		4
.L_257:
        /*0048*/ 	.byte	0x04, 0x17
        /*004a*/ 	.short	(.L_259 - .L_258)
.L_258:
        /*004c*/ 	.word	0x00000000
        /*0050*/ 	.short	0x0004
        /*0052*/ 	.short	0x001c
        /*0054*/ 	.byte	0x00, 0xf0, 0x11, 0x00


	//----- nvinfo : EIATTR_KPARAM_INFO
	.align		4
.L_259:
        /*0058*/ 	.byte	0x04, 0x17
        /*005a*/ 	.short	(.L_261 - .L_260)
.L_260:
        /*005c*/ 	.word	0x00000000
        /*0060*/ 	.short	0x0003
        /*0062*/ 	.short	0x0018
        /*0064*/ 	.byte	0x00, 0xf0, 0x11, 0x00


	//----- nvinfo : EIATTR_KPARAM_INFO
	.align		4
.L_261:
        /*0068*/ 	.byte	0x04, 0x17
        /*006a*/ 	.short	(.L_263 - .L_262)
.L_262:
        /*006c*/ 	.word	0x00000000
        /*0070*/ 	.short	0x0002
        /*0072*/ 	.short	0x0010
        /*0074*/ 	.byte	0x00, 0xf5, 0x21, 0x00


	//----- nvinfo : EIATTR_KPARAM_INFO
	.align		4
.L_263:
        /*0078*/ 	.byte	0x04, 0x17
        /*007a*/ 	.short	(.L_265 - .L_264)
.L_264:
        /*007c*/ 	.word	0x00000000
        /*0080*/ 	.short	0x0001
        /*0082*/ 	.short	0x0008
        /*0084*/ 	.byte	0x00, 0xf5, 0x21, 0x00


	//----- nvinfo : EIATTR_KPARAM_INFO
	.align		4
.L_265:
        /*0088*/ 	.byte	0x04, 0x17
        /*008a*/ 	.short	(.L_267 - .L_266)
.L_266:
        /*008c*/ 	.word	0x00000000
        /*0090*/ 	.short	0x0000
        /*0092*/ 	.short	0x0000
        /*0094*/ 	.byte	0x00, 0xf0, 0x05, 0x00


	//----- nvinfo : EIATTR_SPARSE_MMA_MASK
	.align		4
.L_267:
        /*0098*/ 	.byte	0x03, 0x50
        /*009a*/ 	.short	0x0000


	//----- nvinfo : EIATTR_MAXREG_COUNT
	.align		4
        /*009c*/ 	.byte	0x03, 0x1b
        /*009e*/ 	.short	0x00ff


	//----- nvinfo : EIATTR_MERCURY_ISA_VERSION
	.align		4
        /*00a0*/ 	.byte	0x03, 0x5f
        /*00a2*/ 	.short	0x0101


	//----- nvinfo : EIATTR_VRC_CTA_INIT_COUNT
	.align		4
        /*00a4*/ 	.byte	0x02, 0x4a
	.zero		1
	.zero		1


	//----- nvinfo : EIATTR_EXIT_INSTR_OFFSETS
	.align		4
        /*00a8*/ 	.byte	0x04, 0x1c
        /*00aa*/ 	.short	(.L_269 - .L_268)


	//   ....[0]....
.L_268:
        /*00ac*/ 	.word	0x00000070


	//   ....[1]....
        /*00b0*/ 	.word	0x000001e0


	//   ....[2]....
        /*00b4*/ 	.word	0x000007d0


	//----- nvinfo : EIATTR_CRS_STACK_SIZE
	.align		4
.L_269:
        /*00b8*/ 	.byte	0x04, 0x1e
        /*00ba*/ 	.short	(.L_271 - .L_270)
.L_270:
        /*00bc*/ 	.word	0x00000000


	//----- nvinfo : EIATTR_CBANK_PARAM_SIZE
	.align		4
.L_271:
        /*00c0*/ 	.byte	0x03, 0x19
        /*00c2*/ 	.short	0x0034


	//----- nvinfo : EIATTR_PARAM_CBANK
	.align		4
        /*00c4*/ 	.byte	0x04, 0x0a
        /*00c6*/ 	.short	(.L_273 - .L_272)
	.align		4
.L_272:
        /*00c8*/ 	.word	index@(.nv.constant0._ZN3cub18CUB_300001_SM_10006detail10merge_sort30DeviceMergeSortPartitionKernelIPN4cuda3std3__44pairImiEEjNS6_4lessIS8_EES8_EEvbT_PT2_T0_SF_PSF_T1_SF_i)
        /*00cc*/ 	.short	0x0380
        /*00ce*/ 	.short	0x0034


	//----- nvinfo : EIATTR_SW_WAR
	.align		4
.L_273:
        /*00d0*/ 	.byte	0x04, 0x36
        /*00d2*/ 	.short	(.L_275 - .L_274)
.L_274:
        /*00d4*/ 	.word	0x00000008
.L_275:


//--------------------- .nv.info._ZN3cub18CUB_300001_SM_10006detail10merge_sort30DeviceMergeSortBlockSortKernelINS2_10policy_hubIPN4cuda3std3__44pairImiEEE9Policy600ESA_PNS0_8NullTypeESA_SE_jNS7_4lessIS9_EES9_SD_EEvbT0_T1_T2_T3_T4_PT6_PT7_T5_NS1_7vsmem_tE --------------------------
	.section	.nv.info._ZN3cub18CUB_300001_SM_10006detail10merge_sort30DeviceMergeSortBlockSortKernelINS2_10policy_hubIPN4cuda3std3__44pairImiEEE9Policy600ESA_PNS0_8NullTypeESA_SE_jNS7_4lessIS9_EES9_SD_EEvbT0_T1_T2_T3_T4_PT6_PT7_T5_NS1_7vsmem_tE,"",@"SHT_CUDA_INFO"
	.sectionflags	@""
	.align	4


	//----- nvinfo : EIATTR_CUDA_API_VERSION
	.align		4
        /*0000*/ 	.byte	0x04, 0x37
        /*0002*/ 	.short	(.L_277 - .L_276)
.L_276:
        /*0004*/ 	.word	0x00000082


	//----- nvinfo : EIATTR_KPARAM_INFO
	.align		4
.L_277:
        /*0008*/ 	.byte	0x04, 0x17
        /*000a*/ 	.short	(.L_279 - .L_278)
.L_278:
        /*000c*/ 	.word	0x00000000
        /*0010*/ 	.short	0x0009
        /*0012*/ 	.short	0x0048
        /*0014*/ 	.byte	0x00, 0xf0, 0x21, 0x00


	//----- nvinfo : EIATTR_KPARAM_INFO
	.align		4
.L_279:
        /*0018*/ 	.byte	0x04, 0x17
        /*001a*/ 	.short	(.L_281 - .L_280)
.L_280:
        /*001c*/ 	.word	0x00000000
        /*0020*/ 	.short	0x0008
        /*0022*/ 	.short	0x0040
        /*0024*/ 	.byte	0x00, 0xf0, 0x05, 0x00


	//----- nvinfo : EIATTR_KPARAM_INFO
	.align		4
.L_281:
        /*0028*/ 	.byte	0x04, 0x17
        /*002a*/ 	.short	(.L_283 - .L_282)
.L_282:
        /*002c*/ 	.word	0x00000000
        /*0030*/ 	.short	0x0007
        /*0032*/ 	.short	0x0038
        /*0034*/ 	.byte	0x00, 0xf5, 0x21, 0x00


	//----- nvinfo : EIATTR_KPARAM_INFO
	.align		4
.L_283:
        /*0038*/ 	.byte	0x04, 0x17
        /*003a*/ 	.short	(.L_285 - .L_284)
.L_284:
        /*003c*/ 	.word	0x00000000
        /*0040*/ 	.short	0x0006
        /*0042*/ 	.short	0x0030
        /*0044*/ 	.byte	0x00, 0xf5, 0x21, 0x00


	//----- nvinfo : EIATTR_KPARAM_INFO
	.align		4
.L_285:
        /*0048*/ 	.byte	0x04, 0x17
        /*004a*/ 	.short	(.L_287 - .L_286)
.L_286:
        /*004c*/ 	.word	0x00000000
        /*0050*/ 	.short	0x0005
        /*0052*/ 	.short	0x0028
        /*0054*/ 	.byte	0x00, 0xf0, 0x11, 0x00


	//----- nvinfo : EIATTR_KPARAM_INFO
	.align		4
.L_287:
        /*0058*/ 	.byte	0x04, 0x17
        /*005a*/ 	.short	(.L_289 - .L_288)
.L_288:
        /*005c*/ 	.word	0x00000000
        /*0060*/ 	.short	0x0004
        /*0062*/ 	.short	0x0020
        /*0064*/ 	.byte	0x00, 0xf5, 0x21, 0x00


	//----- nvinfo : EIATTR_KPARAM_INFO
	.align		4
.L_289:
        /*0068*/ 	.byte	0x04, 0x17
        /*006a*/ 	.short	(.L_291 - .L_290)
.L_290:
        /*006c*/ 	.word	0x00000000
        /*0070*/ 	.short	0x0003
        /*0072*/ 	.short	0x0018
        /*0074*/ 	.byte	0x00, 0xf5, 0x21, 0x00


	//----- nvinfo : EIATTR_KPARAM_INFO
	.align		4
.L_291:
        /*0078*/ 	.byte	0x04, 0x17
        /*007a*/ 	.short	(.L_293 - .L_292)
.L_292:
        /*007c*/ 	.word	0x00000000
        /*0080*/ 	.short	0x0002
        /*0082*/ 	.short	0x0010
        /*0084*/ 	.byte	0x00, 0xf5, 0x21, 0x00


	//----- nvinfo : EIATTR_KPARAM_INFO
	.align		4
.L_293:
        /*0088*/ 	.byte	0x04, 0x17
        /*008a*/ 	.short	(.L_295 - .L_294)
.L_294:
        /*008c*/ 	.word	0x00000000
        /*0090*/ 	.short	0x0001
        /*0092*/ 	.short	0x0008
        /*0094*/ 	.byte	0x00, 0xf5, 0x21, 0x00


	//----- nvinfo : EIATTR_KPARAM_INFO
	.align		4
.L_295:
        /*0098*/ 	.byte	0x04, 0x17
        /*009a*/ 	.short	(.L_297 - .L_296)
.L_296:
        /*009c*/ 	.word	0x00000000
        /*00a0*/ 	.short	0x0000
        /*00a2*/ 	.short	0x0000
        /*00a4*/ 	.byte	0x00, 0xf0, 0x05, 0x00


	//----- nvinfo : EIATTR_SPARSE_MMA_MASK
	.align		4
.L_297:
        /*00a8*/ 	.byte	0x03, 0x50
        /*00aa*/ 	.short	0x0000


	//----- nvinfo : EIATTR_MAXREG_COUNT
	.align		4
        /*00ac*/ 	.byte	0x03, 0x1b
        /*00ae*/ 	.short	0x00ff


	//----- nvinfo : EIATTR_NUM_BARRIERS
	.align		4
        /*00b0*/ 	.byte	0x02, 0x4c
        /*00b2*/ 	.byte	0x01
	.zero		1


	//----- nvinfo : EIATTR_ANNOTATIONS
	.align		4
        /*00b4*/ 	.byte	0x04, 0x55
        /*00b6*/ 	.short	(.L_299 - .L_298)


	//   ....[0]....
.L_298:
        /*00b8*/ 	.word	0x00000001
        /*00bc*/ 	.byte	0x10, 0x2d, 0x00, 0x00, 0x01, 0x00, 0x00, 0x00, 0x80, 0x2e, 0x00, 0x00


	//----- nvinfo : EIATTR_MERCURY_ISA_VERSION
	.align		4
.L_299:
        /*00c8*/ 	.byte	0x03, 0x5f
        /*00ca*/ 	.short	0x0101


	//----- nvinfo : EIATTR_UNUSED_LOAD_BYTE_OFFSET
	.align		4
        /*00cc*/ 	.byte	0x04, 0x44
        /*00ce*/ 	.short	(.L_301 - .L_300)


	//   ....[0]....
.L_300:
        /*00d0*/ 	.word	0x000015a0
        /*00d4*/ 	.word	0x00000fff


	//   ....[1]....
        /*00d8*/ 	.word	0x000015b0
        /*00dc*/ 	.word	0x00000fff


	//   ....[2]....
        /*00e0*/ 	.word	0x000015c0
        /*00e4*/ 	.word	0x00000fff


	//   ....[3]....
        /*00e8*/ 	.word	0x000015d0
        /*00ec*/ 	.word	0x00000fff


	//   ....[4]....
        /*00f0*/ 	.word	0x000017b0
        /*00f4*/ 	.word	0x00000fff


	//   ....[5]....
        /*00f8*/ 	.word	0x000017c0
        /*00fc*/ 	.word	0x00000fff


	//   ....[6]....
        /*0100*/ 	.word	0x000017d0
        /*0104*/ 	.word	0x00000fff


	//   ....[7]....
        /*0108*/ 	.word	0x000017e0
        /*010c*/ 	.word	0x00000fff


	//   ....[8]....
        /*0110*/ 	.word	0x00003800
        /*0114*/ 	.word	0x00000fff


	//   ....[9]....
        /*0118*/ 	.word	0x00003810
        /*011c*/ 	.word	0x00000fff


	//   ....[10]....
        /*0120*/ 	.word	0x00003ab0
        /*0124*/ 	.word	0x00000fff


	//   ....[11]....
        /*0128*/ 	.word	0x00003ad0
        /*012c*/ 	.word	0x00000fff


	//   ....[12]....
        /*0130*/ 	.word	0x00003c50
        /*0134*/ 	.word	0x00000fff


	//   ....[13]....
        /*0138*/ 	.word	0x00003c60
        /*013c*/ 	.word	0x00000fff


	//   ....[14]....
        /*0140*/ 	.word	0x00004070
        /*0144*/ 	.word	0x00000fff


	//   ....[15]....
        /*0148*/ 	.word	0x00004080
        /*014c*/ 	.word	0x00000fff


	//   ....[16]....
        /*0150*/ 	.word	0x00004090
        /*0154*/ 	.word	0x00000fff


	//   ....[17]....
        /*0158*/ 	.word	0x000040a0
        /*015c*/ 	.word	0x00000fff


	//   ....[18]....
        /*0160*/ 	.word	0x00004350
        /*0164*/ 	.word	0x00000fff


	//   ....[19]....
        /*0168*/ 	.word	0x00004360
        /*016c*/ 	.word	0x00000fff


	//   ....[20]....
        /*0170*/ 	.word	0x00004370
        /*0174*/ 	.word	0x00000fff


	//   ....[21]....
        /*0178*/ 	.word	0x00004380
        /*017c*/ 	.word	0x00000fff


	//----- nvinfo : EIATTR_COOP_GROUP_MASK_REGIDS
	.align		4
.L_301:
        /*0180*/ 	.byte	0x04, 0x29
        /*0182*/ 	.short	(.L_303 - .L_302)


	//   ....[0]....
.L_302:
        /*0184*/ 	.word	0xffffffff


	//   ....[1]....
        /*0188*/ 	.word	0xffffffff


	//   ....[2]....
        /*018c*/ 	.word	0xffffffff


	//   ....[3]....
        /*0190*/ 	.word	0xffffffff


	//   ....[4]....
        /*0194*/ 	.word	0xffffffff


	//   ....[5]....
        /*0198*/ 	.word	0xffffffff


	//----- nvinfo : EIATTR_COOP_GROUP_INSTR_OFFSETS
	.align		4
.L_303:
        /*019c*/ 	.byte	0x04, 0x28
        /*019e*/ 	.short	(.L_305 - .L_304)


	//   ....[0]....
.L_304:
        /*01a0*/ 	.word	0x000002c0


	//   ....[1]....
        /*01a4*/ 	.word	0x00001590


	//   ....[2]....
        /*01a8*/ 	.word	0x000017a0


	//   ....[3]....
        /*01ac*/ 	.word	0x00001cd0


	//   ....[4]....
        /*01b0*/ 	.word	0x00004060


	//   ....[5]....
        /*01b4*/ 	.word	0x00004340


	//----- nvinfo : EIATTR_VRC_CTA_INIT_COUNT
	.align		4
.L_305:
        /*01b8*/ 	.byte	0x02, 0x4a
	.zero		1
	.zero		1


	//----- nvinfo : EIATTR_EXIT_INSTR_OFFSETS
	.align		4
        /*01bc*/ 	.byte	0x04, 0x1c
        /*01be*/ 	.short	(.L_307 - .L_306)


	//   ....[0]....
.L_306:
        /*01c0*/ 	.word	0x00001660


	//   ....[1]....
        /*01c4*/ 	.word	0x00001870


	//   ....[2]....
        /*01c8*/ 	.word	0x00004260


	//   ....[3]....
        /*01cc*/ 	.word	0x00004290


	//   ....[4]....
        /*01d0*/ 	.word	0x00004540


	//   ....[5]....
        /*01d4*/ 	.word	0x00004570


	//----- nvinfo : EIATTR_MAX_THREADS
	.align		4
.L_307:
        /*01d8*/ 	.byte	0x04, 0x05
        /*01da*/ 	.short	(.L_309 - .L_308)
.L_308:
        /*01dc*/ 	.word	0x00000100
        /*01e0*/ 	.word	0x00000001
        /*01e4*/ 	.word	0x00000001


	//----- nvinfo : EIATTR_CRS_STACK_SIZE
	.align		4
.L_309:
        /*01e8*/ 	.byte	0x04, 0x1e
        /*01ea*/ 	.short	(.L_311 - .L_310)
.L_310:
        /*01ec*/ 	.word	0x00000000


	//----- nvinfo : EIATTR_CBANK_PARAM_SIZE
	.align		4
.L_311:
        /*01f0*/ 	.byte	0x03, 0x19
        /*01f2*/ 	.short	0x0050


	//----- nvinfo : EIATTR_PARAM_CBANK
	.align		4
        /*01f4*/ 	.byte	0x04, 0x0a
        /*01f6*/ 	.short	(.L_313 - .L_312)
	.align		4
.L_312:
        /*01f8*/ 	.word	index@(.nv.constant0._ZN3cub18CUB_300001_SM_10006detail10merge_sort30DeviceMergeSortBlockSortKernelINS2_10policy_hubIPN4cuda3std3__44pairImiEEE9Policy600ESA_PNS0_8NullTypeESA_SE_jNS7_4lessIS9_EES9_SD_EEvbT0_T1_T2_T3_T4_PT6_PT7_T5_NS1_7vsmem_tE)
        /*01fc*/ 	.short	0x0380
        /*01fe*/ 	.short	0x0050


	//----- nvinfo : EIATTR_SW_WAR
	.align		4
.L_313:
        /*0200*/ 	.byte	0x04, 0x36
        /*0202*/ 	.short	(.L_315 - .L_314)
.L_314:
        /*0204*/ 	.word	0x00000008
.L_315:


//--------------------- .nv.info._ZN3cub18CUB_300001_SM_10006detail11EmptyKernelIvEEvv --------------------------
	.section	.nv.info._ZN3cub18CUB_300001_SM_10006detail11EmptyKernelIvEEvv,"",@"SHT_CUDA_INFO"
	.sectionflags	@""
	.align	4


	//----- nvinfo : EIATTR_CUDA_API_VERSION
	.align		4
        /*0000*/ 	.byte	0x04, 0x37
        /*0002*/ 	.short	(.L_317 - .L_316)
.L_316:
        /*0004*/ 	.word	0x00000082


	//----- nvinfo : EIATTR_SPARSE_MMA_MASK
	.align		4
.L_317:
        /*0008*/ 	.byte	0x03, 0x50
        /*000a*/ 	.short	0x0000


	//----- nvinfo : EIATTR_MAXREG_COUNT
	.align		4
        /*000c*/ 	.byte	0x03, 0x1b
        /*000e*/ 	.short	0x00ff


	//----- nvinfo : EIATTR_MERCURY_ISA_VERSION
	.align		4
        /*0010*/ 	.byte	0x03, 0x5f
        /*0012*/ 	.short	0x0101


	//----- nvinfo : EIATTR_VRC_CTA_INIT_COUNT
	.align		4
        /*0014*/ 	.byte	0x02, 0x4a
	.zero		1
	.zero		1


	//----- nvinfo : EIATTR_EXIT_INSTR_OFFSETS
	.align		4
        /*0018*/ 	.byte	0x04, 0x1c
        /*001a*/ 	.short	(.L_319 - .L_318)


	//   ....[0]....
.L_318:
        /*001c*/ 	.word	0x00000010


	//----- nvinfo : EIATTR_SW_WAR
	.align		4
.L_319:
        /*0020*/ 	.byte	0x04, 0x36
        /*0022*/ 	.short	(.L_321 - .L_320)
.L_320:
        /*0024*/ 	.word	0x00000008
.L_321:


//--------------------- .nv.info._Z14findHammingOnePKN4cuda3std3__44pairImiEEPKhiimm --------------------------
	.section	.nv.info._Z14findHammingOnePKN4cuda3std3__44pairImiEEPKhiimm,"",@"SHT_CUDA_INFO"
	.sectionflags	@""
	.align	4


	//----- nvinfo : EIATTR_CUDA_API_VERSION
	.align		4
        /*0000*/ 	.byte	0x04, 0x37
        /*0002*/ 	.short	(.L_323 - .L_322)
.L_322:
        /*0004*/ 	.word	0x00000082


	//----- nvinfo : EIATTR_KPARAM_INFO
	.align		4
.L_323:
        /*0008*/ 	.byte	0x04, 0x17
        /*000a*/ 	.short	(.L_325 - .L_324)
.L_324:
        /*000c*/ 	.word	0x00000000
        /*0010*/ 	.short	0x0005
        /*0012*/ 	.short	0x0020
        /*0014*/ 	.byte	0x00, 0xf0, 0x21, 0x00


	//----- nvinfo : EIATTR_KPARAM_INFO
	.align		4
.L_325:
        /*0018*/ 	.byte	0x04, 0x17
        /*001a*/ 	.short	(.L_327 - .L_326)
.L_326:
        /*001c*/ 	.word	0x00000000
        /*0020*/ 	.short	0x0004
        /*0022*/ 	.short	0x0018
        /*0024*/ 	.byte	0x00, 0xf0, 0x21, 0x00


	//----- nvinfo : EIATTR_KPARAM_INFO
	.align		4
.L_327:
        /*0028*/ 	.byte	0x04, 0x17
        /*002a*/ 	.short	(.L_329 - .L_328)
.L_328:
        /*002c*/ 	.word	0x00000000
        /*0030*/ 	.short	0x0003
        /*0032*/ 	.short	0x0014
        /*0034*/ 	.byte	0x00, 0xf0, 0x11, 0x00


	//----- nvinfo : EIATTR_KPARAM_INFO
	.align		4
.L_329:
        /*0038*/ 	.byte	0x04, 0x17
        /*003a*/ 	.short	(.L_331 - .L_330)
.L_330:
        /*003c*/ 	.word	0x00000000
        /*0040*/ 	.short	0x0002
        /*0042*/ 	.short	0x0010
        /*0044*/ 	.byte	0x00, 0xf0, 0x11, 0x00


	//----- nvinfo : EIATTR_KPARAM_INFO
	.align		4
.L_331:
        /*0048*/ 	.byte	0x04, 0x17
        /*004a*/ 	.short	(.L_333 - .L_332)
.L_332:
        /*004c*/ 	.word	0x00000000
        /*0050*/ 	.short	0x0001
        /*0052*/ 	.short	0x0008
        /*0054*/ 	.byte	0x00, 0xf5, 0x21, 0x00


	//----- nvinfo : EIATTR_KPARAM_INFO
	.align		4
.L_333:
        /*0058*/ 	.byte	0x04, 0x17
        /*005a*/ 	.short	(.L_335 - .L_334)
.L_334:
        /*005c*/ 	.word	0x00000000
        /*0060*/ 	.short	0x0000
        /*0062*/ 	.short	0x0000
        /*0064*/ 	.byte	0x00, 0xf5, 0x21, 0x00


	//----- nvinfo : EIATTR_SPARSE_MMA_MASK
	.align		4
.L_335:
        /*0068*/ 	.byte	0x03, 0x50
        /*006a*/ 	.short	0x0000


	//----- nvinfo : EIATTR_MAXREG_COUNT
	.align		4
        /*006c*/ 	.byte	0x03, 0x1b
        /*006e*/ 	.short	0x00ff


	//----- nvinfo : EIATTR_EXTERNS
	.align		4
        /*0070*/ 	.byte	0x04, 0x0f
        /*0072*/ 	.short	(.L_337 - .L_336)


	//   ....[0]....
	.align		4
.L_336:
        /*0074*/ 	.word	index@(vprintf)


	//----- nvinfo : EIATTR_MERCURY_ISA_VERSION
	.align		4
.L_337:
        /*0078*/ 	.byte	0x03, 0x5f
        /*007a*/ 	.short	0x0101


	//----- nvinfo : EIATTR_VRC_CTA_INIT_COUNT
	.align		4
        /*007c*/ 	.byte	0x02, 0x4a
	.zero		1
	.zero		1


	//----- nvinfo : EIATTR_SYSCALL_OFFSETS
	.align		4
        /*0080*/ 	.byte	0x04, 0x46
        /*0082*/ 	.short	(.L_339 - .L_338)


	//   ....[0]....
.L_338:
        /*0084*/ 	.word	0x00000700


	//   ....[1]....
        /*0088*/ 	.word	0x00000d20


	//   ....[2]....
        /*008c*/ 	.word	0x00001340


	//   ....[3]....
        /*0090*/ 	.word	0x00001950


	//   ....[4]....
        /*0094*/ 	.word	0x00002010


	//   ....[5]....
        /*0098*/ 	.word	0x00002850


	//----- nvinfo : EIATTR_EXIT_INSTR_OFFSETS
	.align		4
.L_339:
        /*009c*/ 	.byte	0x04, 0x1c
        /*009e*/ 	.short	(.L_341 - .L_340)


	//   ....[0]....
.L_340:
        /*00a0*/ 	.word	0x000000d0


	//   ....[1]....
        /*00a4*/ 	.word	0x00001c10


	//   ....[2]....
        /*00a8*/ 	.word	0x00002260


	//   ....[3]....
        /*00ac*/ 	.word	0x00002b10


	//----- nvinfo : EIATTR_CRS_STACK_SIZE
	.align		4
.L_341:
        /*00b0*/ 	.byte	0x04, 0x1e
        /*00b2*/ 	.short	(.L_343 - .L_342)
.L_342:
        /*00b4*/ 	.word	0x00000000


	//----- nvinfo : EIATTR_CBANK_PARAM_SIZE
	.align		4
.L_343:
        /*00b8*/ 	.byte	0x03, 0x19
        /*00ba*/ 	.short	0x0028


	//----- nvinfo : EIATTR_PARAM_CBANK
	.align		4
        /*00bc*/ 	.byte	0x04, 0x0a
        /*00be*/ 	.short	(.L_345 - .L_344)
	.align		4
.L_344:
        /*00c0*/ 	.word	index@(.nv.constant0._Z14findHammingOnePKN4cuda3std3__44pairImiEEPKhiimm)
        /*00c4*/ 	.short	0x0380
        /*00c6*/ 	.short	0x0028


	//----- nvinfo : EIATTR_SW_WAR
	.align		4
.L_345:
        /*00c8*/ 	.byte	0x04, 0x36
        /*00ca*/ 	.short	(.L_347 - .L_346)
.L_346:
        /*00cc*/ 	.word	0x00000008
.L_347:


//--------------------- .nv.info._Z13computeHashesPN4cuda3std3__44pairImiEEPKhiimm --------------------------
	.section	.nv.info._Z13computeHashesPN4cuda3std3__44pairImiEEPKhiimm,"",@"SHT_CUDA_INFO"
	.sectionflags	@""
	.align	4


	//----- nvinfo : EIATTR_CUDA_API_VERSION
	.align		4
        /*0000*/ 	.byte	0x04, 0x37
        /*0002*/ 	.short	(.L_349 - .L_348)
.L_348:
        /*0004*/ 	.word	0x00000082


	//----- nvinfo : EIATTR_KPARAM_INFO
	.align		4
.L_349:
        /*0008*/ 	.byte	0x04, 0x17
        /*000a*/ 	.short	(.L_351 - .L_350)
.L_350:
        /*000c*/ 	.word	0x00000000
        /*0010*/ 	.short	0x0005
        /*0012*/ 	.short	0x0020
        /*0014*/ 	.byte	0x00, 0xf0, 0x21, 0x00


	//----- nvinfo : EIATTR_KPARAM_INFO
	.align		4
.L_351:
        /*0018*/ 	.byte	0x04, 0x17
        /*001a*/ 	.short	(.L_353 - .L_352)
.L_352:
        /*001c*/ 	.word	0x00000000
        /*0020*/ 	.short	0x0004
        /*0022*/ 	.short	0x0018
        /*0024*/ 	.byte	0x00, 0xf0, 0x21, 0x00


	//----- nvinfo : EIATTR_KPARAM_INFO
	.align		4
.L_353:
        /*0028*/ 	.byte	0x04, 0x17
        /*002a*/ 	.short	(.L_355 - .L_354)
.L_354:
        /*002c*/ 	.word	0x00000000
        /*0030*/ 	.short	0x0003
        /*0032*/ 	.short	0x0014
        /*0034*/ 	.byte	0x00, 0xf0, 0x11, 0x00


	//----- nvinfo : EIATTR_KPARAM_INFO
	.align		4
.L_355:
        /*0038*/ 	.byte	0x04, 0x17
        /*003a*/ 	.short	(.L_357 - .L_356)
.L_356:
        /*003c*/ 	.word	0x00000000
        /*0040*/ 	.short	0x0002
        /*0042*/ 	.short	0x0010
        /*0044*/ 	.byte	0x00, 0xf0, 0x11, 0x00


	//----- nvinfo : EIATTR_KPARAM_INFO
	.align		4
.L_357:
        /*0048*/ 	.byte	0x04, 0x17
        /*004a*/ 	.short	(.L_359 - .L_358)
.L_358:
        /*004c*/ 	.word	0x00000000
        /*0050*/ 	.short	0x0001
        /*0052*/ 	.short	0x0008
        /*0054*/ 	.byte	0x00, 0xf5, 0x21, 0x00


	//----- nvinfo : EIATTR_KPARAM_INFO
	.align		4
.L_359:
        /*0058*/ 	.byte	0x04, 0x17
        /*005a*/ 	.short	(.L_361 - .L_360)
.L_360:
        /*005c*/ 	.word	0x00000000
        /*0060*/ 	.short	0x0000
        /*0062*/ 	.short	0x0000
        /*0064*/ 	.byte	0x00, 0xf5, 0x21, 0x00


	//----- nvinfo : EIATTR_SPARSE_MMA_MASK
	.align		4
.L_361:
        /*0068*/ 	.byte	0x03, 0x50
        /*006a*/ 	.short	0x0000


	//----- nvinfo : EIATTR_MAXREG_COUNT
	.align		4
        /*006c*/ 	.byte	0x03, 0x1b
        /*006e*/ 	.short	0x00ff


	//----- nvinfo : EIATTR_MERCURY_ISA_VERSION
	.align		4
        /*0070*/ 	.byte	0x03, 0x5f
        /*0072*/ 	.short	0x0101


	//----- nvinfo : EIATTR_VRC_CTA_INIT_COUNT
	.align		4
        /*0074*/ 	.byte	0x02, 0x4a
	.zero		1
	.zero		1


	//----- nvinfo : EIATTR_EXIT_INSTR_OFFSETS
	.align		4
        /*0078*/ 	.byte	0x04, 0x1c
        /*007a*/ 	.short	(.L_363 - .L_362)


	//   ....[0]....
.L_362:
        /*007c*/ 	.word	0x00000070


	//   ....[1]....
        /*0080*/ 	.word	0x000043d0


	//----- nvinfo : EIATTR_CRS_STACK_SIZE
	.align		4
.L_363:
        /*0084*/ 	.byte	0x04, 0x1e
        /*0086*/ 	.short	(.L_365 - .L_364)
.L_364:
        /*0088*/ 	.word	0x00000000


	//----- nvinfo : EIATTR_CBANK_PARAM_SIZE
	.align		4
.L_365:
        /*008c*/ 	.byte	0x03, 0x19
        /*008e*/ 	.short	0x0028


	//----- nvinfo : EIATTR_PARAM_CBANK
	.align		4
        /*0090*/ 	.byte	0x04, 0x0a
        /*0092*/ 	.short	(.L_367 - .L_366)
	.align		4
.L_366:
        /*0094*/ 	.word	index@(.nv.constant0._Z13computeHashesPN4cuda3std3__44pairImiEEPKhiimm)
        /*0098*/ 	.short	0x0380
        /*009a*/ 	.short	0x0028


	//----- nvinfo : EIATTR_SW_WAR
	.align		4
.L_367:
        /*009c*/ 	.byte	0x04, 0x36
        /*009e*/ 	.short	(.L_369 - .L_368)
.L_368:
        /*00a0*/ 	.word	0x00000008
.L_369:


//--------------------- .nv.callgraph             --------------------------
	.section	.nv.callgraph,"",@"SHT_CUDA_CALLGRAPH"
	.align	4
	.sectionentsize	8
	.align		4
        /*0000*/ 	.word	0x00000000
	.align		4
        /*0004*/ 	.word	0xffffffff
	.align		4
        /*0008*/ 	.word	index@(_Z14findHammingOnePKN4cuda3std3__44pairImiEEPKhiimm)
	.align		4
        /*000c*/ 	.word	index@(vprintf)
	.align		4
        /*0010*/ 	.word	0x00000000
	.align		4
        /*0014*/ 	.word	0xfffffffe
	.align		4
        /*0018*/ 	.word	0x00000000
	.align		4
        /*001c*/ 	.word	0xfffffffd
	.align		4
        /*0020*/ 	.word	0x00000000
	.align		4
        /*0024*/ 	.word	0xfffffffc


//--------------------- .nv.constant4             --------------------------
	.section	.nv.constant4,"a",@progbits
	.align	8
	.align		8
.nv.constant4:
        /*0000*/ 	.dword	_ZN34_INTERNAL_bb76d305_4_k_cu_6ca1884c4cuda3std3__45__cpo5beginE
	.align		8
        /*0008*/ 	.dword	_ZN34_INTERNAL_bb76d305_4_k_cu_6ca1884c4cuda3std3__45__cpo3endE
	.align		8
        /*0010*/ 	.dword	_ZN34_INTERNAL_bb76d305_4_k_cu_6ca1884c4cuda3std3__45__cpo6cbeginE
	.align		8
        /*0018*/ 	.dword	_ZN34_INTERNAL_bb76d305_4_k_cu_6ca1884c4cuda3std3__45__cpo4cendE
	.align		8
        /*0020*/ 	.dword	_ZN34_INTERNAL_bb76d305_4_k_cu_6ca1884c4cuda3std3__45__cpo6rbeginE
	.align		8
        /*0028*/ 	.dword	_ZN34_INTERNAL_bb76d305_4_k_cu_6ca1884c4cuda3std3__45__cpo4rendE
	.align		8
        /*0030*/ 	.dword	_ZN34_INTERNAL_bb76d305_4_k_cu_6ca1884c4cuda3std3__45__cpo7crbeginE
	.align		8
        /*0038*/ 	.dword	_ZN34_INTERNAL_bb76d305_4_k_cu_6ca1884c4cuda3std3__45__cpo5crendE
	.align		8
        /*0040*/ 	.dword	_ZN34_INTERNAL_bb76d305_4_k_cu_6ca1884c4cuda3std3__436_GLOBAL__N__bb76d305_4_k_cu_6ca1884c6ignoreE
	.align		8
        /*0048*/ 	.dword	_ZN34_INTERNAL_bb76d305_4_k_cu_6ca1884c4cuda3std3__419piecewise_constructE
	.align		8
        /*0050*/ 	.dword	_ZN34_INTERNAL_bb76d305_4_k_cu_6ca1884c4cuda3std3__48in_placeE
	.align		8
        /*0058*/ 	.dword	_ZN34_INTERNAL_bb76d305_4_k_cu_6ca1884c4cuda3std3__420unreachable_sentinelE
	.align		8
        /*0060*/ 	.dword	_ZN34_INTERNAL_bb76d305_4_k_cu_6ca1884c4cuda3std3__47nulloptE
	.align		8
        /*0068*/ 	.dword	_ZN34_INTERNAL_bb76d305_4_k_cu_6ca1884c4cuda3std3__48unexpectE
	.align		8
        /*0070*/ 	.dword	_ZN34_INTERNAL_bb76d305_4_k_cu_6ca1884c4cuda3std6ranges3__45__cpo4swapE
	.align		8
        /*0078*/ 	.dword	_ZN34_INTERNAL_bb76d305_4_k_cu_6ca1884c4cuda3std6ranges3__45__cpo9iter_moveE
	.align		8
        /*0080*/ 	.dword	_ZN34_INTERNAL_bb76d305_4_k_cu_6ca1884c4cuda3std6ranges3__45__cpo5beginE
	.align		8
        /*0088*/ 	.dword	_ZN34_INTERNAL_bb76d305_4_k_cu_6ca1884c4cuda3std6ranges3__45__cpo3endE
	.align		8
        /*0090*/ 	.dword	_ZN34_INTERNAL_bb76d305_4_k_cu_6ca1884c4cuda3std6ranges3__45__cpo6cbeginE
	.align		8
        /*0098*/ 	.dword	_ZN34_INTERNAL_bb76d305_4_k_cu_6ca1884c4cuda3std6ranges3__45__cpo4cendE
	.align		8
        /*00a0*/ 	.dword	_ZN34_INTERNAL_bb76d305_4_k_cu_6ca1884c4cuda3std6ranges3__45__cpo7advanceE
	.align		8
        /*00a8*/ 	.dword	_ZN34_INTERNAL_bb76d305_4_k_cu_6ca1884c4cuda3std6ranges3__45__cpo9iter_swapE
	.align		8
        /*00b0*/ 	.dword	_ZN34_INTERNAL_bb76d305_4_k_cu_6ca1884c4cuda3std6ranges3__45__cpo4nextE
	.align		8
        /*00b8*/ 	.dword	_ZN34_INTERNAL_bb76d305_4_k_cu_6ca1884c4cuda3std6ranges3__45__cpo4prevE
	.align		8
        /*00c0*/ 	.dword	_ZN34_INTERNAL_bb76d305_4_k_cu_6ca1884c4cuda3std6ranges3__45__cpo4dataE
	.align		8
        /*00c8*/ 	.dword	_ZN34_INTERNAL_bb76d305_4_k_cu_6ca1884c4cuda3std6ranges3__45__cpo5cdataE
	.align		8
        /*00d0*/ 	.dword	_ZN34_INTERNAL_bb76d305_4_k_cu_6ca1884c4cuda3std6ranges3__45__cpo4sizeE
	.align		8
        /*00d8*/ 	.dword	_ZN34_INTERNAL_bb76d305_4_k_cu_6ca1884c4cuda3std6ranges3__45__cpo5ssizeE
	.align		8
        /*00e0*/ 	.dword	_ZN34_INTERNAL_bb76d305_4_k_cu_6ca1884c4cuda3std6ranges3__45__cpo8distanceE
	.align		8
        /*00e8*/ 	.dword	_ZN34_INTERNAL_bb76d305_4_k_cu_6ca1884c6thrust24THRUST_300001_SM_1000_NS8cuda_cub3parE
	.align		8
        /*00f0*/ 	.dword	_ZN34_INTERNAL_bb76d305_4_k_cu_6ca1884c6thrust24THRUST_300001_SM_1000_NS8cuda_cub10par_nosyncE
	.align		8
        /*00f8*/ 	.dword	_ZN34_INTERNAL_bb76d305_4_k_cu_6ca1884c6thrust24THRUST_300001_SM_1000_NS6system6detail10sequential3seqE
	.align		8
        /*0100*/ 	.dword	_ZN34_INTERNAL_bb76d305_4_k_cu_6ca1884c6thrust24THRUST_300001_SM_1000_NS6system3cpp3parE
	.align		8
        /*0108*/ 	.dword	_ZN34_INTERNAL_bb76d305_4_k_cu_6ca1884c6thrust24THRUST_300001_SM_1000_NS12placeholders2_1E
	.align		8
        /*0110*/ 	.dword	_ZN34_INTERNAL_bb76d305_4_k_cu_6ca1884c6thrust24THRUST_300001_SM_1000_NS12placeholders2_2E
	.align		8
        /*0118*/ 	.dword	_ZN34_INTERNAL_bb76d305_4_k_cu_6ca1884c6thrust24THRUST_300001_SM_1000_NS12placeholders2_3E
	.align		8
        /*0120*/ 	.dword	_ZN34_INTERNAL_bb76d305_4_k_cu_6ca1884c6thrust24THRUST_300001_SM_1000_NS12placeholders2_4E
	.align		8
        /*0128*/ 	.dword	_ZN34_INTERNAL_bb76d305_4_k_cu_6ca1884c6thrust24THRUST_300001_SM_1000_NS12placeholders2_5E
	.align		8
        /*0130*/ 	.dword	_ZN34_INTERNAL_bb76d305_4_k_cu_6ca1884c6thrust24THRUST_300001_SM_1000_NS12placeholders2_6E
	.align		8
        /*0138*/ 	.dword	_ZN34_INTERNAL_bb76d305_4_k_cu_6ca1884c6thrust24THRUST_300001_SM_1000_NS12placeholders2_7E
	.align		8
        /*0140*/ 	.dword	_ZN34_INTERNAL_bb76d305_4_k_cu_6ca1884c6thrust24THRUST_300001_SM_1000_NS12placeholders2_8E
	.align		8
        /*0148*/ 	.dword	_ZN34_INTERNAL_bb76d305_4_k_cu_6ca1884c6thrust24THRUST_300001_SM_1000_NS12placeholders2_9E
	.align		8
        /*0150*/ 	.dword	_ZN34_INTERNAL_bb76d305_4_k_cu_6ca1884c6thrust24THRUST_300001_SM_1000_NS12placeholders3_10E
	.align		8
        /*0158*/ 	.dword	_ZN34_INTERNAL_bb76d305_4_k_cu_6ca1884c6thrust24THRUST_300001_SM_1000_NS3seqE
	.align		8
        /*0160*/ 	.dword	_ZN34_INTERNAL_bb76d305_4_k_cu_6ca1884c6thrust24THRUST_300001_SM_1000_NS6deviceE
	.align		8
        /*0168*/ 	.dword	$str
	.align		8
        /*0170*/ 	.dword	vprintf


//--------------------- .text._ZN3cub18CUB_300001_SM_10006detail10merge_sort26DeviceMergeSortMergeKernelINS2_10policy_hubIPN4cuda3std3__44pairImiEEE9Policy600ESA_PNS0_8NullTypeESA_SE_mNS7_4lessIS9_EES9_SD_EEvbT2_T3_T4_PT6_PT7_T5_PSJ_SJ_NS1_7vsmem_tE --------------------------
	.section	.text._ZN3cub18CUB_300001_SM_10006detail10merge_sort26DeviceMergeSortMergeKernelINS2_10policy_hubIPN4cuda3std3__44pairImiEEE9Policy600ESA_PNS0_8NullTypeESA_SE_mNS7_4lessIS9_EES9_SD_EEvbT2_T3_T4_PT6_PT7_T5_PSJ_SJ_NS1_7vsmem_tE,"ax",@progbits
	.align	128
        .global         _ZN3cub18CUB_300001_SM_10006detail10merge_sort26DeviceMergeSortMergeKernelINS2_10policy_hubIPN4cuda3std3__44pairImiEEE9Policy600ESA_PNS0_8NullTypeESA_SE_mNS7_4lessIS9_EES9_SD_EEvbT2_T3_T4_PT6_PT7_T5_PSJ_SJ_NS1_7vsmem_tE
        .type           _ZN3cub18CUB_300001_SM_10006detail10merge_sort26DeviceMergeSortMergeKernelINS2_10policy_hubIPN4cuda3std3__44pairImiEEE9Policy600ESA_PNS0_8NullTypeESA_SE_mNS7_4lessIS9_EES9_SD_EEvbT2_T3_T4_PT6_PT7_T5_PSJ_SJ_NS1_7vsmem_tE,@function
        .size           _ZN3cub18CUB_300001_SM_10006detail10merge_sort26DeviceMergeSortMergeKernelINS2_10policy_hubIPN4cuda3std3__44pairImiEEE9Policy600ESA_PNS0_8NullTypeESA_SE_mNS7_4lessIS9_EES9_SD_EEvbT2_T3_T4_PT6_PT7_T5_PSJ_SJ_NS1_7vsmem_tE,(.L_x_422 - _ZN3cub18CUB_300001_SM_10006detail10merge_sort26DeviceMergeSortMergeKernelINS2_10policy_hubIPN4cuda3std3__44pairImiEEE9Policy600ESA_PNS0_8NullTypeESA_SE_mNS7_4lessIS9_EES9_SD_EEvbT2_T3_T4_PT6_PT7_T5_PSJ_SJ_NS1_7vsmem_tE)
        .other          _ZN3cub18CUB_300001_SM_10006detail10merge_sort26DeviceMergeSortMergeKernelINS2_10policy_hubIPN4cuda3std3__44pairImiEEE9Policy600ESA_PNS0_8NullTypeESA_SE_mNS7_4lessIS9_EES9_SD_EEvbT2_T3_T4_PT6_PT7_T5_PSJ_SJ_NS1_7vsmem_tE,@"STO_CUDA_ENTRY STV_DEFAULT"
_ZN3cub18CUB_300001_SM_10006detail10merge_sort26DeviceMergeSortMergeKernelINS2_10policy_hubIPN4cuda3std3__44pairImiEEE9Policy600ESA_PNS0_8NullTypeESA_SE_mNS7_4lessIS9_EES9_SD_EEvbT2_T3_T4_PT6_PT7_T5_PSJ_SJ_NS1_7vsmem_tE:
.text._ZN3cub18CUB_300001_SM_10006detail10merge_sort26DeviceMergeSortMergeKernelINS2_10policy_hubIPN4cuda3std3__44pairImiEEE9Policy600ESA_PNS0_8NullTypeESA_SE_mNS7_4lessIS9_EES9_SD_EEvbT2_T3_T4_PT6_PT7_T5_PSJ_SJ_NS1_7vsmem_tE:
[----:B------:R-:W-:Y:S01]  /*0000*/  LDC R1, c[0x0][0x37c] ;  /* 0x0000df00ff017b82 */ /* 0x000fe20000000800 */
[----:B------:R-:W0:Y:S01]  /*0010*/  S2R R0, SR_CTAID.X ;  /* 0x0000000000007919 */ /* 0x000e220000002500 */
[----:B------:R-:W1:Y:S06]  /*0020*/  LDCU UR4, c[0x0][0x370] ;  /* 0x00006e00ff0477ac */ /* 0x000e6c0008000800 */
[----:B------:R-:W2:Y:S01]  /*0030*/  LDC.64 R4, c[0x0][0x3c0] ;  /* 0x0000f000ff047b82 */ /* 0x000ea20000000a00 */
[----:B------:R-:W3:Y:S01]  /*0040*/  S2R R2, SR_TID.X ;  /* 0x0000000000027919 */ /* 0x000ee20000002100 */
[----:B------:R-:W4:Y:S01]  /*0050*/  LDCU.64 UR6, c[0x0][0x358] ;  /* 0x00006b00ff0677ac */ /* 0x000f220008000a00 */
[----:B-1----:R-:W-:-:S06]  /*0060*/  UIADD3 UR4, UPT, UPT, UR4, -0x1, URZ ;  /* 0xffffffff04047890 */ /* 0x002fcc000fffe0ff */
[----:B0-----:R-:W-:-:S13]  /*0070*/  ISETP.GE.U32.AND P0, PT, R0, UR4, PT ;  /* 0x0000000400007c0c */ /* 0x001fda000bf06070 */
[----:B---34-:R-:W-:Y:S05]  /*0080*/  @P0 BRA `(.L_x_0) ;  /* 0x00000014006c0947 */ /* 0x018fea0003800000 */
[----:B------:R-:W0:Y:S01]  /*0090*/  LDC.64 R16, c[0x0][0x3b8] ;  /* 0x0000ee00ff107b82 */ /* 0x000e220000000a00 */
[----:B--2---:R-:W-:-:S07]  /*00a0*/  IADD3 R21, P2, PT, RZ, -R4, RZ ;  /* 0x80000004ff157210 */ /* 0x004fce0007f5e0ff */
[----:B------:R-:W1:Y:S01]  /*00b0*/  LDC.64 R12, c[0x0][0x398] ;  /* 0x0000e600ff0c7b82 */ /* 0x000e620000000a00 */
[----:B------:R-:W-:Y:S01]  /*00c0*/  IMAD.WIDE.U32 R8, R4, 0x200, RZ ;  /* 0x0000020004087825 */ /* 0x000fe200078e00ff */
[----:B------:R-:W2:Y:S01]  /*00d0*/  LDCU.U8 UR4, c[0x0][0x380] ;  /* 0x00007000ff0477ac */ /* 0x000ea20008000000 */
[----:B0-----:R-:W-:-:S04]  /*00e0*/  LEA R16, P0, R0, R16, 0x3 ;  /* 0x0000001000107211 */ /* 0x001fc800078018ff */
[----:B------:R-:W-:-:S05]  /*00f0*/  LEA.HI.X R17, R0, R17, RZ, 0x3, P0 ;  /* 0x0000001100117211 */ /* 0x000fca00000f1cff */
[----:B------:R-:W3:Y:S04]  /*0100*/  LDG.E.64 R14, desc[UR6][R16.64+0x8] ;  /* 0x00000806100e7981 */ /* 0x000ee8000c1e1b00 */
[----:B------:R0:W4:Y:S01]  /*0110*/  LDG.E.64 R6, desc[UR6][R16.64] ;  /* 0x0000000610067981 */ /* 0x000122000c1e1b00 */
[-C--:B------:R-:W-:Y:S01]  /*0120*/  LOP3.LUT R19, R21, R0.reuse, RZ, 0xc0, !PT ;  /* 0x0000000015137212 */ /* 0x080fe200078ec0ff */
[----:B------:R-:W-:Y:S01]  /*0130*/  IMAD.SHL.U32 R3, R5, 0x200, RZ ;  /* 0x0000020005037824 */ /* 0x000fe200078e00ff */
[----:B------:R-:W-:Y:S01]  /*0140*/  LOP3.LUT R10, R8, 0xfffffc00, RZ, 0xc0, !PT ;  /* 0xfffffc00080a7812 */ /* 0x000fe200078ec0ff */
[----:B------:R-:W-:Y:S01]  /*0150*/  IMAD.X R20, RZ, RZ, ~R5, P2 ;  /* 0x000000ffff147224 */ /* 0x000fe200010e0e05 */
[----:B------:R-:W-:Y:S01]  /*0160*/  LOP3.LUT R18, R21, R0, RZ, 0xfc, !PT ;  /* 0x0000000015127212 */ /* 0x000fe200078efcff */
[----:B------:R-:W-:Y:S01]  /*0170*/  IMAD.SHL.U32 R11, R19, 0x400, RZ ;  /* 0x00000400130b7824 */ /* 0x000fe200078e00ff */
[----:B--2---:R-:W-:Y:S01]  /*0180*/  UPRMT UR4, UR4, 0x8880, URZ ;  /* 0x0000888004047896 */ /* 0x004fe200080000ff */
[----:B------:R-:W-:Y:S01]  /*0190*/  IMAD.IADD R4, R9, 0x1, R3 ;  /* 0x0000000109047824 */ /* 0x000fe200078e0203 */
[----:B------:R-:W-:Y:S01]  /*01a0*/  SHF.L.U64.HI R9, R19, 0xa, RZ ;  /* 0x0000000a13097819 */ /* 0x000fe200000102ff */
[----:B------:R-:W-:Y:S01]  /*01b0*/  ACQBULK ;  /* 0x000000000000782e */ /* 0x000fe20000000000 */
[----:B------:R-:W-:Y:S01]  /*01c0*/  ISETP.NE.U32.AND P0, PT, R18, -0x1, PT ;  /* 0xffffffff1200780c */ /* 0x000fe20003f05070 */
[----:B------:R-:W-:-:S03]  /*01d0*/  UISETP.NE.AND UP0, UPT, UR4, URZ, UPT ;  /* 0x000000ff0400728c */ /* 0x000fc6000bf05270 */
[----:B------:R-:W-:Y:S02]  /*01e0*/  ISETP.NE.AND.EX P0, PT, R20, -0x1, PT, P0 ;  /* 0xffffffff1400780c */ /* 0x000fe40003f05300 */
[----:B---3--:R-:W-:Y:S02]  /*01f0*/  IADD3 R3, P1, PT, R14, -R11, RZ ;  /* 0x8000000b0e037210 */ /* 0x008fe40007f3e0ff */
[----:B------:R-:W-:-:S03]  /*0200*/  IADD3 R14, P3, PT, R0, -R19, RZ ;  /* 0x80000013000e7210 */ /* 0x000fc60007f7e0ff */
[--C-:B0-----:R-:W-:Y:S01]  /*0210*/  IMAD.X R17, R15, 0x1, ~R9.reuse, P1 ;  /* 0x000000010f117824 */ /* 0x101fe200008e0e09 */
[----:B-1----:R-:W-:Y:S01]  /*0220*/  IADD3 R15, P4, PT, -R11, R12, RZ ;  /* 0x0000000c0b0f7210 */ /* 0x002fe20007f9e1ff */
[----:B------:R-:W-:Y:S01]  /*0230*/  IMAD.X R19, RZ, RZ, -0x1, P3 ;  /* 0xffffffffff137424 */ /* 0x000fe200018e06ff */
[C---:B------:R-:W-:Y:S01]  /*0240*/  ISETP.NE.U32.AND P1, PT, R14.reuse, -0x1, PT ;  /* 0xffffffff0e00780c */ /* 0x040fe20003f25070 */
[----:B------:R-:W-:Y:S01]  /*0250*/  IMAD.MOV.U32 R12, RZ, RZ, 0x3ff ;  /* 0x000003ffff0c7424 */ /* 0x000fe200078e00ff */
[----:B------:R-:W-:Y:S01]  /*0260*/  ISETP.GT.U32.AND P2, PT, R15, R10, PT ;  /* 0x0000000a0f00720c */ /* 0x000fe20003f44070 */
[----:B------:R-:W-:Y:S01]  /*0270*/  IMAD.X R13, R13, 0x1, ~R9, P4 ;  /* 0x000000010d0d7824 */ /* 0x000fe200020e0e09 */
[----:B------:R-:W-:Y:S01]  /*0280*/  ISETP.NE.AND.EX P1, PT, R19, -0x1, PT, P1 ;  /* 0xffffffff1300780c */ /* 0x000fe20003f25310 */
[----:B------:R-:W-:Y:S01]  /*0290*/  IMAD.SHL.U32 R5, R14, 0x400, RZ ;  /* 0x000004000e057824 */ /* 0x000fe200078e00ff */
[----:B----4-:R-:W-:Y:S02]  /*02a0*/  IADD3 R8, P3, PT, R6, -R11, RZ ;  /* 0x8000000b06087210 */ /* 0x010fe40007f7e0ff */
[----:B------:R-:W-:-:S02]  /*02b0*/  SEL R12, R12, 0x400, !P1 ;  /* 0x000004000c0c7807 */ /* 0x000fc40004800000 */
[----:B------:R-:W-:Y:S01]  /*02c0*/  ISETP.GT.U32.AND.EX P1, PT, R13, R4, PT, P2 ;  /* 0x000000040d00720c */ /* 0x000fe20003f24120 */
[----:B------:R-:W-:Y:S01]  /*02d0*/  IMAD.X R16, R7, 0x1, ~R9, P3 ;  /* 0x0000000107107824 */ /* 0x000fe200018e0e09 */
[----:B------:R-:W-:Y:S02]  /*02e0*/  SHF.L.U64.HI R18, R14, 0xa, R19 ;  /* 0x0000000a0e127819 */ /* 0x000fe40000010213 */
[----:B------:R-:W-:Y:S02]  /*02f0*/  IADD3 R14, P2, PT, -R8, R5, RZ ;  /* 0x00000005080e7210 */ /* 0x000fe40007f5e1ff */
[----:B------:R-:W-:Y:S02]  /*0300*/  IADD3 R5, P3, P4, -R3, R12, R5 ;  /* 0x0000000c03057210 */ /* 0x000fe40007c7e105 */
[----:B------:R-:W-:Y:S01]  /*0310*/  SEL R19, R15, R10, P1 ;  /* 0x0000000a0f137207 */ /* 0x000fe20000800000 */
[----:B------:R-:W-:Y:S01]  /*0320*/  IMAD.X R16, R18, 0x1, ~R16, P2 ;  /* 0x0000000112107824 */ /* 0x000fe200010e0e10 */
[----:B------:R-:W-:-:S02]  /*0330*/  IADD3.X R17, PT, PT, ~R17, RZ, R18, P3, P4 ;  /* 0x000000ff11117210 */ /* 0x000fc40001fe8512 */
[----:B------:R-:W-:Y:S02]  /*0340*/  SEL R21, R13, R4, P1 ;  /* 0x000000040d157207 */ /* 0x000fe40000800000 */
[----:B------:R-:W-:Y:S02]  /*0350*/  IADD3 R18, P1, PT, R19, -R10, RZ ;  /* 0x8000000a13127210 */ /* 0x000fe40007f3e0ff */
[----:B------:R-:W-:Y:S02]  /*0360*/  SEL R5, R10, R5, !P0 ;  /* 0x000000050a057207 */ /* 0x000fe40004000000 */
[----:B------:R-:W-:Y:S01]  /*0370*/  SEL R12, R4, R17, !P0 ;  /* 0x00000011040c7207 */ /* 0x000fe20004000000 */
[----:B------:R-:W-:Y:S01]  /*0380*/  IMAD.X R17, R21, 0x1, ~R4, P1 ;  /* 0x0000000115117824 */ /* 0x000fe200008e0e04 */
[----:B------:R-:W-:Y:S02]  /*0390*/  ISETP.LT.U32.AND P2, PT, R10, R15, PT ;  /* 0x0000000f0a00720c */ /* 0x000fe40003f41070 */
[----:B------:R-:W-:-:S02]  /*03a0*/  ISETP.LT.U32.AND P1, PT, R14, R18, PT ;  /* 0x000000120e00720c */ /* 0x000fc40003f21070 */
[-C--:B------:R-:W-:Y:S02]  /*03b0*/  ISETP.LT.U32.AND P3, PT, R5, R18.reuse, PT ;  /* 0x000000120500720c */ /* 0x080fe40003f61070 */
[----:B------:R-:W-:Y:S02]  /*03c0*/  ISETP.LT.U32.AND.EX P2, PT, R4, R13, PT, P2 ;  /* 0x0000000d0400720c */ /* 0x000fe40003f41120 */
[-C--:B------:R-:W-:Y:S02]  /*03d0*/  ISETP.LT.U32.AND.EX P1, PT, R16, R17.reuse, PT, P1 ;  /* 0x000000111000720c */ /* 0x080fe40003f21110 */
[----:B------:R-:W-:Y:S02]  /*03e0*/  ISETP.LT.U32.AND.EX P3, PT, R12, R17, PT, P3 ;  /* 0x000000110c00720c */ /* 0x000fe40003f61130 */
[----:B------:R-:W-:Y:S02]  /*03f0*/  @!P0 SEL R3, R10, R15, P2 ;  /* 0x0000000f0a038207 */ /* 0x000fe40001000000 */
[----:B------:R-:W-:-:S02]  /*0400*/  SEL R12, R14, R18, P1 ;  /* 0x000000120e0c7207 */ /* 0x000fc40000800000 */
[----:B------:R-:W-:Y:S01]  /*0410*/  SEL R5, R5, R18, P3 ;  /* 0x0000001205057207 */ /* 0x000fe20001800000 */
[----:B------:R-:W-:Y:S01]  /*0420*/  IMAD.IADD R3, R3, 0x1, -R8 ;  /* 0x0000000103037824 */ /* 0x000fe200078e0a08 */
[----:B------:R-:W-:-:S03]  /*0430*/  SEL R13, R16, R17, P1 ;  /* 0x00000011100d7207 */ /* 0x000fc60000800000 */
[----:B------:R-:W-:Y:S01]  /*0440*/  IMAD.IADD R8, R5, 0x1, -R12 ;  /* 0x0000000105087824 */ /* 0x000fe200078e0a0c */
[----:B------:R-:W-:Y:S06]  /*0450*/  BRA.U !UP0, `(.L_x_1) ;  /* 0x0000000108907547 */ /* 0x000fec000b800000 */
[----:B------:R-:W0:Y:S01]  /*0460*/  LDCU.64 UR4, c[0x0][0x388] ;  /* 0x00007100ff0477ac */ /* 0x000e220008000a00 */
[----:B------:R-:W-:Y:S01]  /*0470*/  IADD3 R10, P0, P1, R12, R11, R10 ;  /* 0x0000000b0c0a7210 */ /* 0x000fe2000791e00a */
[----:B------:R-:W-:-:S03]  /*0480*/  IMAD.IADD R5, R2, 0x1, -R3 ;  /* 0x0000000102057824 */ /* 0x000fc600078e0a03 */
[----:B------:R-:W-:Y:S01]  /*0490*/  IADD3.X R12, PT, PT, R13, R9, R4, P0, P1 ;  /* 0x000000090d0c7210 */ /* 0x000fe200007e2404 */
[----:B------:R-:W-:Y:S01]  /*04a0*/  VIADD R4, R2, 0x100 ;  /* 0x0000010002047836 */ /* 0x000fe20000000000 */
[----:B------:R-:W-:Y:S01]  /*04b0*/  IADD3 R11, P0, PT, R6, R2, RZ ;  /* 0x00000002060b7210 */ /* 0x000fe20007f1e0ff */
[C---:B------:R-:W-:Y:S01]  /*04c0*/  VIADD R6, R2.reuse, 0x200 ;  /* 0x0000020002067836 */ /* 0x040fe20000000000 */
[C---:B------:R-:W-:Y:S01]  /*04d0*/  IADD3 R9, P1, PT, R5.reuse, R10, RZ ;  /* 0x0000000a05097210 */ /* 0x040fe20007f3e0ff */
[----:B------:R-:W-:Y:S02]  /*04e0*/  VIADD R10, R2, 0x300 ;  /* 0x00000300020a7836 */ /* 0x000fe40000000000 */
[----:B------:R-:W-:Y:S01]  /*04f0*/  IMAD.X R14, RZ, RZ, R7, P0 ;  /* 0x000000ffff0e7224 */ /* 0x000fe200000e0607 */
[----:B------:R-:W-:Y:S02]  /*0500*/  LEA.HI.X.SX32 R12, R5, R12, 0x1, P1 ;  /* 0x0000000c050c7211 */ /* 0x000fe400008f0eff */
[----:B------:R-:W-:-:S02]  /*0510*/  ISETP.GE.AND P0, PT, R4, R3, PT ;  /* 0x000000030400720c */ /* 0x000fc40003f06270 */
[-C--:B------:R-:W-:Y:S02]  /*0520*/  ISETP.GE.AND P1, PT, R2, R3.reuse, PT ;  /* 0x000000030200720c */ /* 0x080fe40003f26270 */
[-C--:B------:R-:W-:Y:S02]  /*0530*/  ISETP.GE.AND P2, PT, R6, R3.reuse, PT ;  /* 0x000000030600720c */ /* 0x080fe40003f46270 */
[----:B------:R-:W-:Y:S02]  /*0540*/  ISETP.GE.AND P3, PT, R10, R3, PT ;  /* 0x000000030a00720c */ /* 0x000fe40003f66270 */
[----:B0-----:R-:W-:Y:S02]  /*0550*/  LEA R4, P4, R11, UR4, 0x4 ;  /* 0x000000040b047c11 */ /* 0x001fe4000f8820ff */
[----:B------:R-:W-:Y:S02]  /*0560*/  LEA R16, P5, R9, UR4, 0x4 ;  /* 0x0000000409107c11 */ /* 0x000fe4000f8a20ff */
[----:B------:R-:W-:-:S02]  /*0570*/  LEA.HI.X R5, R11, UR5, R14, 0x4, P4 ;  /* 0x000000050b057c11 */ /* 0x000fc4000a0f240e */
[----:B------:R-:W-:-:S03]  /*0580*/  LEA.HI.X R17, R9, UR5, R12, 0x4, P5 ;  /* 0x0000000509117c11 */ /* 0x000fc6000a8f240c */
[----:B------:R0:W5:Y:S04]  /*0590*/  @!P1 LDG.E.64 R10, desc[UR6][R4.64] ;  /* 0x00000006040a9981 */ /* 0x000168000c1e1b00 */
[----:B------:R0:W5:Y:S04]  /*05a0*/  @!P1 LDG.E R9, desc[UR6][R4.64+0x8] ;  /* 0x0000080604099981 */ /* 0x000168000c1e1900 */
[----:B------:R0:W5:Y:S04]  /*05b0*/  @P0 LDG.E.64 R6, desc[UR6][R16.64+0x1000] ;  /* 0x0010000610060981 */ /* 0x000168000c1e1b00 */
[----:B------:R0:W5:Y:S04]  /*05c0*/  @P0 LDG.E R18, desc[UR6][R16.64+0x1008] ;  /* 0x0010080610120981 */ /* 0x000168000c1e1900 */
[----:B------:R0:W5:Y:S04]  /*05d0*/  @P2 LDG.E.64 R12, desc[UR6][R16.64+0x2000] ;  /* 0x00200006100c2981 */ /* 0x000168000c1e1b00 */
[----:B------:R0:W5:Y:S04]  /*05e0*/  @P2 LDG.E R19, desc[UR6][R16.64+0x2008] ;  /* 0x0020080610132981 */ /* 0x000168000c1e1900 */
[----:B------:R0:W5:Y:S04]  /*05f0*/  @P3 LDG.E.64 R14, desc[UR6][R16.64+0x3000] ;  /* 0x00300006100e3981 */ /* 0x000168000c1e1b00 */
[----:B------:R0:W5:Y:S04]  /*0600*/  @P3 LDG.E R20, desc[UR6][R16.64+0x3008] ;  /* 0x0030080610143981 */ /* 0x000168000c1e1900 */
[----:B------:R0:W5:Y:S04]  /*0610*/  @P1 LDG.E.64 R10, desc[UR6][R16.64] ;  /* 0x00000006100a1981 */ /* 0x000168000c1e1b00 */
[----:B------:R0:W5:Y:S04]  /*0620*/  @P1 LDG.E R9, desc[UR6][R16.64+0x8] ;  /* 0x0000080610091981 */ /* 0x000168000c1e1900 */
[----:B------:R0:W5:Y:S04]  /*0630*/  @!P0 LDG.E.64 R6, desc[UR6][R4.64+0x1000] ;  /* 0x0010000604068981 */ /* 0x000168000c1e1b00 */
[----:B------:R0:W5:Y:S04]  /*0640*/  @!P0 LDG.E R18, desc[UR6][R4.64+0x1008] ;  /* 0x0010080604128981 */ /* 0x000168000c1e1900 */
[----:B------:R0:W5:Y:S04]  /*0650*/  @!P2 LDG.E.64 R12, desc[UR6][R4.64+0x2000] ;  /* 0x00200006040ca981 */ /* 0x000168000c1e1b00 */
[----:B------:R0:W5:Y:S04]  /*0660*/  @!P2 LDG.E R19, desc[UR6][R4.64+0x2008] ;  /* 0x002008060413a981 */ /* 0x000168000c1e1900 */
[----:B------:R0:W5:Y:S04]  /*0670*/  @!P3 LDG.E.64 R14, desc[UR6][R4.64+0x3000] ;  /* 0x00300006040eb981 */ /* 0x000168000c1e1b00 */
[----:B------:R0:W5:Y:S01]  /*0680*/  @!P3 LDG.E R20, desc[UR6][R4.64+0x3008] ;  /* 0x003008060414b981 */ /* 0x000162000c1e1900 */
[----:B------:R-:W-:Y:S05]  /*0690*/  BRA `(.L_x_2) ;  /* 0x00000000008c7947 */ /* 0x000fea0003800000 */
.L_x_1:
[----:B------:R-:W-:Y:S01]  /*06a0*/  IADD3 R10, P0, P1, R12, R11, R10 ;  /* 0x0000000b0c0a7210 */ /* 0x000fe2000791e00a */
[----:B------:R-:W0:Y:S01]  /*06b0*/  LDCU.64 UR4, c[0x0][0x3a0] ;  /* 0x00007400ff0477ac */ /* 0x000e220008000a00 */
[C---:B------:R-:W-:Y:S01]  /*06c0*/  VIADD R12, R2.reuse, 0x100 ;  /* 0x00000100020c7836 */ /* 0x040fe20000000000 */
[C---:B------:R-:W-:Y:S01]  /*06d0*/  ISETP.GE.AND P3, PT, R2.reuse, R3, PT ;  /* 0x000000030200720c */ /* 0x040fe20003f66270 */
[C---:B------:R-:W-:Y:S01]  /*06e0*/  IMAD.IADD R11, R2.reuse, 0x1, -R3 ;  /* 0x00000001020b7824 */ /* 0x040fe200078e0a03 */
[----:B------:R-:W-:Y:S01]  /*06f0*/  IADD3.X R4, PT, PT, R13, R9, R4, P0, P1 ;  /* 0x000000090d047210 */ /* 0x000fe200007e2404 */
[----:B------:R-:W-:Y:S01]  /*0700*/  VIADD R14, R2, 0x300 ;  /* 0x00000300020e7836 */ /* 0x000fe20000000000 */
[----:B------:R-:W-:Y:S02]  /*0710*/  IADD3 R5, P0, PT, R6, R2, RZ ;  /* 0x0000000206057210 */ /* 0x000fe40007f1e0ff */
[C---:B------:R-:W-:Y:S02]  /*0720*/  IADD3 R10, P1, PT, R11.reuse, R10, RZ ;  /* 0x0000000a0b0a7210 */ /* 0x040fe40007f3e0ff */
[-C--:B------:R-:W-:Y:S01]  /*0730*/  ISETP.GE.AND P5, PT, R14, R3.reuse, PT ;  /* 0x000000030e00720c */ /* 0x080fe20003fa6270 */
[----:B------:R-:W-:Y:S01]  /*0740*/  IMAD.X R6, RZ, RZ, R7, P0 ;  /* 0x000000ffff067224 */ /* 0x000fe200000e0607 */
[----:B------:R-:W-:Y:S01]  /*0750*/  ISETP.GE.AND P0, PT, R12, R3, PT ;  /* 0x000000030c00720c */ /* 0x000fe20003f06270 */
[----:B------:R-:W-:Y:S01]  /*0760*/  VIADD R12, R2, 0x200 ;  /* 0x00000200020c7836 */ /* 0x000fe20000000000 */
[----:B------:R-:W-:-:S04]  /*0770*/  LEA.HI.X.SX32 R11, R11, R4, 0x1, P1 ;  /* 0x000000040b0b7211 */ /* 0x000fc800008f0eff */
[----:B------:R-:W-:Y:S02]  /*0780*/  ISETP.GE.AND P4, PT, R12, R3, PT ;  /* 0x000000030c00720c */ /* 0x000fe40003f86270 */
[C---:B0-----:R-:W-:Y:S02]  /*0790*/  LEA R4, P1, R5.reuse, UR4, 0x4 ;  /* 0x0000000405047c11 */ /* 0x041fe4000f8220ff */
[C---:B------:R-:W-:Y:S02]  /*07a0*/  LEA R16, P2, R10.reuse, UR4, 0x4 ;  /* 0x000000040a107c11 */ /* 0x040fe4000f8420ff */
[----:B------:R-:W-:Y:S02]  /*07b0*/  LEA.HI.X R5, R5, UR5, R6, 0x4, P1 ;  /* 0x0000000505057c11 */ /* 0x000fe400088f2406 */
        /* <DEDUP_REMOVED lines=16> */
[----:B------:R1:W5:Y:S02]  /*08c0*/  @!P5 LDG.E R20, desc[UR6][R4.64+0x3008] ;  /* 0x003008060414d981 */ /* 0x000364000c1e1900 */
.L_x_2:
[----:B01----:R-:W0:Y:S01]  /*08d0*/  S2R R5, SR_CgaCtaId ;  /* 0x0000000000057919 */ /* 0x003e220000008800 */
[----:B------:R-:W-:-:S04]  /*08e0*/  MOV R4, 0x400 ;  /* 0x0000040000047802 */ /* 0x000fc80000000f00 */
[----:B0-----:R-:W-:-:S05]  /*08f0*/  LEA R4, R5, R4, 0x18 ;  /* 0x0000000405047211 */ /* 0x001fca00078ec0ff */
[----:B------:R-:W-:-:S05]  /*0900*/  IMAD R5, R2, 0x10, R4 ;  /* 0x0000001002057824 */ /* 0x000fca00078e0204 */
[----:B-----5:R-:W-:Y:S04]  /*0910*/  STS.64 [R5], R10 ;  /* 0x0000000a05007388 */ /* 0x020fe80000000a00 */
[----:B------:R-:W-:Y:S04]  /*0920*/  STS.64 [R5+0x1000], R6 ;  /* 0x0010000605007388 */ /* 0x000fe80000000a00 */
[----:B------:R-:W-:Y:S04]  /*0930*/  STS.64 [R5+0x2000], R12 ;  /* 0x0020000c05007388 */ /* 0x000fe80000000a00 */
[----:B------:R0:W-:Y:S04]  /*0940*/  STS.64 [R5+0x3000], R14 ;  /* 0x0030000e05007388 */ /* 0x0001e80000000a00 */
[----:B------:R-:W-:Y:S04]  /*0950*/  STS [R5+0x8], R9 ;  /* 0x0000080905007388 */ /* 0x000fe80000000800 */
[----:B------:R-:W-:Y:S04]  /*0960*/  STS [R5+0x1008], R18 ;  /* 0x0010081205007388 */ /* 0x000fe80000000800 */
[----:B------:R-:W-:Y:S04]  /*0970*/  STS [R5+0x2008], R19 ;  /* 0x0020081305007388 */ /* 0x000fe80000000800 */
[----:B------:R1:W-:Y:S01]  /*0980*/  STS [R5+0x3008], R20 ;  /* 0x0030081405007388 */ /* 0x0003e20000000800 */
[----:B------:R-:W-:Y:S01]  /*0990*/  BAR.SYNC.DEFER_BLOCKING 0x0 ;  /* 0x0000000000007b1d */ /* 0x000fe20000010000 */
[----:B0-----:R-:W-:-:S07]  /*09a0*/  IMAD.IADD R14, R3, 0x1, R8 ;  /* 0x00000001030e7824 */ /* 0x001fce00078e0208 */
[----:B------:R-:W-:Y:S01]  /*09b0*/  PREEXIT ;  /* 0x000000000000782d */ /* 0x000fe20000000000 */
[----:B-1----:R-:W-:Y:S01]  /*09c0*/  IMAD.SHL.U32 R5, R2, 0x4, RZ ;  /* 0x0000000402057824 */ /* 0x002fe200078e00ff */
[----:B------:R-:W-:Y:S01]  /*09d0*/  BSSY.RECONVERGENT B0, `(.L_x_3) ;  /* 0x000001f000007945 */ /* 0x000fe20003800200 */
[----:B------:R-:W-:-:S03]  /*09e0*/  IMAD R10, R3, 0x10, R4 ;  /* 0x00000010030a7824 */ /* 0x000fc600078e0204 */
[----:B------:R-:W-:-:S04]  /*09f0*/  VIMNMX R11, PT, PT, R14, R5, PT ;  /* 0x000000050e0b7248 */ /* 0x000fc80003fe0100 */
[C---:B------:R-:W-:Y:S01]  /*0a00*/  ISETP.GE.AND P0, PT, R11.reuse, R8, PT ;  /* 0x000000080b00720c */ /* 0x040fe20003f06270 */
[----:B------:R-:W-:Y:S01]  /*0a10*/  IMAD.IADD R8, R11, 0x1, -R8 ;  /* 0x000000010b087824 */ /* 0x000fe200078e0a08 */
[----:B------:R-:W-:-:S04]  /*0a20*/  VIMNMX R7, PT, PT, R3, R11, PT ;  /* 0x0000000b03077248 */ /* 0x000fc80003fe0100 */
[----:B------:R-:W-:-:S04]  /*0a30*/  SEL R12, R8, RZ, P0 ;  /* 0x000000ff080c7207 */ /* 0x000fc80000000000 */
[----:B------:R-:W-:-:S13]  /*0a40*/  ISETP.GE.AND P0, PT, R12, R7, PT ;  /* 0x000000070c00720c */ /* 0x000fda0003f06270 */
[----:B------:R-:W-:Y:S05]  /*0a50*/  @P0 BRA `(.L_x_4) ;  /* 0x0000000000580947 */ /* 0x000fea0003800000 */
[----:B------:R-:W-:-:S07]  /*0a60*/  IMAD.MOV.U32 R13, RZ, RZ, R7 ;  /* 0x000000ffff0d7224 */ /* 0x000fce00078e0007 */
.L_x_5:
[----:B------:R-:W-:Y:S01]  /*0a70*/  IMAD.IADD R6, R13, 0x1, -R12 ;  /* 0x000000010d067824 */ /* 0x000fe200078e0a0c */
[----:B------:R-:W-:-:S04]  /*0a80*/  PLOP3.LUT P1, PT, PT, PT, PT, 0x8, 0x80 ;  /* 0x000000000080781c */ /* 0x000fc80003f2e170 */
[----:B------:R-:W-:-:S04]  /*0a90*/  LEA.HI R7, R6, R6, RZ, 0x1 ;  /* 0x0000000606077211 */ /* 0x000fc800078f08ff */
[----:B------:R-:W-:-:S04]  /*0aa0*/  LEA.HI.SX32 R17, R7, R12, 0x1f ;  /* 0x0000000c07117211 */ /* 0x000fc800078ffaff */
[----:B------:R-:W-:Y:S01]  /*0ab0*/  LOP3.LUT R6, RZ, R17, RZ, 0x33, !PT ;  /* 0x00000011ff067212 */ /* 0x000fe200078e33ff */
[----:B------:R-:W-:-:S04]  /*0ac0*/  IMAD R18, R17, 0x10, R4 ;  /* 0x0000001011127824 */ /* 0x000fc800078e0204 */
[----:B------:R-:W-:-:S04]  /*0ad0*/  IMAD.IADD R7, R11, 0x1, R6 ;  /* 0x000000010b077824 */ /* 0x000fc800078e0206 */
[----:B------:R-:W-:Y:S02]  /*0ae0*/  IMAD R19, R7, 0x10, R10 ;  /* 0x0000001007137824 */ /* 0x000fe400078e020a */
[----:B------:R-:W-:Y:S04]  /*0af0*/  LDS.64 R6, [R18] ;  /* 0x0000000012067984 */ /* 0x000fe80000000a00 */
[----:B------:R-:W0:Y:S02]  /*0b00*/  LDS.64 R8, [R19] ;  /* 0x0000000013087984 */ /* 0x000e240000000a00 */
[----:B0-----:R-:W-:-:S04]  /*0b10*/  ISETP.GE.U32.AND P0, PT, R8, R6, PT ;  /* 0x000000060800720c */ /* 0x001fc80003f06070 */
[----:B------:R-:W-:-:S13]  /*0b20*/  ISETP.GE.U32.AND.EX P0, PT, R9, R7, PT, P0 ;  /* 0x000000070900720c */ /* 0x000fda0003f06100 */
[----:B------:R-:W-:Y:S01]  /*0b30*/  @P0 LDS R15, [R19+0x8] ;  /* 0x00000800130f0984 */ /* 0x000fe20000000800 */
[----:B------:R-:W-:-:S03]  /*0b40*/  @P0 ISETP.LT.U32.AND P3, PT, R6, R8, PT ;  /* 0x000000080600020c */ /* 0x000fc60003f61070 */
[----:B------:R-:W0:Y:S02]  /*0b50*/  @P0 LDS R16, [R18+0x8] ;  /* 0x0000080012100984 */ /* 0x000e240000000800 */
[----:B0-----:R-:W-:-:S04]  /*0b60*/  @P0 ISETP.GE.AND P2, PT, R15, R16, PT ;  /* 0x000000100f00020c */ /* 0x001fc80003f46270 */
[----:B------:R-:W-:-:S04]  /*0b70*/  @P0 ISETP.LT.U32.OR.EX P1, PT, R7, R9, P2, P3 ;  /* 0x000000090700020c */ /* 0x000fc80001721530 */
[----:B------:R-:W-:-:S09]  /*0b80*/  SEL R13, R13, R17, P1 ;  /* 0x000000110d0d7207 */ /* 0x000fd20000800000 */
[----:B------:R-:W-:-:S05]  /*0b90*/  @P1 VIADD R12, R17, 0x1 ;  /* 0x00000001110c1836 */ /* 0x000fca0000000000 */
[----:B------:R-:W-:-:S13]  /*0ba0*/  ISETP.GE.AND P0, PT, R12, R13, PT ;  /* 0x0000000d0c00720c */ /* 0x000fda0003f06270 */
[----:B------:R-:W-:Y:S05]  /*0bb0*/  @!P0 BRA `(.L_x_5) ;  /* 0xfffffffc00ac8947 */ /* 0x000fea000383ffff */
.L_x_4:
[----:B------:R-:W-:Y:S05]  /*0bc0*/  BSYNC.RECONVERGENT B0 ;  /* 0x0000000000007941 */ /* 0x000fea0003800200 */
.L_x_3:
[----:B------:R-:W-:Y:S01]  /*0bd0*/  IMAD.IADD R8, R11, 0x1, -R12 ;  /* 0x000000010b087824 */ /* 0x000fe200078e0a0c */
[----:B------:R-:W-:Y:S01]  /*0be0*/  BSSY.RECONVERGENT B0, `(.L_x_6) ;  /* 0x0000012000007945 */ /* 0x000fe20003800200 */
[----:B------:R-:W-:Y:S01]  /*0bf0*/  IMAD R20, R12, 0x10, R4 ;  /* 0x000000100c147824 */ /* 0x000fe200078e0204 */
[----:B------:R-:W-:Y:S01]  /*0c00*/  PLOP3.LUT P0, PT, PT, PT, PT, 0x8, 0x80 ;  /* 0x000000000080781c */ /* 0x000fe20003f0e170 */
[----:B------:R-:W-:Y:S02]  /*0c10*/  IMAD R21, R8, 0x10, R10 ;  /* 0x0000001008157824 */ /* 0x000fe400078e020a */
[----:B------:R-:W-:Y:S01]  /*0c20*/  IMAD.IADD R17, R3, 0x1, R8 ;  /* 0x0000000103117824 */ /* 0x000fe200078e0208 */
[----:B------:R0:W1:Y:S04]  /*0c30*/  LDS.64 R10, [R20] ;  /* 0x00000000140a7984 */ /* 0x0000680000000a00 */
[----:B------:R0:W2:Y:S01]  /*0c40*/  LDS.64 R6, [R21] ;  /* 0x0000000015067984 */ /* 0x0000a20000000a00 */
[----:B------:R-:W-:-:S03]  /*0c50*/  ISETP.GE.AND P1, PT, R17, R14, PT ;  /* 0x0000000e1100720c */ /* 0x000fc60003f26270 */
[----:B------:R0:W3:Y:S04]  /*0c60*/  LDS R15, [R20+0x8] ;  /* 0x00000800140f7984 */ /* 0x0000e80000000800 */
[----:B------:R0:W4:Y:S06]  /*0c70*/  LDS R18, [R21+0x8] ;  /* 0x0000080015127984 */ /* 0x00012c0000000800 */
[----:B------:R-:W-:Y:S05]  /*0c80*/  @P1 BRA `(.L_x_7) ;  /* 0x00000000001c1947 */ /* 0x000fea0003800000 */
[----:B-12---:R-:W-:Y:S02]  /*0c90*/  ISETP.GE.U32.AND P1, PT, R6, R10, PT ;  /* 0x0000000a0600720c */ /* 0x006fe40003f26070 */
[----:B------:R-:W-:Y:S02]  /*0ca0*/  PLOP3.LUT P0, PT, PT, PT, PT, 0x80, 0x8 ;  /* 0x000000000008781c */ /* 0x000fe40003f0f070 */
[----:B------:R-:W-:-:S04]  /*0cb0*/  ISETP.GE.U32.AND.EX P1, PT, R7, R11, PT, P1 ;  /* 0x0000000b0700720c */ /* 0x000fc80003f26110 */
[----:B------:R-:W-:-:S13]  /*0cc0*/  ISETP.GE.OR P1, PT, R12, R3, !P1 ;  /* 0x000000030c00720c */ /* 0x000fda0004f26670 */
[----:B---34-:R-:W-:Y:S02]  /*0cd0*/  @!P1 ISETP.GE.AND P2, PT, R18, R15, PT ;  /* 0x0000000f1200920c */ /* 0x018fe40003f46270 */
[----:B------:R-:W-:-:S04]  /*0ce0*/  @!P1 ISETP.GE.U32.AND P3, PT, R10, R6, PT ;  /* 0x000000060a00920c */ /* 0x000fc80003f66070 */
[----:B------:R-:W-:-:S13]  /*0cf0*/  @!P1 ISETP.GE.U32.AND.EX P0, PT, R11, R7, !P2, P3 ;  /* 0x000000070b00920c */ /* 0x000fda0005706130 */
.L_x_7:
[----:B------:R-:W-:Y:S05]  /*0d00*/  BSYNC.RECONVERGENT B0 ;  /* 0x0000000000007941 */ /* 0x000fea0003800200 */
.L_x_6:
[----:B------:R-:W-:Y:S01]  /*0d10*/  VIADD R13, R17, 0x1 ;  /* 0x00000001110d7836 */ /* 0x000fe20000000000 */
[----:B------:R-:W-:Y:S01]  /*0d20*/  BSSY.RECONVERGENT B0, `(.L_x_8) ;  /* 0x0000017000007945 */ /* 0x000fe20003800200 */
[----:B------:R-:W-:Y:S01]  /*0d30*/  @!P0 IMAD.MOV R13, RZ, RZ, R17 ;  /* 0x000000ffff0d8224 */ /* 0x000fe200078e0211 */
[----:B-12---:R-:W-:Y:S01]  /*0d40*/  SEL R8, R6, R10, P0 ;  /* 0x0000000a06087207 */ /* 0x006fe20000000000 */
[----:B------:R-:W-:Y:S01]  /*0d50*/  VIADD R16, R12, 0x1 ;  /* 0x000000010c107836 */ /* 0x000fe20000000000 */
[----:B------:R-:W-:Y:S01]  /*0d60*/  SEL R9, R7, R11, P0 ;  /* 0x0000000b07097207 */ /* 0x000fe20000000000 */
[----:B------:R-:W-:Y:S01]  /*0d70*/  @P0 IMAD.MOV R16, RZ, RZ, R12 ;  /* 0x000000ffff100224 */ /* 0x000fe200078e020c */
[C---:B------:R-:W-:Y:S01]  /*0d80*/  ISETP.GE.AND P1, PT, R13.reuse, R14, PT ;  /* 0x0000000e0d00720c */ /* 0x040fe20003f26270 */
[----:B------:R1:W2:Y:S01]  /*0d90*/  @P0 LDS.64 R6, [R21+0x10] ;  /* 0x0000100015060984 */ /* 0x0002a20000000a00 */
[----:B---34-:R-:W-:Y:S01]  /*0da0*/  SEL R22, R18, R15, P0 ;  /* 0x0000000f12167207 */ /* 0x018fe20000000000 */
[----:B------:R-:W-:-:S02]  /*0db0*/  VIADD R17, R13, 0x1 ;  /* 0x000000010d117836 */ /* 0x000fc40000000000 */
[----:B------:R1:W3:Y:S01]  /*0dc0*/  @!P0 LDS.64 R10, [R20+0x10] ;  /* 0x00001000140a8984 */ /* 0x0002e20000000a00 */
[----:B------:R-:W-:-:S03]  /*0dd0*/  VIADD R19, R16, 0x1 ;  /* 0x0000000110137836 */ /* 0x000fc60000000000 */
[----:B------:R1:W4:Y:S04]  /*0de0*/  @P0 LDS R18, [R21+0x18] ;  /* 0x0000180015120984 */ /* 0x0003280000000800 */
[----:B------:R1:W0:Y:S01]  /*0df0*/  @!P0 LDS R15, [R20+0x18] ;  /* 0x00001800140f8984 */ /* 0x0002220000000800 */
[----:B------:R-:W-:Y:S01]  /*0e00*/  PLOP3.LUT P0, PT, PT, PT, PT, 0x8, 0x80 ;  /* 0x000000000080781c */ /* 0x000fe20003f0e170 */
[----:B------:R-:W-:-:S12]  /*0e10*/  @P1 BRA `(.L_x_9) ;  /* 0x00000000001c1947 */ /* 0x000fd80003800000 */
[----:B--23--:R-:W-:-:S04]  /*0e20*/  ISETP.GE.U32.AND P0, PT, R6, R10, PT ;  /* 0x0000000a0600720c */ /* 0x00cfc80003f06070 */
[----:B------:R-:W-:-:S04]  /*0e30*/  ISETP.GE.U32.AND.EX P0, PT, R7, R11, PT, P0 ;  /* 0x0000000b0700720c */ /* 0x000fc80003f06100 */
[----:B------:R-:W-:Y:S02]  /*0e40*/  ISETP.GE.OR P1, PT, R16, R3, !P0 ;  /* 0x000000031000720c */ /* 0x000fe40004726670 */
[----:B------:R-:W-:-:S11]  /*0e50*/  PLOP3.LUT P0, PT, PT, PT, PT, 0x80, 0x8 ;  /* 0x000000000008781c */ /* 0x000fd60003f0f070 */
[----:B0---4-:R-:W-:Y:S02]  /*0e60*/  @!P1 ISETP.GE.AND P2, PT, R18, R15, PT ;  /* 0x0000000f1200920c */ /* 0x011fe40003f46270 */
[----:B------:R-:W-:-:S04]  /*0e70*/  @!P1 ISETP.GE.U32.AND P3, PT, R10, R6, PT ;  /* 0x000000060a00920c */ /* 0x000fc80003f66070 */
[----:B------:R-:W-:-:S13]  /*0e80*/  @!P1 ISETP.GE.U32.AND.EX P0, PT, R11, R7, !P2, P3 ;  /* 0x000000070b00920c */ /* 0x000fda0005706130 */
.L_x_9:
[----:B------:R-:W-:Y:S05]  /*0e90*/  BSYNC.RECONVERGENT B0 ;  /* 0x0000000000007941 */ /* 0x000fea0003800200 */
.L_x_8:
[----:B------:R-:W-:Y:S01]  /*0ea0*/  @!P0 IMAD.MOV R17, RZ, RZ, R13 ;  /* 0x000000ffff118224 */ /* 0x000fe200078e020d */
[----:B------:R-:W-:Y:S01]  /*0eb0*/  BSSY.RECONVERGENT B0, `(.L_x_10) ;  /* 0x0000017000007945 */ /* 0x000fe20003800200 */
[----:B------:R-:W-:Y:S01]  /*0ec0*/  @P0 IMAD.MOV R19, RZ, RZ, R16 ;  /* 0x000000ffff130224 */ /* 0x000fe200078e0210 */
[----:B--23--:R-:W-:Y:S01]  /*0ed0*/  SEL R12, R6, R10, P0 ;  /* 0x0000000a060c7207 */ /* 0x00cfe20000000000 */
[C-C-:B01----:R-:W-:Y:S01]  /*0ee0*/  @P0 IMAD R20, R17.reuse, 0x10, R4.reuse ;  /* 0x0000001011140824 */ /* 0x143fe200078e0204 */
[----:B------:R-:W-:Y:S01]  /*0ef0*/  ISETP.GE.AND P1, PT, R17, R14, PT ;  /* 0x0000000e1100720c */ /* 0x000fe20003f26270 */
[----:B------:R-:W-:Y:S01]  /*0f00*/  @!P0 IMAD R16, R19, 0x10, R4 ;  /* 0x0000001013108824 */ /* 0x000fe200078e0204 */
[----:B------:R-:W-:Y:S01]  /*0f10*/  SEL R13, R7, R11, P0 ;  /* 0x0000000b070d7207 */ /* 0x000fe20000000000 */
[----:B------:R-:W-:Y:S01]  /*0f20*/  VIADD R21, R17, 0x1 ;  /* 0x0000000111157836 */ /* 0x000fe20000000000 */
[----:B----4-:R-:W-:Y:S01]  /*0f30*/  SEL R23, R18, R15, P0 ;  /* 0x0000000f12177207 */ /* 0x010fe20000000000 */
[----:B------:R0:W1:Y:S01]  /*0f40*/  @P0 LDS.64 R6, [R20] ;  /* 0x0000000014060984 */ /* 0x0000620000000a00 */
[----:B------:R-:W-:-:S03]  /*0f50*/  VIADD R25, R19, 0x1 ;  /* 0x0000000113197836 */ /* 0x000fc60000000000 */
[----:B------:R0:W2:Y:S04]  /*0f60*/  @!P0 LDS.64 R10, [R16] ;  /* 0x00000000100a8984 */ /* 0x0000a80000000a00 */
[----:B------:R0:W3:Y:S04]  /*0f70*/  @!P0 LDS R15, [R16+0x8] ;  /* 0x00000800100f8984 */ /* 0x0000e80000000800 */
[----:B------:R0:W4:Y:S01]  /*0f80*/  @P0 LDS R18, [R20+0x8] ;  /* 0x0000080014120984 */ /* 0x0001220000000800 */
[----:B------:R-:W-:Y:S01]  /*0f90*/  PLOP3.LUT P0, PT, PT, PT, PT, 0x8, 0x80 ;  /* 0x000000000080781c */ /* 0x000fe20003f0e170 */
[----:B------:R-:W-:-:S12]  /*0fa0*/  @P1 BRA `(.L_x_11) ;  /* 0x00000000001c1947 */ /* 0x000fd80003800000 */
[----:B-12---:R-:W-:-:S04]  /*0fb0*/  ISETP.GE.U32.AND P0, PT, R6, R10, PT ;  /* 0x0000000a0600720c */ /* 0x006fc80003f06070 */
[----:B------:R-:W-:-:S04]  /*0fc0*/  ISETP.GE.U32.AND.EX P0, PT, R7, R11, PT, P0 ;  /* 0x0000000b0700720c */ /* 0x000fc80003f06100 */
[----:B------:R-:W-:Y:S02]  /*0fd0*/  ISETP.GE.OR P1, PT, R19, R3, !P0 ;  /* 0x000000031300720c */ /* 0x000fe40004726670 */
[----:B------:R-:W-:-:S11]  /*0fe0*/  PLOP3.LUT P0, PT, PT, PT, PT, 0x80, 0x8 ;  /* 0x000000000008781c */ /* 0x000fd60003f0f070 */
[----:B---34-:R-:W-:Y:S02]  /*0ff0*/  @!P1 ISETP.GE.AND P2, PT, R18, R15, PT ;  /* 0x0000000f1200920c */ /* 0x018fe40003f46270 */
[----:B------:R-:W-:-:S04]  /*1000*/  @!P1 ISETP.GE.U32.AND P3, PT, R10, R6, PT ;  /* 0x000000060a00920c */ /* 0x000fc80003f66070 */
[----:B------:R-:W-:-:S13]  /*1010*/  @!P1 ISETP.GE.U32.AND.EX P0, PT, R11, R7, !P2, P3 ;  /* 0x000000070b00920c */ /* 0x000fda0005706130 */
.L_x_11:
[----:B------:R-:W-:Y:S05]  /*1020*/  BSYNC.RECONVERGENT B0 ;  /* 0x0000000000007941 */ /* 0x000fea0003800200 */
.L_x_10:
[----:B------:R-:W-:Y:S01]  /*1030*/  @!P0 IMAD.MOV R21, RZ, RZ, R17 ;  /* 0x000000ffff158224 */ /* 0x000fe200078e0211 */
[----:B------:R-:W-:Y:S01]  /*1040*/  BSSY.RECONVERGENT B0, `(.L_x_12) ;  /* 0x0000015000007945 */ /* 0x000fe20003800200 */
[----:B------:R-:W-:Y:S01]  /*1050*/  @P0 IMAD.MOV R25, RZ, RZ, R19 ;  /* 0x000000ffff190224 */ /* 0x000fe200078e0213 */
[----:B012---:R-:W-:Y:S01]  /*1060*/  SEL R16, R6, R10, P0 ;  /* 0x0000000a06107207 */ /* 0x007fe20000000000 */
[C-C-:B------:R-:W-:Y:S01]  /*1070*/  @P0 IMAD R20, R21.reuse, 0x10, R4.reuse ;  /* 0x0000001015140824 */ /* 0x140fe200078e0204 */
[----:B------:R-:W-:Y:S01]  /*1080*/  ISETP.GE.AND P1, PT, R21, R14, PT ;  /* 0x0000000e1500720c */ /* 0x000fe20003f26270 */
[----:B------:R-:W-:Y:S01]  /*1090*/  @!P0 IMAD R19, R25, 0x10, R4 ;  /* 0x0000001019138824 */ /* 0x000fe200078e0204 */
[----:B---34-:R-:W-:Y:S02]  /*10a0*/  SEL R24, R18, R15, P0 ;  /* 0x0000000f12187207 */ /* 0x018fe40000000000 */
[----:B------:R-:W-:Y:S01]  /*10b0*/  SEL R17, R7, R11, P0 ;  /* 0x0000000b07117207 */ /* 0x000fe20000000000 */
[----:B------:R0:W1:Y:S04]  /*10c0*/  @P0 LDS R18, [R20+0x8] ;  /* 0x0000080014120984 */ /* 0x0000680000000800 */
[----:B------:R0:W2:Y:S04]  /*10d0*/  @!P0 LDS R15, [R19+0x8] ;  /* 0x00000800130f8984 */ /* 0x0000a80000000800 */
[----:B------:R0:W3:Y:S04]  /*10e0*/  @!P0 LDS.64 R10, [R19] ;  /* 0x00000000130a8984 */ /* 0x0000e80000000a00 */
[----:B------:R0:W4:Y:S01]  /*10f0*/  @P0 LDS.64 R6, [R20] ;  /* 0x0000000014060984 */ /* 0x0001220000000a00 */
[----:B------:R-:W-:Y:S01]  /*1100*/  PLOP3.LUT P0, PT, PT, PT, PT, 0x8, 0x80 ;  /* 0x000000000080781c */ /* 0x000fe20003f0e170 */
[----:B------:R-:W-:-:S12]  /*1110*/  @P1 BRA `(.L_x_13) ;  /* 0x00000000001c1947 */ /* 0x000fd80003800000 */
[----:B---34-:R-:W-:Y:S02]  /*1120*/  ISETP.GE.U32.AND P1, PT, R6, R10, PT ;  /* 0x0000000a0600720c */ /* 0x018fe40003f26070 */
[----:B------:R-:W-:Y:S02]  /*1130*/  PLOP3.LUT P0, PT, PT, PT, PT, 0x80, 0x8 ;  /* 0x000000000008781c */ /* 0x000fe40003f0f070 */
[----:B------:R-:W-:-:S04]  /*1140*/  ISETP.GE.U32.AND.EX P1, PT, R7, R11, PT, P1 ;  /* 0x0000000b0700720c */ /* 0x000fc80003f26110 */
[----:B------:R-:W-:-:S13]  /*1150*/  ISETP.GE.OR P1, PT, R25, R3, !P1 ;  /* 0x000000031900720c */ /* 0x000fda0004f26670 */
[----:B-12---:R-:W-:Y:S02]  /*1160*/  @!P1 ISETP.GE.AND P2, PT, R18, R15, PT ;  /* 0x0000000f1200920c */ /* 0x006fe40003f46270 */
[----:B------:R-:W-:-:S04]  /*1170*/  @!P1 ISETP.GE.U32.AND P3, PT, R10, R6, PT ;  /* 0x000000060a00920c */ /* 0x000fc80003f66070 */
[----:B------:R-:W-:-:S13]  /*1180*/  @!P1 ISETP.GE.U32.AND.EX P0, PT, R11, R7, !P2, P3 ;  /* 0x000000070b00920c */ /* 0x000fda0005706130 */
.L_x_13:
[----:B------:R-:W-:Y:S05]  /*1190*/  BSYNC.RECONVERGENT B0 ;  /* 0x0000000000007941 */ /* 0x000fea0003800200 */
.L_x_12:
[----:B------:R-:W5:Y:S01]  /*11a0*/  LDCU.U8 UR4, c[0x0][0x380] ;  /* 0x00007000ff0477ac */ /* 0x000f620008000000 */
[----:B0--34-:R-:W-:Y:S02]  /*11b0*/  SEL R20, R6, R10, P0 ;  /* 0x0000000a06147207 */ /* 0x019fe40000000000 */
[----:B------:R-:W-:Y:S02]  /*11c0*/  SEL R21, R7, R11, P0 ;  /* 0x0000000b07157207 */ /* 0x000fe40000000000 */
[----:B-12---:R-:W-:Y:S01]  /*11d0*/  SEL R28, R18, R15, P0 ;  /* 0x0000000f121c7207 */ /* 0x006fe20000000000 */
[----:B-----5:R-:W-:-:S04]  /*11e0*/  UPRMT UR4, UR4, 0x8880, URZ ;  /* 0x0000888004047896 */ /* 0x020fc800080000ff */
[----:B------:R-:W-:Y:S01]  /*11f0*/  UISETP.NE.AND UP0, UPT, UR4, URZ, UPT ;  /* 0x000000ff0400728c */ /* 0x000fe2000bf05270 */
[----:B------:R-:W-:Y:S08]  /*1200*/  BAR.SYNC.DEFER_BLOCKING 0x0 ;  /* 0x0000000000007b1d */ /* 0x000ff00000010000 */
[----:B------:R-:W-:Y:S05]  /*1210*/  BRA.U !UP0, `(.L_x_14) ;  /* 0x0000000108847547 */ /* 0x000fea000b800000 */
[----:B------:R-:W0:Y:S01]  /*1220*/  S2R R26, SR_LANEID ;  /* 0x00000000001a7919 */ /* 0x000e220000000000 */
[----:B------:R-:W-:Y:S01]  /*1230*/  LOP3.LUT R3, R5, 0xf80, RZ, 0xc0, !PT ;  /* 0x00000f8005037812 */ /* 0x000fe200078ec0ff */
[----:B------:R-:W1:Y:S03]  /*1240*/  LDCU.64 UR4, c[0x0][0x3a0] ;  /* 0x00007400ff0477ac */ /* 0x000e660008000a00 */
[----:B------:R-:W-:Y:S01]  /*1250*/  LOP3.LUT R2, R3, 0x1f, R2, 0xf8, !PT ;  /* 0x0000001f03027812 */ /* 0x000fe200078ef802 */
[----:B0-----:R-:W-:Y:S02]  /*1260*/  IMAD R5, R26, 0x4, R3 ;  /* 0x000000041a057824 */ /* 0x001fe400078e0203 */
[----:B------:R-:W-:Y:S02]  /*1270*/  IMAD.MOV.U32 R3, RZ, RZ, RZ ;  /* 0x000000ffff037224 */ /* 0x000fe400078e00ff */
[----:B------:R-:W-:-:S02]  /*1280*/  IMAD R25, R5, 0x10, R4 ;  /* 0x0000001005197824 */ /* 0x000fc400078e0204 */
[----:B------:R-:W-:-:S03]  /*1290*/  IMAD.WIDE.U32 R2, R0, 0x400, R2 ;  /* 0x0000040000027825 */ /* 0x000fc600078e0002 */
[----:B------:R-:W-:Y:S01]  /*12a0*/  STS.64 [R25], R8 ;  /* 0x0000000819007388 */ /* 0x000fe20000000a00 */
[----:B------:R-:W-:-:S03]  /*12b0*/  IMAD R26, R26, -0x30, R25 ;  /* 0xffffffd01a1a7824 */ /* 0x000fc600078e0219 */
[----:B------:R-:W-:Y:S04]  /*12c0*/  STS.64 [R25+0x10], R12 ;  /* 0x0000100c19007388 */ /* 0x000fe80000000a00 */
[----:B------:R-:W-:Y:S04]  /*12d0*/  STS.64 [R25+0x20], R16 ;  /* 0x0000201019007388 */ /* 0x000fe80000000a00 */
[----:B------:R1:W-:Y:S04]  /*12e0*/  STS.64 [R25+0x30], R20 ;  /* 0x0000301419007388 */ /* 0x0003e80000000a00 */
[----:B------:R-:W-:Y:S04]  /*12f0*/  STS [R25+0x8], R22 ;  /* 0x0000081619007388 */ /* 0x000fe80000000800 */
[----:B------:R-:W-:Y:S04]  /*1300*/  STS [R25+0x18], R23 ;  /* 0x0000181719007388 */ /* 0x000fe80000000800 */
[----:B------:R-:W-:Y:S01]  /*1310*/  STS [R25+0x28], R24 ;  /* 0x0000281819007388 */ /* 0x000fe20000000800 */
[----:B-1----:R-:W-:-:S03]  /*1320*/  LEA R20, P0, R2, UR4, 0x4 ;  /* 0x0000000402147c11 */ /* 0x002fc6000f8020ff */
[----:B------:R-:W-:Y:S01]  /*1330*/  STS [R25+0x38], R28 ;  /* 0x0000381c19007388 */ /* 0x000fe20000000800 */
[----:B------:R-:W-:-:S03]  /*1340*/  NOP ;  /* 0x0000000000007918 */ /* 0x000fc60000000000 */
[----:B------:R-:W0:Y:S01]  /*1350*/  LDS.128 R4, [R26] ;  /* 0x000000001a047984 */ /* 0x000e220000000c00 */
[----:B------:R-:W-:-:S03]  /*1360*/  LEA.HI.X R21, R2, UR5, R3, 0x4, P0 ;  /* 0x0000000502157c11 */ /* 0x000fc600080f2403 */
[----:B------:R-:W1:Y:S04]  /*1370*/  LDS.128 R8, [R26+0x200] ;  /* 0x000200001a087984 */ /* 0x000e680000000c00 */
[----:B------:R-:W2:Y:S04]  /*1380*/  LDS.128 R12, [R26+0x400] ;  /* 0x000400001a0c7984 */ /* 0x000ea80000000c00 */
[----:B------:R-:W3:Y:S04]  /*1390*/  LDS.128 R16, [R26+0x600] ;  /* 0x000600001a107984 */ /* 0x000ee80000000c00 */
[----:B0-----:R-:W-:Y:S04]  /*13a0*/  STG.E.64 desc[UR6][R20.64], R4 ;  /* 0x0000000414007986 */ /* 0x001fe8000c101b06 */
[----:B------:R-:W-:Y:S04]  /*13b0*/  STG.E desc[UR6][R20.64+0x8], R6 ;  /* 0x0000080614007986 */ /* 0x000fe8000c101906 */
[----:B-1----:R-:W-:Y:S04]  /*13c0*/  STG.E.64 desc[UR6][R20.64+0x200], R8 ;  /* 0x0002000814007986 */ /* 0x002fe8000c101b06 */
[----:B------:R-:W-:Y:S04]  /*13d0*/  STG.E desc[UR6][R20.64+0x208], R10 ;  /* 0x0002080a14007986 */ /* 0x000fe8000c101906 */
[----:B--2---:R-:W-:Y:S04]  /*13e0*/  STG.E.64 desc[UR6][R20.64+0x400], R12 ;  /* 0x0004000c14007986 */ /* 0x004fe8000c101b06 */
[----:B------:R-:W-:Y:S04]  /*13f0*/  STG.E desc[UR6][R20.64+0x408], R14 ;  /* 0x0004080e14007986 */ /* 0x000fe8000c101906 */
[----:B---3--:R-:W-:Y:S04]  /*1400*/  STG.E.64 desc[UR6][R20.64+0x600], R16 ;  /* 0x0006001014007986 */ /* 0x008fe8000c101b06 */
[----:B------:R-:W-:Y:S01]  /*1410*/  STG.E desc[UR6][R20.64+0x608], R18 ;  /* 0x0006081214007986 */ /* 0x000fe2000c101906 */
[----:B------:R-:W-:Y:S05]  /*1420*/  EXIT ;  /* 0x000000000000794d */ /* 0x000fea0003800000 */
.L_x_14:
[----:B------:R-:W0:Y:S01]  /*1430*/  S2R R6, SR_LANEID ;  /* 0x0000000000067919 */ /* 0x000e220000000000 */
[----:B------:R-:W-:Y:S01]  /*1440*/  LOP3.LUT R3, R5, 0xf80, RZ, 0xc0, !PT ;  /* 0x00000f8005037812 */ /* 0x000fe200078ec0ff */
[----:B------:R-:W1:Y:S03]  /*1450*/  LDCU.64 UR4, c[0x0][0x388] ;  /* 0x00007100ff0477ac */ /* 0x000e660008000a00 */
[----:B------:R-:W-:Y:S01]  /*1460*/  LOP3.LUT R2, R3, 0x1f, R2, 0xf8, !PT ;  /* 0x0000001f03027812 */ /* 0x000fe200078ef802 */
[----:B0-----:R-:W-:Y:S02]  /*1470*/  IMAD R5, R6, 0x4, R3 ;  /* 0x0000000406057824 */ /* 0x001fe400078e0203 */
[----:B------:R-:W-:Y:S02]  /*1480*/  IMAD.MOV.U32 R3, RZ, RZ, RZ ;  /* 0x000000ffff037224 */ /* 0x000fe400078e00ff */
[----:B------:R-:W-:-:S04]  /*1490*/  IMAD R25, R5, 0x10, R4 ;  /* 0x0000001005197824 */ /* 0x000fc800078e0204 */
[----:B------:R-:W-:Y:S01]  /*14a0*/  IMAD R26, R6, -0x30, R25 ;  /* 0xffffffd0061a7824 */ /* 0x000fe200078e0219 */
[----:B------:R-:W-:Y:S04]  /*14b0*/  STS.64 [R25], R8 ;  /* 0x0000000819007388 */ /* 0x000fe80000000a00 */
[----:B------:R-:W-:Y:S04]  /*14c0*/  STS.64 [R25+0x10], R12 ;  /* 0x0000100c19007388 */ /* 0x000fe80000000a00 */
[----:B------:R-:W-:Y:S04]  /*14d0*/  STS.64 [R25+0x20], R16 ;  /* 0x0000201019007388 */ /* 0x000fe80000000a00 */
[----:B------:R0:W-:Y:S04]  /*14e0*/  STS.64 [R25+0x30], R20 ;  /* 0x0000301419007388 */ /* 0x0001e80000000a00 */
[----:B------:R-:W-:Y:S04]  /*14f0*/  STS [R25+0x8], R22 ;  /* 0x0000081619007388 */ /* 0x000fe80000000800 */
[----:B------:R-:W-:Y:S04]  /*1500*/  STS [R25+0x18], R23 ;  /* 0x0000181719007388 */ /* 0x000fe80000000800 */
[----:B------:R-:W-:Y:S01]  /*1510*/  STS [R25+0x28], R24 ;  /* 0x0000281819007388 */ /* 0x000fe20000000800 */
[----:B0-----:R-:W-:-:S03]  /*1520*/  IMAD.WIDE.U32 R20, R0, 0x400, R2 ;  /* 0x0000040000147825 */ /* 0x001fc600078e0002 */
[----:B------:R-:W-:Y:S01]  /*1530*/  STS [R25+0x38], R28 ;  /* 0x0000381c19007388 */ /* 0x000fe20000000800 */
[----:B------:R-:W-:-:S03]  /*1540*/  NOP ;  /* 0x0000000000007918 */ /* 0x000fc60000000000 */
[----:B------:R-:W0:Y:S01]  /*1550*/  LDS.128 R4, [R26] ;  /* 0x000000001a047984 */ /* 0x000e220000000c00 */
[----:B-1----:R-:W-:-:S03]  /*1560*/  LEA R2, P0, R20, UR4, 0x4 ;  /* 0x0000000414027c11 */ /* 0x002fc6000f8020ff */
[----:B------:R-:W1:Y:S01]  /*1570*/  LDS.128 R8, [R26+0x200] ;  /* 0x000200001a087984 */ /* 0x000e620000000c00 */
[----:B------:R-:W-:-:S03]  /*1580*/  LEA.HI.X R3, R20, UR5, R21, 0x4, P0 ;  /* 0x0000000514037c11 */ /* 0x000fc600080f2415 */
        /* <DEDUP_REMOVED lines=11> */
.L_x_0:
[----:B------:R-:W0:Y:S01]  /*1640*/  LDC.64 R16, c[0x0][0x3b8] ;  /* 0x0000ee00ff107b82 */ /* 0x000e220000000a00 */
[----:B--2---:R-:W-:Y:S01]  /*1650*/  IADD3 R3, P2, PT, RZ, -R4, RZ ;  /* 0x80000004ff037210 */ /* 0x004fe20007f5e0ff */
[----:B------:R-:W1:Y:S06]  /*1660*/  LDCU.U8 UR4, c[0x0][0x380] ;  /* 0x00007000ff0477ac */ /* 0x000e6c0008000000 */
[----:B------:R-:W2:Y:S01]  /*1670*/  LDC.64 R12, c[0x0][0x398] ;  /* 0x0000e600ff0c7b82 */ /* 0x000ea20000000a00 */
[----:B0-----:R-:W-:-:S04]  /*1680*/  LEA R16, P0, R0, R16, 0x3 ;  /* 0x0000001000107211 */ /* 0x001fc800078018ff */
[----:B------:R-:W-:-:S05]  /*1690*/  LEA.HI.X R17, R0, R17, RZ, 0x3, P0 ;  /* 0x0000001100117211 */ /* 0x000fca00000f1cff */
[----:B------:R-:W3:Y:S04]  /*16a0*/  LDG.E.64 R14, desc[UR6][R16.64+0x8] ;  /* 0x00000806100e7981 */ /* 0x000ee8000c1e1b00 */
[----:B------:R0:W4:Y:S01]  /*16b0*/  LDG.E.64 R6, desc[UR6][R16.64] ;  /* 0x0000000610067981 */ /* 0x000122000c1e1b00 */
[CC--:B------:R-:W-:Y:S01]  /*16c0*/  LOP3.LUT R11, R3.reuse, R0.reuse, RZ, 0xc0, !PT ;  /* 0x00000000030b7212 */ /* 0x0c0fe200078ec0ff */
[----:B-1----:R-:W-:Y:S01]  /*16d0*/  UPRMT UR4, UR4, 0x8880, URZ ;  /* 0x0000888004047896 */ /* 0x002fe200080000ff */
[----:B------:R-:W-:Y:S01]  /*16e0*/  LOP3.LUT R10, R3, R0, RZ, 0xfc, !PT ;  /* 0x00000000030a7212 */ /* 0x000fe200078efcff */
[----:B------:R-:W-:Y:S01]  /*16f0*/  BSSY.RECONVERGENT B0, `(.L_x_15) ;  /* 0x00000a7000007945 */ /* 0x000fe20003800200 */
[C---:B------:R-:W-:Y:S01]  /*1700*/  SHF.L.U64.HI R3, R11.reuse, 0xa, RZ ;  /* 0x0000000a0b037819 */ /* 0x040fe200000102ff */
[----:B------:R-:W-:Y:S01]  /*1710*/  IMAD.SHL.U32 R9, R11, 0x400, RZ ;  /* 0x000004000b097824 */ /* 0x000fe200078e00ff */
[----:B------:R-:W-:Y:S01]  /*1720*/  ISETP.NE.U32.AND P0, PT, R10, -0x1, PT ;  /* 0xffffffff0a00780c */ /* 0x000fe20003f05070 */
[----:B------:R-:W-:Y:S01]  /*1730*/  UISETP.NE.AND UP0, UPT, UR4, URZ, UPT ;  /* 0x000000ff0400728c */ /* 0x000fe2000bf05270 */
[C-C-:B------:R-:W-:Y:S01]  /*1740*/  SHF.L.U64.HI R10, R4.reuse, 0x9, R5.reuse ;  /* 0x00000009040a7819 */ /* 0x140fe20000010205 */
[----:B------:R-:W-:Y:S01]  /*1750*/  IMAD.SHL.U32 R4, R4, 0x200, RZ ;  /* 0x0000020004047824 */ /* 0x000fe200078e00ff */
[----:B------:R-:W-:Y:S01]  /*1760*/  ACQBULK ;  /* 0x000000000000782e */ /* 0x000fe20000000000 */
[----:B0-----:R-:W-:Y:S01]  /*1770*/  IMAD.X R17, RZ, RZ, ~R5, P2 ;  /* 0x000000ffff117224 */ /* 0x001fe200010e0e05 */
[----:B--2---:R-:W-:Y:S01]  /*1780*/  IADD3 R5, P2, PT, -R9, R12, RZ ;  /* 0x0000000c09057210 */ /* 0x004fe20007f5e1ff */
[----:B------:R-:W-:Y:S01]  /*1790*/  IMAD.MOV.U32 R16, RZ, RZ, 0x3ff ;  /* 0x000003ffff107424 */ /* 0x000fe200078e00ff */
[----:B------:R-:W-:-:S02]  /*17a0*/  LOP3.LUT R4, R4, 0xfffffc00, RZ, 0xc0, !PT ;  /* 0xfffffc0004047812 */ /* 0x000fc400078ec0ff */
[----:B------:R-:W-:Y:S01]  /*17b0*/  ISETP.NE.AND.EX P0, PT, R17, -0x1, PT, P0 ;  /* 0xffffffff1100780c */ /* 0x000fe20003f05300 */
[----:B------:R-:W-:Y:S01]  /*17c0*/  IMAD.X R13, R13, 0x1, ~R3, P2 ;  /* 0x000000010d0d7824 */ /* 0x000fe200010e0e03 */
[----:B---3--:R-:W-:-:S05]  /*17d0*/  IADD3 R8, P1, PT, R14, -R9, RZ ;  /* 0x800000090e087210 */ /* 0x008fca0007f3e0ff */
[----:B------:R-:W-:Y:S01]  /*17e0*/  IMAD.X R14, R15, 0x1, ~R3, P1 ;  /* 0x000000010f0e7824 */ /* 0x000fe200008e0e03 */
[----:B------:R-:W-:-:S04]  /*17f0*/  IADD3 R15, P3, PT, R0, -R11, RZ ;  /* 0x8000000b000f7210 */ /* 0x000fc80007f7e0ff */
[----:B------:R-:W-:Y:S01]  /*1800*/  ISETP.NE.U32.AND P1, PT, R15, -0x1, PT ;  /* 0xffffffff0f00780c */ /* 0x000fe20003f25070 */
[----:B------:R-:W-:Y:S01]  /*1810*/  IMAD.X R12, RZ, RZ, -0x1, P3 ;  /* 0xffffffffff0c7424 */ /* 0x000fe200018e06ff */
[----:B----4-:R-:W-:-:S04]  /*1820*/  IADD3 R11, P3, PT, R6, -R9, RZ ;  /* 0x80000009060b7210 */ /* 0x010fc80007f7e0ff */
[----:B------:R-:W-:Y:S01]  /*1830*/  ISETP.NE.AND.EX P2, PT, R12, -0x1, PT, P1 ;  /* 0xffffffff0c00780c */ /* 0x000fe20003f45310 */
[----:B------:R-:W-:Y:S01]  /*1840*/  IMAD.X R18, R7, 0x1, ~R3, P3 ;  /* 0x0000000107127824 */ /* 0x000fe200018e0e03 */
[C---:B------:R-:W-:Y:S01]  /*1850*/  SHF.L.U64.HI R21, R15.reuse, 0xa, R12 ;  /* 0x0000000a0f157819 */ /* 0x040fe2000001020c */
[----:B------:R-:W-:Y:S01]  /*1860*/  IMAD.SHL.U32 R15, R15, 0x400, RZ ;  /* 0x000004000f0f7824 */ /* 0x000fe200078e00ff */
[----:B------:R-:W-:Y:S02]  /*1870*/  ISETP.GT.U32.AND P1, PT, R5, R4, PT ;  /* 0x000000040500720c */ /* 0x000fe40003f24070 */
[----:B------:R-:W-:Y:S02]  /*1880*/  SEL R12, R16, 0x400, !P2 ;  /* 0x00000400100c7807 */ /* 0x000fe40005000000 */
[----:B------:R-:W-:Y:S02]  /*1890*/  ISETP.GT.U32.AND.EX P1, PT, R13, R10, PT, P1 ;  /* 0x0000000a0d00720c */ /* 0x000fe40003f24110 */
[----:B------:R-:W-:-:S02]  /*18a0*/  IADD3 R16, P2, PT, -R11, R15, RZ ;  /* 0x0000000f0b107210 */ /* 0x000fc40007f5e1ff */
[----:B------:R-:W-:Y:S02]  /*18b0*/  IADD3 R15, P3, P4, -R8, R12, R15 ;  /* 0x0000000c080f7210 */ /* 0x000fe40007c7e10f */
[----:B------:R-:W-:Y:S01]  /*18c0*/  SEL R19, R5, R4, P1 ;  /* 0x0000000405137207 */ /* 0x000fe20000800000 */
[----:B------:R-:W-:Y:S01]  /*18d0*/  IMAD.X R18, R21, 0x1, ~R18, P2 ;  /* 0x0000000115127824 */ /* 0x000fe200010e0e12 */
[----:B------:R-:W-:Y:S02]  /*18e0*/  IADD3.X R17, PT, PT, ~R14, RZ, R21, P3, P4 ;  /* 0x000000ff0e117210 */ /* 0x000fe40001fe8515 */
[----:B------:R-:W-:Y:S02]  /*18f0*/  SEL R21, R13, R10, P1 ;  /* 0x0000000a0d157207 */ /* 0x000fe40000800000 */
[----:B------:R-:W-:Y:S02]  /*1900*/  IADD3 R19, P1, PT, R19, -R4, RZ ;  /* 0x8000000413137210 */ /* 0x000fe40007f3e0ff */
[----:B------:R-:W-:-:S02]  /*1910*/  SEL R12, R4, R15, !P0 ;  /* 0x0000000f040c7207 */ /* 0x000fc40004000000 */
[----:B------:R-:W-:Y:S01]  /*1920*/  ISETP.LT.U32.AND P2, PT, R4, R5, PT ;  /* 0x000000050400720c */ /* 0x000fe20003f41070 */
[----:B------:R-:W-:Y:S01]  /*1930*/  IMAD.X R15, R21, 0x1, ~R10, P1 ;  /* 0x00000001150f7824 */ /* 0x000fe200008e0e0a */
[----:B------:R-:W-:Y:S02]  /*1940*/  SEL R14, R10, R17, !P0 ;  /* 0x000000110a0e7207 */ /* 0x000fe40004000000 */
[-C--:B------:R-:W-:Y:S02]  /*1950*/  ISETP.LT.U32.AND P1, PT, R16, R19.reuse, PT ;  /* 0x000000131000720c */ /* 0x080fe40003f21070 */
[----:B------:R-:W-:Y:S02]  /*1960*/  ISETP.LT.U32.AND P3, PT, R12, R19, PT ;  /* 0x000000130c00720c */ /* 0x000fe40003f61070 */
[----:B------:R-:W-:Y:S02]  /*1970*/  ISETP.LT.U32.AND.EX P2, PT, R10, R13, PT, P2 ;  /* 0x0000000d0a00720c */ /* 0x000fe40003f41120 */
[----:B------:R-:W-:-:S02]  /*1980*/  ISETP.LT.U32.AND.EX P1, PT, R18, R15, PT, P1 ;  /* 0x0000000f1200720c */ /* 0x000fc40003f21110 */
[----:B------:R-:W-:Y:S02]  /*1990*/  ISETP.LT.U32.AND.EX P3, PT, R14, R15, PT, P3 ;  /* 0x0000000f0e00720c */ /* 0x000fe40003f61130 */
[----:B------:R-:W-:Y:S02]  /*19a0*/  @!P0 SEL R8, R4, R5, P2 ;  /* 0x0000000504088207 */ /* 0x000fe40001000000 */
[-C--:B------:R-:W-:Y:S02]  /*19b0*/  SEL R13, R16, R19.reuse, P1 ;  /* 0x00000013100d7207 */ /* 0x080fe40000800000 */
[----:B------:R-:W-:Y:S01]  /*19c0*/  SEL R12, R12, R19, P3 ;  /* 0x000000130c0c7207 */ /* 0x000fe20001800000 */
[----:B------:R-:W-:Y:S01]  /*19d0*/  IMAD.IADD R5, R8, 0x1, -R11 ;  /* 0x0000000108057824 */ /* 0x000fe200078e0a0b */
[----:B------:R-:W-:-:S03]  /*19e0*/  SEL R14, R18, R15, P1 ;  /* 0x0000000f120e7207 */ /* 0x000fc60000800000 */
[----:B------:R-:W-:Y:S01]  /*19f0*/  IMAD.IADD R8, R12, 0x1, -R13 ;  /* 0x000000010c087824 */ /* 0x000fe200078e0a0d */
[----:B------:R-:W-:Y:S06]  /*1a00*/  BRA.U !UP0, `(.L_x_16) ;  /* 0x0000000108ec7547 */ /* 0x000fec000b800000 */
[----:B------:R-:W0:Y:S01]  /*1a10*/  LDCU.64 UR4, c[0x0][0x388] ;  /* 0x00007100ff0477ac */ /* 0x000e220008000a00 */
[----:B------:R-:W-:Y:S01]  /*1a20*/  IADD3 R11, P2, PT, R6, R2, RZ ;  /* 0x00000002060b7210 */ /* 0x000fe20007f5e0ff */
[C---:B------:R-:W-:Y:S01]  /*1a30*/  VIADD R24, R2.reuse, 0x300 ;  /* 0x0000030002187836 */ /* 0x040fe20000000000 */
[----:B------:R-:W-:Y:S01]  /*1a40*/  IADD3 R9, P0, P1, R13, R9, R4 ;  /* 0x000000090d097210 */ /* 0x000fe2000791e004 */
[----:B------:R-:W-:Y:S01]  /*1a50*/  IMAD.IADD R4, R2, 0x1, -R5 ;  /* 0x0000000102047824 */ /* 0x000fe200078e0a05 */
[----:B------:R-:W-:Y:S01]  /*1a60*/  BSSY.RECONVERGENT B1, `(.L_x_17) ;  /* 0x000001a000017945 */ /* 0x000fe20003800200 */
[----:B------:R-:W-:Y:S01]  /*1a70*/  IMAD.X R12, RZ, RZ, R7, P2 ;  /* 0x000000ffff0c7224 */ /* 0x000fe200010e0607 */
[----:B------:R-:W-:Y:S01]  /*1a80*/  IADD3.X R7, PT, PT, R14, R3, R10, P0, P1 ;  /* 0x000000030e077210 */ /* 0x000fe200007e240a */
[----:B------:R-:W-:Y:S01]  /*1a90*/  IMAD.IADD R3, R5, 0x1, R8 ;  /* 0x0000000105037824 */ /* 0x000fe200078e0208 */
[----:B------:R-:W-:Y:S01]  /*1aa0*/  IADD3 R6, P0, PT, R4, R9, RZ ;  /* 0x0000000904067210 */ /* 0x000fe20007f1e0ff */
[----:B------:R-:W-:-:S02]  /*1ab0*/  VIADD R14, R2, 0x200 ;  /* 0x00000200020e7836 */ /* 0x000fc40000000000 */
[----:B------:R-:W-:Y:S01]  /*1ac0*/  IMAD.MOV.U32 R20, RZ, RZ, RZ ;  /* 0x000000ffff147224 */ /* 0x000fe200078e00ff */
[----:B------:R-:W-:Y:S01]  /*1ad0*/  LEA.HI.X.SX32 R7, R4, R7, 0x1, P0 ;  /* 0x0000000704077211 */ /* 0x000fe200000f0eff */
[----:B------:R-:W-:Y:S01]  /*1ae0*/  VIADD R4, R2, 0x100 ;  /* 0x0000010002047836 */ /* 0x000fe20000000000 */
[-C--:B------:R-:W-:Y:S01]  /*1af0*/  ISETP.GE.AND P1, PT, R14, R3.reuse, PT ;  /* 0x000000030e00720c */ /* 0x080fe20003f26270 */
[----:B------:R-:W-:Y:S01]  /*1b00*/  IMAD.MOV.U32 R9, RZ, RZ, RZ ;  /* 0x000000ffff097224 */ /* 0x000fe200078e00ff */
[----:B------:R-:W-:Y:S02]  /*1b10*/  ISETP.GE.AND P0, PT, R24, R3, PT ;  /* 0x000000031800720c */ /* 0x000fe40003f06270 */
[C---:B0-----:R-:W-:Y:S02]  /*1b20*/  LEA R16, P2, R11.reuse, UR4, 0x4 ;  /* 0x000000040b107c11 */ /* 0x041fe4000f8420ff */
[----:B------:R-:W-:Y:S02]  /*1b30*/  LEA R18, P4, R6, UR4, 0x4 ;  /* 0x0000000406127c11 */ /* 0x000fe4000f8820ff */
[----:B------:R-:W-:-:S02]  /*1b40*/  LEA.HI.X R17, R11, UR5, R12, 0x4, P2 ;  /* 0x000000050b117c11 */ /* 0x000fc400090f240c */
[----:B------:R-:W-:Y:S02]  /*1b50*/  CS2R R10, SRZ ;  /* 0x00000000000a7805 */ /* 0x000fe4000001ff00 */
[-C--:B------:R-:W-:Y:S02]  /*1b60*/  ISETP.GE.AND P2, PT, R2, R3.reuse, PT ;  /* 0x000000030200720c */ /* 0x080fe40003f46270 */
[----:B------:R-:W-:Y:S02]  /*1b70*/  LEA.HI.X R19, R6, UR5, R7, 0x4, P4 ;  /* 0x0000000506137c11 */ /* 0x000fe4000a0f2407 */
[----:B------:R-:W-:Y:S02]  /*1b80*/  CS2R R6, SRZ ;  /* 0x0000000000067805 */ /* 0x000fe4000001ff00 */
[----:B------:R-:W-:-:S07]  /*1b90*/  ISETP.GE.AND P3, PT, R4, R3, PT ;  /* 0x000000030400720c */ /* 0x000fce0003f66270 */
[----:B------:R-:W-:Y:S06]  /*1ba0*/  @P2 BRA `(.L_x_18) ;  /* 0x0000000000142947 */ /* 0x000fec0003800000 */
[----:B------:R-:W-:-:S13]  /*1bb0*/  ISETP.GE.AND P2, PT, R2, R5, PT ;  /* 0x000000050200720c */ /* 0x000fda0003f46270 */
[----:B------:R0:W5:Y:S04]  /*1bc0*/  @!P2 LDG.E.64 R6, desc[UR6][R16.64] ;  /* 0x000000061006a981 */ /* 0x000168000c1e1b00 */
[----:B------:R0:W5:Y:S04]  /*1bd0*/  @!P2 LDG.E R20, desc[UR6][R16.64+0x8] ;  /* 0x000008061014a981 */ /* 0x000168000c1e1900 */
[----:B------:R0:W5:Y:S04]  /*1be0*/  @P2 LDG.E.64 R6, desc[UR6][R18.64] ;  /* 0x0000000612062981 */ /* 0x000168000c1e1b00 */
[----:B------:R0:W5:Y:S02]  /*1bf0*/  @P2 LDG.E R20, desc[UR6][R18.64+0x8] ;  /* 0x0000080612142981 */ /* 0x000164000c1e1900 */
.L_x_18:
[----:B------:R-:W-:Y:S05]  /*1c00*/  BSYNC.RECONVERGENT B1 ;  /* 0x0000000000017941 */ /* 0x000fea0003800200 */
.L_x_17:
[----:B------:R-:W-:Y:S04]  /*1c10*/  BSSY.RECONVERGENT B1, `(.L_x_19) ;  /* 0x0000007000017945 */ /* 0x000fe80003800200 */
[----:B------:R-:W-:Y:S05]  /*1c20*/  @P3 BRA `(.L_x_20) ;  /* 0x0000000000143947 */ /* 0x000fea0003800000 */
[----:B------:R-:W-:-:S13]  /*1c30*/  ISETP.GE.AND P2, PT, R4, R5, PT ;  /* 0x000000050400720c */ /* 0x000fda0003f46270 */
[----:B------:R1:W5:Y:S04]  /*1c40*/  @P2 LDG.E.64 R10, desc[UR6][R18.64+0x1000] ;  /* 0x00100006120a2981 */ /* 0x000368000c1e1b00 */
[----:B------:R1:W5:Y:S04]  /*1c50*/  @P2 LDG.E R9, desc[UR6][R18.64+0x1008] ;  /* 0x0010080612092981 */ /* 0x000368000c1e1900 */
[----:B------:R1:W5:Y:S04]  /*1c60*/  @!P2 LDG.E.64 R10, desc[UR6][R16.64+0x1000] ;  /* 0x00100006100aa981 */ /* 0x000368000c1e1b00 */
[----:B------:R1:W5:Y:S02]  /*1c70*/  @!P2 LDG.E R9, desc[UR6][R16.64+0x1008] ;  /* 0x001008061009a981 */ /* 0x000364000c1e1900 */
.L_x_20:
[----:B------:R-:W-:Y:S05]  /*1c80*/  BSYNC.RECONVERGENT B1 ;  /* 0x0000000000017941 */ /* 0x000fea0003800200 */
.L_x_19:
[----:B------:R-:W-:Y:S01]  /*1c90*/  BSSY.RECONVERGENT B1, `(.L_x_21) ;  /* 0x0000009000017945 */ /* 0x000fe20003800200 */
[----:B------:R-:W-:Y:S01]  /*1ca0*/  IMAD.MOV.U32 R21, RZ, RZ, RZ ;  /* 0x000000ffff157224 */ /* 0x000fe200078e00ff */
[----:B------:R-:W-:Y:S02]  /*1cb0*/  CS2R R12, SRZ ;  /* 0x00000000000c7805 */ /* 0x000fe4000001ff00 */
[----:B------:R-:W-:Y:S05]  /*1cc0*/  @P1 BRA `(.L_x_22) ;  /* 0x0000000000141947 */ /* 0x000fea0003800000 */
[----:B------:R-:W-:-:S13]  /*1cd0*/  ISETP.GE.AND P1, PT, R14, R5, PT ;  /* 0x000000050e00720c */ /* 0x000fda0003f26270 */
[----:B------:R2:W5:Y:S04]  /*1ce0*/  @P1 LDG.E.64 R12, desc[UR6][R18.64+0x2000] ;  /* 0x00200006120c1981 */ /* 0x000568000c1e1b00 */
[----:B------:R2:W5:Y:S04]  /*1cf0*/  @P1 LDG.E R21, desc[UR6][R18.64+0x2008] ;  /* 0x0020080612151981 */ /* 0x000568000c1e1900 */
[----:B------:R2:W5:Y:S04]  /*1d00*/  @!P1 LDG.E.64 R12, desc[UR6][R16.64+0x2000] ;  /* 0x00200006100c9981 */ /* 0x000568000c1e1b00 */
[----:B------:R2:W5:Y:S02]  /*1d10*/  @!P1 LDG.E R21, desc[UR6][R16.64+0x2008] ;  /* 0x0020080610159981 */ /* 0x000564000c1e1900 */
.L_x_22:
[----:B------:R-:W-:Y:S05]  /*1d20*/  BSYNC.RECONVERGENT B1 ;  /* 0x0000000000017941 */ /* 0x000fea0003800200 */
.L_x_21:
[----:B------:R-:W-:Y:S01]  /*1d30*/  IMAD.MOV.U32 R22, RZ, RZ, RZ ;  /* 0x000000ffff167224 */ /* 0x000fe200078e00ff */
[----:B------:R-:W-:Y:S01]  /*1d40*/  CS2R R14, SRZ ;  /* 0x00000000000e7805 */ /* 0x000fe2000001ff00 */
[----:B------:R-:W-:Y:S06]  /*1d50*/  @P0 BRA `(.L_x_23) ;  /* 0x0000000400000947 */ /* 0x000fec0003800000 */
[----:B------:R-:W-:-:S13]  /*1d60*/  ISETP.GE.AND P0, PT, R24, R5, PT ;  /* 0x000000051800720c */ /* 0x000fda0003f06270 */
[----:B------:R4:W5:Y:S04]  /*1d70*/  @P0 LDG.E.64 R14, desc[UR6][R18.64+0x3000] ;  /* 0x00300006120e0981 */ /* 0x000968000c1e1b00 */
[----:B------:R4:W5:Y:S04]  /*1d80*/  @P0 LDG.E R22, desc[UR6][R18.64+0x3008] ;  /* 0x0030080612160981 */ /* 0x000968000c1e1900 */
[----:B------:R4:W5:Y:S04]  /*1d90*/  @!P0 LDG.E.64 R14, desc[UR6][R16.64+0x3000] ;  /* 0x00300006100e8981 */ /* 0x000968000c1e1b00 */
[----:B------:R4:W5:Y:S01]  /*1da0*/  @!P0 LDG.E R22, desc[UR6][R16.64+0x3008] ;  /* 0x0030080610168981 */ /* 0x000962000c1e1900 */
[----:B------:R-:W-:Y:S05]  /*1db0*/  BRA `(.L_x_23) ;  /* 0x0000000000e87947 */ /* 0x000fea0003800000 */
.L_x_16:
[----:B------:R-:W0:Y:S01]  /*1dc0*/  LDCU.64 UR4, c[0x0][0x3a0] ;  /* 0x00007400ff0477ac */ /* 0x000e220008000a00 */
[----:B------:R-:W-:Y:S01]  /*1dd0*/  IADD3 R4, P1, P2, R13, R9, R4 ;  /* 0x000000090d047210 */ /* 0x000fe20007a3e004 */
[----:B------:R-:W-:Y:S01]  /*1de0*/  IMAD.IADD R9, R2, 0x1, -R5 ;  /* 0x0000000102097824 */ /* 0x000fe200078e0a05 */
[----:B------:R-:W-:Y:S01]  /*1df0*/  IADD3 R6, P0, PT, R6, R2, RZ ;  /* 0x0000000206067210 */ /* 0x000fe20007f1e0ff */
[----:B------:R-:W-:Y:S01]  /*1e00*/  VIADD R12, R2, 0x100 ;  /* 0x00000100020c7836 */ /* 0x000fe20000000000 */
[----:B------:R-:W-:Y:S01]  /*1e10*/  IADD3.X R10, PT, PT, R14, R3, R10, P1, P2 ;  /* 0x000000030e0a7210 */ /* 0x000fe20000fe440a */
[----:B------:R-:W-:Y:S01]  /*1e20*/  IMAD.IADD R3, R5, 0x1, R8 ;  /* 0x0000000105037824 */ /* 0x000fe200078e0208 */
[C---:B------:R-:W-:Y:S01]  /*1e30*/  IADD3 R4, P1, PT, R9.reuse, R4, RZ ;  /* 0x0000000409047210 */ /* 0x040fe20007f3e0ff */
[----:B------:R-:W-:Y:S01]  /*1e40*/  IMAD.X R7, RZ, RZ, R7, P0 ;  /* 0x000000ffff077224 */ /* 0x000fe200000e0607 */
[----:B------:R-:W-:Y:S01]  /*1e50*/  BSSY.RECONVERGENT B1, `(.L_x_24) ;  /* 0x0000016000017945 */ /* 0x000fe20003800200 */
[C---:B------:R-:W-:Y:S01]  /*1e60*/  VIADD R14, R2.reuse, 0x200 ;  /* 0x00000200020e7836 */ /* 0x040fe20000000000 */
[CC--:B------:R-:W-:Y:S01]  /*1e70*/  ISETP.GE.AND P3, PT, R2.reuse, R3.reuse, PT ;  /* 0x000000030200720c */ /* 0x0c0fe20003f66270 */
[----:B------:R-:W-:Y:S01]  /*1e80*/  VIADD R24, R2, 0x300 ;  /* 0x0000030002187836 */ /* 0x000fe20000000000 */
[----:B------:R-:W-:Y:S01]  /*1e90*/  LEA.HI.X.SX32 R9, R9, R10, 0x1, P1 ;  /* 0x0000000a09097211 */ /* 0x000fe200008f0eff */
[----:B------:R-:W-:Y:S01]  /*1ea0*/  IMAD.MOV.U32 R20, RZ, RZ, RZ ;  /* 0x000000ffff147224 */ /* 0x000fe200078e00ff */
[----:B------:R-:W-:-:S02]  /*1eb0*/  ISETP.GE.AND P4, PT, R12, R3, PT ;  /* 0x000000030c00720c */ /* 0x000fc40003f86270 */
[----:B------:R-:W-:Y:S02]  /*1ec0*/  CS2R R10, SRZ ;  /* 0x00000000000a7805 */ /* 0x000fe4000001ff00 */
[----:B------:R-:W-:Y:S02]  /*1ed0*/  ISETP.GE.AND P1, PT, R24, R3, PT ;  /* 0x000000031800720c */ /* 0x000fe40003f26270 */
[----:B0-----:R-:W-:Y:S02]  /*1ee0*/  LEA R16, P0, R6, UR4, 0x4 ;  /* 0x0000000406107c11 */ /* 0x001fe4000f8020ff */
[----:B------:R-:W-:Y:S02]  /*1ef0*/  LEA R18, P2, R4, UR4, 0x4 ;  /* 0x0000000404127c11 */ /* 0x000fe4000f8420ff */
[----:B------:R-:W-:Y:S02]  /*1f00*/  LEA.HI.X R17, R6, UR5, R7, 0x4, P0 ;  /* 0x0000000506117c11 */ /* 0x000fe400080f2407 */
[----:B------:R-:W-:-:S02]  /*1f10*/  CS2R R6, SRZ ;  /* 0x0000000000067805 */ /* 0x000fc4000001ff00 */
[----:B------:R-:W-:Y:S01]  /*1f20*/  LEA.HI.X R19, R4, UR5, R9, 0x4, P2 ;  /* 0x0000000504137c11 */ /* 0x000fe200090f2409 */
[----:B------:R-:W-:Y:S01]  /*1f30*/  IMAD.MOV.U32 R9, RZ, RZ, RZ ;  /* 0x000000ffff097224 */ /* 0x000fe200078e00ff */
[----:B------:R-:W-:Y:S01]  /*1f40*/  ISETP.GE.AND P0, PT, R14, R3, PT ;  /* 0x000000030e00720c */ /* 0x000fe20003f06270 */
[----:B------:R-:W-:-:S12]  /*1f50*/  @P3 BRA `(.L_x_25) ;  /* 0x0000000000143947 */ /* 0x000fd80003800000 */
[----:B------:R-:W-:-:S13]  /*1f60*/  ISETP.GE.AND P2, PT, R2, R5, PT ;  /* 0x000000050200720c */ /* 0x000fda0003f46270 */
[----:B------:R0:W5:Y:S04]  /*1f70*/  @!P2 LDG.E.64 R6, desc[UR6][R16.64] ;  /* 0x000000061006a981 */ /* 0x000168000c1e1b00 */
[----:B------:R0:W5:Y:S04]  /*1f80*/  @!P2 LDG.E R20, desc[UR6][R16.64+0x8] ;  /* 0x000008061014a981 */ /* 0x000168000c1e1900 */
[----:B------:R0:W5:Y:S04]  /*1f90*/  @P2 LDG.E.64 R6, desc[UR6][R18.64] ;  /* 0x0000000612062981 */ /* 0x000168000c1e1b00 */
[----:B------:R0:W5:Y:S02]  /*1fa0*/  @P2 LDG.E R20, desc[UR6][R18.64+0x8] ;  /* 0x0000080612142981 */ /* 0x000164000c1e1900 */
.L_x_25:
[----:B------:R-:W-:Y:S05]  /*1fb0*/  BSYNC.RECONVERGENT B1 ;  /* 0x0000000000017941 */ /* 0x000fea0003800200 */
.L_x_24:
[----:B------:R-:W-:Y:S04]  /*1fc0*/  BSSY.RECONVERGENT B1, `(.L_x_26) ;  /* 0x0000007000017945 */ /* 0x000fe80003800200 */
[----:B------:R-:W-:Y:S05]  /*1fd0*/  @P4 BRA `(.L_x_27) ;  /* 0x0000000000144947 */ /* 0x000fea0003800000 */
[----:B------:R-:W-:-:S13]  /*1fe0*/  ISETP.GE.AND P2, PT, R12, R5, PT ;  /* 0x000000050c00720c */ /* 0x000fda0003f46270 */
[----:B------:R1:W5:Y:S04]  /*1ff0*/  @P2 LDG.E.64 R10, desc[UR6][R18.64+0x1000] ;  /* 0x00100006120a2981 */ /* 0x000368000c1e1b00 */
[----:B------:R1:W5:Y:S04]  /*2000*/  @P2 LDG.E R9, desc[UR6][R18.64+0x1008] ;  /* 0x0010080612092981 */ /* 0x000368000c1e1900 */
[----:B------:R1:W5:Y:S04]  /*2010*/  @!P2 LDG.E.64 R10, desc[UR6][R16.64+0x1000] ;  /* 0x00100006100aa981 */ /* 0x000368000c1e1b00 */
[----:B------:R1:W5:Y:S02]  /*2020*/  @!P2 LDG.E R9, desc[UR6][R16.64+0x1008] ;  /* 0x001008061009a981 */ /* 0x000364000c1e1900 */
.L_x_27:
[----:B------:R-:W-:Y:S05]  /*2030*/  BSYNC.RECONVERGENT B1 ;  /* 0x0000000000017941 */ /* 0x000fea0003800200 */
.L_x_26:
        /* <DEDUP_REMOVED lines=9> */
.L_x_29:
[----:B------:R-:W-:Y:S05]  /*20d0*/  BSYNC.RECONVERGENT B1 ;  /* 0x0000000000017941 */ /* 0x000fea0003800200 */
.L_x_28:
[----:B------:R-:W-:Y:S01]  /*20e0*/  IMAD.MOV.U32 R22, RZ, RZ, RZ ;  /* 0x000000ffff167224 */ /* 0x000fe200078e00ff */
[----:B------:R-:W-:Y:S01]  /*20f0*/  CS2R R14, SRZ ;  /* 0x00000000000e7805 */ /* 0x000fe2000001ff00 */
[----:B------:R-:W-:Y:S06]  /*2100*/  @P1 BRA `(.L_x_23) ;  /* 0x0000000000141947 */ /* 0x000fec0003800000 */
[----:B------:R-:W-:-:S13]  /*2110*/  ISETP.GE.AND P0, PT, R24, R5, PT ;  /* 0x000000051800720c */ /* 0x000fda0003f06270 */
[----:B------:R3:W5:Y:S04]  /*2120*/  @P0 LDG.E.64 R14, desc[UR6][R18.64+0x3000] ;  /* 0x00300006120e0981 */ /* 0x000768000c1e1b00 */
[----:B------:R3:W5:Y:S04]  /*2130*/  @P0 LDG.E R22, desc[UR6][R18.64+0x3008] ;  /* 0x0030080612160981 */ /* 0x000768000c1e1900 */
[----:B------:R3:W5:Y:S04]  /*2140*/  @!P0 LDG.E.64 R14, desc[UR6][R16.64+0x3000] ;  /* 0x00300006100e8981 */ /* 0x000768000c1e1b00 */
[----:B------:R3:W5:Y:S02]  /*2150*/  @!P0 LDG.E R22, desc[UR6][R16.64+0x3008] ;  /* 0x0030080610168981 */ /* 0x000764000c1e1900 */
.L_x_23:
[----:B------:R-:W-:Y:S05]  /*2160*/  BSYNC.RECONVERGENT B0 ;  /* 0x0000000000007941 */ /* 0x000fea0003800200 */
.L_x_15:
[----:B01234-:R-:W0:Y:S01]  /*2170*/  S2R R17, SR_CgaCtaId ;  /* 0x0000000000117919 */ /* 0x01fe220000008800 */
[----:B------:R-:W-:-:S04]  /*2180*/  MOV R4, 0x400 ;  /* 0x0000040000047802 */ /* 0x000fc80000000f00 */
[----:B0-----:R-:W-:-:S05]  /*2190*/  LEA R4, R17, R4, 0x18 ;  /* 0x0000000411047211 */ /* 0x001fca00078ec0ff */
[----:B------:R-:W-:-:S05]  /*21a0*/  IMAD R17, R2, 0x10, R4 ;  /* 0x0000001002117824 */ /* 0x000fca00078e0204 */
[----:B-----5:R-:W-:Y:S04]  /*21b0*/  STS.64 [R17], R6 ;  /* 0x0000000611007388 */ /* 0x020fe80000000a00 */
[----:B------:R0:W-:Y:S04]  /*21c0*/  STS.64 [R17+0x1000], R10 ;  /* 0x0010000a11007388 */ /* 0x0001e80000000a00 */
[----:B------:R1:W-:Y:S04]  /*21d0*/  STS.64 [R17+0x2000], R12 ;  /* 0x0020000c11007388 */ /* 0x0003e80000000a00 */
[----:B------:R2:W-:Y:S04]  /*21e0*/  STS.64 [R17+0x3000], R14 ;  /* 0x0030000e11007388 */ /* 0x0005e80000000a00 */
[----:B------:R2:W-:Y:S04]  /*21f0*/  STS [R17+0x8], R20 ;  /* 0x0000081411007388 */ /* 0x0005e80000000800 */
[----:B------:R2:W-:Y:S04]  /*2200*/  STS [R17+0x1008], R9 ;  /* 0x0010080911007388 */ /* 0x0005e80000000800 */
[----:B------:R2:W-:Y:S04]  /*2210*/  STS [R17+0x2008], R21 ;  /* 0x0020081511007388 */ /* 0x0005e80000000800 */
[----:B------:R2:W-:Y:S01]  /*2220*/  STS [R17+0x3008], R22 ;  /* 0x0030081611007388 */ /* 0x0005e20000000800 */
[----:B------:R-:W-:Y:S01]  /*2230*/  BAR.SYNC.DEFER_BLOCKING 0x0 ;  /* 0x0000000000007b1d */ /* 0x000fe20000010000 */
[----:B------:R-:W-:-:S07]  /*2240*/  IMAD.SHL.U32 R16, R2, 0x4, RZ ;  /* 0x0000000402107824 */ /* 0x000fce00078e00ff */
[----:B------:R-:W-:Y:S01]  /*2250*/  PREEXIT ;  /* 0x000000000000782d */ /* 0x000fe20000000000 */
[----:B------:R-:W-:Y:S01]  /*2260*/  BSSY.RECONVERGENT B0, `(.L_x_30) ;  /* 0x000001f000007945 */ /* 0x000fe20003800200 */
[----:B0-----:R-:W-:Y:S01]  /*2270*/  IMAD R10, R5, 0x10, R4 ;  /* 0x00000010050a7824 */ /* 0x001fe200078e0204 */
[----:B------:R-:W-:-:S04]  /*2280*/  VIMNMX R11, PT, PT, R16, R3, PT ;  /* 0x00000003100b7248 */ /* 0x000fc80003fe0100 */
[C---:B------:R-:W-:Y:S01]  /*2290*/  ISETP.GE.AND P0, PT, R11.reuse, R8, PT ;  /* 0x000000080b00720c */ /* 0x040fe20003f06270 */
[----:B------:R-:W-:Y:S01]  /*22a0*/  IMAD.IADD R8, R11, 0x1, -R8 ;  /* 0x000000010b087824 */ /* 0x000fe200078e0a08 */
[----:B------:R-:W-:-:S04]  /*22b0*/  VIMNMX R7, PT, PT, R5, R11, PT ;  /* 0x0000000b05077248 */ /* 0x000fc80003fe0100 */
[----:B-1----:R-:W-:-:S04]  /*22c0*/  SEL R12, R8, RZ, P0 ;  /* 0x000000ff080c7207 */ /* 0x002fc80000000000 */
[----:B------:R-:W-:-:S13]  /*22d0*/  ISETP.GE.AND P0, PT, R12, R7, PT ;  /* 0x000000070c00720c */ /* 0x000fda0003f06270 */
[----:B--2---:R-:W-:Y:S05]  /*22e0*/  @P0 BRA `(.L_x_31) ;  /* 0x0000000000580947 */ /* 0x004fea0003800000 */
[----:B------:R-:W-:-:S07]  /*22f0*/  IMAD.MOV.U32 R13, RZ, RZ, R7 ;  /* 0x000000ffff0d7224 */ /* 0x000fce00078e0007 */
.L_x_32:
        /* <DEDUP_REMOVED lines=21> */
.L_x_31:
[----:B------:R-:W-:Y:S05]  /*2450*/  BSYNC.RECONVERGENT B0 ;  /* 0x0000000000007941 */ /* 0x000fea0003800200 */
.L_x_30:
        /* <DEDUP_REMOVED lines=19> */
.L_x_34:
[----:B------:R-:W-:Y:S05]  /*2590*/  BSYNC.RECONVERGENT B0 ;  /* 0x0000000000007941 */ /* 0x000fea0003800200 */
.L_x_33:
        /* <DEDUP_REMOVED lines=24> */
.L_x_36:
[----:B------:R-:W-:Y:S05]  /*2720*/  BSYNC.RECONVERGENT B0 ;  /* 0x0000000000007941 */ /* 0x000fea0003800200 */
.L_x_35:
        /* <DEDUP_REMOVED lines=24> */
.L_x_38:
[----:B------:R-:W-:Y:S05]  /*28b0*/  BSYNC.RECONVERGENT B0 ;  /* 0x0000000000007941 */ /* 0x000fea0003800200 */
.L_x_37:
        /* <DEDUP_REMOVED lines=22> */
.L_x_40:
[----:B------:R-:W-:Y:S05]  /*2a20*/  BSYNC.RECONVERGENT B0 ;  /* 0x0000000000007941 */ /* 0x000fea0003800200 */
.L_x_39:
[----:B------:R-:W5:Y:S01]  /*2a30*/  LDCU.U8 UR4, c[0x0][0x380] ;  /* 0x00007000ff0477ac */ /* 0x000f620008000000 */
[----:B---34-:R-:W-:Y:S02]  /*2a40*/  SEL R6, R6, R8, P0 ;  /* 0x0000000806067207 */ /* 0x018fe40000000000 */
[----:B------:R-:W-:Y:S02]  /*2a50*/  SEL R7, R7, R9, P0 ;  /* 0x0000000907077207 */ /* 0x000fe40000000000 */
[----:B-12---:R-:W-:Y:S01]  /*2a60*/  SEL R18, R19, R18, P0 ;  /* 0x0000001213127207 */ /* 0x006fe20000000000 */
[----:B-----5:R-:W-:-:S04]  /*2a70*/  UPRMT UR4, UR4, 0x8880, URZ ;  /* 0x0000888004047896 */ /* 0x020fc800080000ff */
[----:B------:R-:W-:Y:S01]  /*2a80*/  UISETP.NE.AND UP0, UPT, UR4, URZ, UPT ;  /* 0x000000ff0400728c */ /* 0x000fe2000bf05270 */
[----:B------:R-:W-:Y:S08]  /*2a90*/  BAR.SYNC.DEFER_BLOCKING 0x0 ;  /* 0x0000000000007b1d */ /* 0x000ff00000010000 */
[----:B------:R-:W-:Y:S05]  /*2aa0*/  BRA.U !UP0, `(.L_x_41) ;  /* 0x0000000108d47547 */ /* 0x000fea000b800000 */
[----:B------:R-:W1:Y:S01]  /*2ab0*/  S2R R5, SR_LANEID ;  /* 0x0000000000057919 */ /* 0x000e620000000000 */
[----:B------:R-:W2:Y:S01]  /*2ac0*/  S2UR UR5, SR_CgaCtaId ;  /* 0x00000000000579c3 */ /* 0x000ea20000008800 */
[----:B------:R-:W-:Y:S01]  /*2ad0*/  LOP3.LUT R16, R16, 0xf80, RZ, 0xc0, !PT ;  /* 0x00000f8010107812 */ /* 0x000fe200078ec0ff */
[----:B------:R-:W-:Y:S01]  /*2ae0*/  UMOV UR4, 0x400 ;  /* 0x0000040000047882 */ /* 0x000fe20000000000 */
[----:B------:R-:W-:Y:S01]  /*2af0*/  ISETP.NE.AND P0, PT, R2, RZ, PT ;  /* 0x000000ff0200720c */ /* 0x000fe20003f05270 */
[----:B--2---:R-:W-:Y:S02]  /*2b00*/  ULEA UR4, UR5, UR4, 0x18 ;  /* 0x0000000405047291 */ /* 0x004fe4000f8ec0ff */
[----:B-1----:R-:W-:-:S04]  /*2b10*/  IMAD R9, R5, 0x4, R16 ;  /* 0x0000000405097824 */ /* 0x002fc800078e0210 */
[----:B------:R-:W-:-:S04]  /*2b20*/  IMAD R9, R9, 0x10, R4 ;  /* 0x0000001009097824 */ /* 0x000fc800078e0204 */
[----:B0-----:R-:W-:Y:S01]  /*2b30*/  IMAD R22, R5, -0x30, R9 ;  /* 0xffffffd005167824 */ /* 0x001fe200078e0209 */
[----:B------:R-:W-:Y:S04]  /*2b40*/  STS.64 [R9], R10 ;  /* 0x0000000a09007388 */ /* 0x000fe80000000a00 */
[----:B------:R0:W-:Y:S04]  /*2b50*/  STS.64 [R9+0x10], R12 ;  /* 0x0000100c09007388 */ /* 0x0001e80000000a00 */
[----:B------:R1:W-:Y:S04]  /*2b60*/  STS.64 [R9+0x20], R14 ;  /* 0x0000200e09007388 */ /* 0x0003e80000000a00 */
[----:B------:R-:W-:Y:S04]  /*2b70*/  STS.64 [R9+0x30], R6 ;  /* 0x0000300609007388 */ /* 0x000fe80000000a00 */
[----:B------:R-:W-:Y:S01]  /*2b80*/  STS [R9+0x8], R17 ;  /* 0x0000081109007388 */ /* 0x000fe20000000800 */
[----:B0-----:R-:W-:-:S03]  /*2b90*/  LOP3.LUT R13, R2, 0x1f, RZ, 0xc0, !PT ;  /* 0x0000001f020d7812 */ /* 0x001fc600078ec0ff */
[----:B------:R-:W-:Y:S02]  /*2ba0*/  STS [R9+0x18], R20 ;  /* 0x0000181409007388 */ /* 0x000fe40000000800 */
[----:B------:R-:W-:Y:S02]  /*2bb0*/  IMAD.IADD R12, R16, 0x1, R13 ;  /* 0x00000001100c7824 */ /* 0x000fe400078e020d */
[----:B------:R-:W-:Y:S01]  /*2bc0*/  STS [R9+0x28], R21 ;  /* 0x0000281509007388 */ /* 0x000fe20000000800 */
[----:B------:R-:W-:Y:S02]  /*2bd0*/  IMAD.MOV.U32 R13, RZ, RZ, RZ ;  /* 0x000000ffff0d7224 */ /* 0x000fe400078e00ff */
[----:B------:R-:W-:Y:S01]  /*2be0*/  VIADD R2, R12, 0x40 ;  /* 0x000000400c027836 */ /* 0x000fe20000000000 */
[----:B------:R-:W-:Y:S01]  /*2bf0*/  STS [R9+0x38], R18 ;  /* 0x0000381209007388 */ /* 0x000fe20000000800 */
[----:B------:R-:W-:-:S03]  /*2c00*/  NOP ;  /* 0x0000000000007918 */ /* 0x000fc60000000000 */
[----:B------:R-:W-:Y:S01]  /*2c10*/  LDS R19, [R22+0x8] ;  /* 0x0000080016137984 */ /* 0x000fe20000000800 */
[----:B-1----:R-:W-:-:S03]  /*2c20*/  IMAD.WIDE.U32 R14, R0, 0x400, R12 ;  /* 0x00000400000e7825 */ /* 0x002fc600078e000c */
[----:B------:R-:W-:Y:S01]  /*2c30*/  LDS R23, [R22+0x208] ;  /* 0x0002080016177984 */ /* 0x000fe20000000800 */
[----:B------:R-:W-:-:S03]  /*2c40*/  VIADD R0, R12, 0x20 ;  /* 0x000000200c007836 */ /* 0x000fc60000000000 */
[----:B------:R-:W-:Y:S04]  /*2c50*/  LDS R17, [R22+0x408] ;  /* 0x0004080016117984 */ /* 0x000fe80000000800 */
[----:B------:R-:W-:Y:S04]  /*2c60*/  LDS R25, [R22+0x608] ;  /* 0x0006080016197984 */ /* 0x000fe80000000800 */
[----:B------:R-:W-:Y:S04]  /*2c70*/  LDS.64 R6, [R22] ;  /* 0x0000000016067984 */ /* 0x000fe80000000a00 */
[----:B------:R-:W-:Y:S04]  /*2c80*/  LDS.64 R8, [R22+0x200] ;  /* 0x0002000016087984 */ /* 0x000fe80000000a00 */
[----:B------:R-:W-:Y:S04]  /*2c90*/  LDS.64 R10, [R22+0x400] ;  /* 0x00040000160a7984 */ /* 0x000fe80000000a00 */
[----:B------:R-:W-:Y:S04]  /*2ca0*/  LDS.64 R4, [R22+0x600] ;  /* 0x0006000016047984 */ /* 0x000fe80000000a00 */
[----:B------:R-:W-:Y:S01]  /*2cb0*/  @!P0 STS [UR4+0x4000], R3 ;  /* 0x00400003ff008988 */ /* 0x000fe20008000804 */
[----:B------:R-:W-:Y:S06]  /*2cc0*/  BAR.SYNC.DEFER_BLOCKING 0x0 ;  /* 0x0000000000007b1d */ /* 0x000fec0000010000 */
[----:B------:R-:W0:Y:S01]  /*2cd0*/  LDS R21, [UR4+0x4000] ;  /* 0x00400004ff157984 */ /* 0x000e220008000800 */
[----:B------:R-:W1:Y:S01]  /*2ce0*/  LDCU.64 UR4, c[0x0][0x3a0] ;  /* 0x00007400ff0477ac */ /* 0x000e620008000a00 */
[CC--:B0-----:R-:W-:Y:S01]  /*2cf0*/  ISETP.GE.AND P0, PT, R12.reuse, R21.reuse, PT ;  /* 0x000000150c00720c */ /* 0x0c1fe20003f06270 */
[----:B------:R-:W-:Y:S01]  /*2d00*/  VIADD R12, R12, 0x60 ;  /* 0x000000600c0c7836 */ /* 0x000fe20000000000 */
[----:B------:R-:W-:-:S02]  /*2d10*/  ISETP.GE.AND P2, PT, R2, R21, PT ;  /* 0x000000150200720c */ /* 0x000fc40003f46270 */
[----:B-1----:R-:W-:Y:S02]  /*2d20*/  LEA R2, P3, R14, UR4, 0x4 ;  /* 0x000000040e027c11 */ /* 0x002fe4000f8620ff */
[----:B------:R-:W-:Y:S02]  /*2d30*/  ISETP.GE.AND P1, PT, R0, R21, PT ;  /* 0x000000150000720c */ /* 0x000fe40003f26270 */
[----:B------:R-:W-:-:S05]  /*2d40*/  LEA.HI.X R3, R14, UR5, R15, 0x4, P3 ;  /* 0x000000050e037c11 */ /* 0x000fca00098f240f */
[----:B------:R0:W-:Y:S04]  /*2d50*/  @!P0 STG.E.64 desc[UR6][R2.64], R6 ;  /* 0x0000000602008986 */ /* 0x0001e8000c101b06 */
[----:B------:R0:W-:Y:S01]  /*2d60*/  @!P0 STG.E desc[UR6][R2.64+0x8], R19 ;  /* 0x0000081302008986 */ /* 0x0001e2000c101906 */
[----:B------:R-:W-:-:S03]  /*2d70*/  ISETP.GE.AND P0, PT, R12, R21, PT ;  /* 0x000000150c00720c */ /* 0x000fc60003f06270 */
[----:B------:R0:W-:Y:S04]  /*2d80*/  @!P1 STG.E.64 desc[UR6][R2.64+0x200], R8 ;  /* 0x0002000802009986 */ /* 0x0001e8000c101b06 */
[----:B------:R0:W-:Y:S04]  /*2d90*/  @!P2 STG.E.64 desc[UR6][R2.64+0x400], R10 ;  /* 0x0004000a0200a986 */ /* 0x0001e8000c101b06 */
[----:B------:R0:W-:Y:S04]  /*2da0*/  @!P1 STG.E desc[UR6][R2.64+0x208], R23 ;  /* 0x0002081702009986 */ /* 0x0001e8000c101906 */
[----:B------:R0:W-:Y:S01]  /*2db0*/  @!P2 STG.E desc[UR6][R2.64+0x408], R17 ;  /* 0x000408110200a986 */ /* 0x0001e2000c101906 */
[----:B------:R-:W-:Y:S05]  /*2dc0*/  @P0 EXIT ;  /* 0x000000000000094d */ /* 0x000fea0003800000 */
[----:B------:R-:W-:Y:S04]  /*2dd0*/  STG.E.64 desc[UR6][R2.64+0x600], R4 ;  /* 0x0006000402007986 */ /* 0x000fe8000c101b06 */
[----:B------:R-:W-:Y:S01]  /*2de0*/  STG.E desc[UR6][R2.64+0x608], R25 ;  /* 0x0006081902007986 */ /* 0x000fe2000c101906 */
[----:B------:R-:W-:Y:S05]  /*2df0*/  EXIT ;  /* 0x000000000000794d */ /* 0x000fea0003800000 */
.L_x_41:
        /* <DEDUP_REMOVED lines=10> */
[----:B------:R-:W-:Y:S04]  /*2ea0*/  STS.64 [R9+0x10], R12 ;  /* 0x0000100c09007388 */ /* 0x000fe80000000a00 */
[----:B------:R-:W-:Y:S04]  /*2eb0*/  STS.64 [R9+0x20], R14 ;  /* 0x0000200e09007388 */ /* 0x000fe80000000a00 */
[----:B------:R-:W-:Y:S04]  /*2ec0*/  STS.64 [R9+0x30], R6 ;  /* 0x0000300609007388 */ /* 0x000fe80000000a00 */
[----:B------:R0:W-:Y:S04]  /*2ed0*/  STS [R9+0x8], R17 ;  /* 0x0000081109007388 */ /* 0x0001e80000000800 */
[----:B------:R-:W-:Y:S04]  /*2ee0*/  STS [R9+0x18], R20 ;  /* 0x0000181409007388 */ /* 0x000fe80000000800 */
[----:B------:R-:W-:Y:S01]  /*2ef0*/  STS [R9+0x28], R21 ;  /* 0x0000281509007388 */ /* 0x000fe20000000800 */
[----:B0-----:R-:W-:-:S03]  /*2f00*/  LOP3.LUT R17, R2, 0x1f, RZ, 0xc0, !PT ;  /* 0x0000001f02117812 */ /* 0x001fc600078ec0ff */
[----:B------:R-:W-:Y:S01]  /*2f10*/  STS [R9+0x38], R18 ;  /* 0x0000381209007388 */ /* 0x000fe20000000800 */
[----:B------:R-:W-:-:S03]  /*2f20*/  NOP ;  /* 0x0000000000007918 */ /* 0x000fc60000000000 */
[----:B------:R-:W-:Y:S01]  /*2f30*/  LDS R15, [R22+0x8] ;  /* 0x00000800160f7984 */ /* 0x000fe20000000800 */
[----:B------:R-:W-:Y:S02]  /*2f40*/  IMAD.IADD R16, R16, 0x1, R17 ;  /* 0x0000000110107824 */ /* 0x000fe400078e0211 */
[----:B------:R-:W-:Y:S01]  /*2f50*/  IMAD.MOV.U32 R17, RZ, RZ, RZ ;  /* 0x000000ffff117224 */ /* 0x000fe200078e00ff */
[----:B------:R-:W-:Y:S01]  /*2f60*/  LDS R19, [R22+0x208] ;  /* 0x0002080016137984 */ /* 0x000fe20000000800 */
[----:B------:R-:W-:Y:S02]  /*2f70*/  VIADD R2, R16, 0x20 ;  /* 0x0000002010027836 */ /* 0x000fe40000000000 */
[----:B------:R-:W-:Y:S01]  /*2f80*/  IMAD.WIDE.U32 R12, R0, 0x400, R16 ;  /* 0x00000400000c7825 */ /* 0x000fe200078e0010 */
[----:B------:R-:W-:Y:S03]  /*2f90*/  LDS R23, [R22+0x408] ;  /* 0x0004080016177984 */ /* 0x000fe60000000800 */
[----:B------:R-:W-:Y:S01]  /*2fa0*/  VIADD R0, R16, 0x40 ;  /* 0x0000004010007836 */ /* 0x000fe20000000000 */
        /* <DEDUP_REMOVED lines=9> */
[----:B0-----:R-:W-:-:S02]  /*3040*/  ISETP.GE.AND P1, PT, R2, R21, PT ;  /* 0x000000150200720c */ /* 0x001fc40003f26270 */
[CC--:B------:R-:W-:Y:S01]  /*3050*/  ISETP.GE.AND P0, PT, R16.reuse, R21.reuse, PT ;  /* 0x000000151000720c */ /* 0x0c0fe20003f06270 */
[----:B------:R-:W-:Y:S01]  /*3060*/  VIADD R16, R16, 0x60 ;  /* 0x0000006010107836 */ /* 0x000fe20000000000 */
[----:B-1----:R-:W-:Y:S02]  /*3070*/  LEA R2, P3, R12, UR4, 0x4 ;  /* 0x000000040c027c11 */ /* 0x002fe4000f8620ff */
[-C--:B------:R-:W-:Y:S02]  /*3080*/  ISETP.GE.AND P2, PT, R0, R21.reuse, PT ;  /* 0x000000150000720c */ /* 0x080fe40003f46270 */
[----:B------:R-:W-:Y:S02]  /*3090*/  LEA.HI.X R3, R12, UR5, R13, 0x4, P3 ;  /* 0x000000050c037c11 */ /* 0x000fe400098f240d */
[----:B------:R-:W-:-:S03]  /*30a0*/  ISETP.GE.AND P3, PT, R16, R21, PT ;  /* 0x000000151000720c */ /* 0x000fc60003f66270 */
[----:B------:R0:W-:Y:S04]  /*30b0*/  @!P1 STG.E.64 desc[UR6][R2.64+0x200], R8 ;  /* 0x0002000802009986 */ /* 0x0001e8000c101b06 */
[----:B------:R0:W-:Y:S04]  /*30c0*/  @!P0 STG.E.64 desc[UR6][R2.64], R6 ;  /* 0x0000000602008986 */ /* 0x0001e8000c101b06 */
[----:B------:R0:W-:Y:S04]  /*30d0*/  @!P2 STG.E.64 desc[UR6][R2.64+0x400], R10 ;  /* 0x0004000a0200a986 */ /* 0x0001e8000c101b06 */
[----:B------:R0:W-:Y:S04]  /*30e0*/  @!P0 STG.E desc[UR6][R2.64+0x8], R15 ;  /* 0x0000080f02008986 */ /* 0x0001e8000c101906 */
[----:B------:R0:W-:Y:S04]  /*30f0*/  @!P1 STG.E desc[UR6][R2.64+0x208], R19 ;  /* 0x0002081302009986 */ /* 0x0001e8000c101906 */
[----:B------:R0:W-:Y:S01]  /*3100*/  @!P2 STG.E desc[UR6][R2.64+0x408], R23 ;  /* 0x000408170200a986 */ /* 0x0001e2000c101906 */
[----:B------:R-:W-:Y:S05]  /*3110*/  @P3 EXIT ;  /* 0x000000000000394d */ /* 0x000fea0003800000 */
[----:B------:R-:W-:Y:S04]  /*3120*/  STG.E.64 desc[UR6][R2.64+0x600], R4 ;  /* 0x0006000402007986 */ /* 0x000fe8000c101b06 */
[----:B------:R-:W-:Y:S01]  /*3130*/  STG.E desc[UR6][R2.64+0x608], R25 ;  /* 0x0006081902007986 */ /* 0x000fe2000c101906 */
[----:B------:R-:W-:Y:S05]  /*3140*/  EXIT ;  /* 0x000000000000794d */ /* 0x000fea0003800000 */
.L_x_42:
[----:B------:R-:W-:-:S00]  /*3150*/  BRA `(.L_x_42) ;  /* 0xfffffffc00fc7947 */ /* 0x000fc0000383ffff */
[----:B------:R-:W-:-:S00]  /*3160*/  NOP ;  /* 0x0000000000007918 */ /* 0x000fc00000000000 */
        /* <DEDUP_REMOVED lines=9> */
.L_x_422:


//--------------------- .text._ZN3cub18CUB_300001_SM_10006detail10merge_sort30DeviceMergeSortPartitionKernelIPN4cuda3std3__44pairImiEEmNS6_4lessIS8_EES8_EEvbT_PT2_T0_SF_PSF_T1_SF_i --------------------------
	.section	.text._ZN3cub18CUB_300001_SM_10006detail10merge_sort30DeviceMergeSortPartitionKernelIPN4cuda3std3__44pairImiEEmNS6_4lessIS8_EES8_EEvbT_PT2_T0_SF_PSF_T1_SF_i,"ax",@progbits
	.align	128
        .global         _ZN3cub18CUB_300001_SM_10006detail10merge_sort30DeviceMergeSortPartitionKernelIPN4cuda3std3__44pairImiEEmNS6_4lessIS8_EES8_EEvbT_PT2_T0_SF_PSF_T1_SF_i
        .type           _ZN3cub18CUB_300001_SM_10006detail10merge_sort30DeviceMergeSortPartitionKernelIPN4cuda3std3__44pairImiEEmNS6_4lessIS8_EES8_EEvbT_PT2_T0_SF_PSF_T1_SF_i,@function
        .size           _ZN3cub18CUB_300001_SM_10006detail10merge_sort30DeviceMergeSortPartitionKernelIPN4cuda3std3__44pairImiEEmNS6_4lessIS8_EES8_EEvbT_PT2_T0_SF_PSF_T1_SF_i,(.L_x_423 - _ZN3cub18CUB_300001_SM_10006detail10merge_sort30DeviceMergeSortPartitionKernelIPN4cuda3std3__44pairImiEEmNS6_4lessIS8_EES8_EEvbT_PT2_T0_SF_PSF_T1_SF_i)
        .other          _ZN3cub18CUB_300001_SM_10006detail10merge_sort30DeviceMergeSortPartitionKernelIPN4cuda3std3__44pairImiEEmNS6_4lessIS8_EES8_EEvbT_PT2_T0_SF_PSF_T1_SF_i,@"STO_CUDA_ENTRY STV_DEFAULT"
_ZN3cub18CUB_300001_SM_10006detail10merge_sort30DeviceMergeSortPartitionKernelIPN4cuda3std3__44pairImiEEmNS6_4lessIS8_EES8_EEvbT_PT2_T0_SF_PSF_T1_SF_i:
.text._ZN3cub18CUB_300001_SM_10006detail10merge_sort30DeviceMergeSortPartitionKernelIPN4cuda3std3__44pairImiEEmNS6_4lessIS8_EES8_EEvbT_PT2_T0_SF_PSF_T1_SF_i:
[----:B------:R-:W-:Y:S01]  /*0000*/  LDC R1, c[0x0][0x37c] ;  /* 0x0000df00ff017b82 */ /* 0x000fe20000000800 */
[----:B------:R-:W0:Y:S01]  /*0010*/  S2R R4, SR_CTAID.X ;  /* 0x0000000000047919 */ /* 0x000e220000002500 */
[----:B------:R-:W0:Y:S01]  /*0020*/  LDCU UR4, c[0x0][0x360] ;  /* 0x00006c00ff0477ac */ /* 0x000e220008000800 */
[----:B------:R-:W0:Y:S01]  /*0030*/  S2R R3, SR_TID.X ;  /* 0x0000000000037919 */ /* 0x000e220000002100 */
[----:B------:R-:W1:Y:S01]  /*0040*/  LDCU.64 UR10, c[0x0][0x3a0] ;  /* 0x00007400ff0a77ac */ /* 0x000e620008000a00 */
[----:B0-----:R-:W-:-:S05]  /*0050*/  IMAD R4, R4, UR4, R3 ;  /* 0x0000000404047c24 */ /* 0x001fca000f8e0203 */
[----:B-1----:R-:W-:-:S04]  /*0060*/  ISETP.GE.U32.AND P0, PT, R4, UR10, PT ;  /* 0x0000000a04007c0c */ /* 0x002fc8000bf06070 */
[----:B------:R-:W-:-:S13]  /*0070*/  ISETP.GE.U32.AND.EX P0, PT, RZ, UR11, PT, P0 ;  /* 0x0000000bff007c0c */ /* 0x000fda000bf06100 */
[----:B------:R-:W-:Y:S05]  /*0080*/  @P0 EXIT ;  /* 0x000000000000094d */ /* 0x000fea0003800000 */
[----:B------:R-:W0:Y:S01]  /*0090*/  LDCU.64 UR6, c[0x0][0x3b8] ;  /* 0x00007700ff0677ac */ /* 0x000e220008000a00 */
[----:B------:R-:W1:Y:S01]  /*00a0*/  LDC R0, c[0x0][0x3c0] ;  /* 0x0000f000ff007b82 */ /* 0x000e620000000800 */
[----:B------:R-:W-:Y:S01]  /*00b0*/  ACQBULK ;  /* 0x000000000000782e */ /* 0x000fe20000000000 */
[----:B------:R-:W2:Y:S01]  /*00c0*/  LDCU.64 UR8, c[0x0][0x358] ;  /* 0x00006b00ff0877ac */ /* 0x000ea20008000a00 */
[----:B0-----:R-:W-:Y:S02]  /*00d0*/  UIADD3 UR4, UPT, UPT, -UR6, URZ, URZ ;  /* 0x000000ff06047290 */ /* 0x001fe4000fffe1ff */
[----:B------:R-:W-:-:S04]  /*00e0*/  USHF.R.U32.HI UR5, URZ, 0x1, UR7 ;  /* 0x00000001ff057899 */ /* 0x000fc80008011607 */
[----:B------:R-:W-:Y:S01]  /*00f0*/  LOP3.LUT R5, R4, UR4, RZ, 0xc0, !PT ;  /* 0x0000000404057c12 */ /* 0x000fe2000f8ec0ff */
[----:B------:R-:W-:Y:S01]  /*0100*/  USHF.R.U64 UR4, UR6, 0x1, UR7 ;  /* 0x0000000106047899 */ /* 0x000fe20008001207 */
[----:B-1----:R-:W-:Y:S01]  /*0110*/  SHF.R.S32.HI R9, RZ, 0x1f, R0 ;  /* 0x0000001fff097819 */ /* 0x002fe20000011400 */
[----:B------:R-:W-:Y:S02]  /*0120*/  IMAD R6, R0, UR5, RZ ;  /* 0x0000000500067c24 */ /* 0x000fe4000f8e02ff */
[----:B------:R-:W-:-:S04]  /*0130*/  IMAD.WIDE.U32 R2, R5, R0, RZ ;  /* 0x0000000005027225 */ /* 0x000fc800078e00ff */
[----:B------:R-:W-:-:S04]  /*0140*/  IMAD.WIDE.U32 R12, R0, UR4, RZ ;  /* 0x00000004000c7c25 */ /* 0x000fc8000f8e00ff */
[C---:B------:R-:W-:Y:S01]  /*0150*/  IMAD R7, R9.reuse, UR4, R6 ;  /* 0x0000000409077c24 */ /* 0x040fe2000f8e0206 */
[----:B------:R-:W-:Y:S01]  /*0160*/  IADD3 R6, P2, PT, R4, 0x1, RZ ;  /* 0x0000000104067810 */ /* 0x000fe20007f5e0ff */
[----:B------:R-:W-:Y:S01]  /*0170*/  IMAD R3, R9, R5, R3 ;  /* 0x0000000509037224 */ /* 0x000fe200078e0203 */
[----:B------:R-:W-:Y:S01]  /*0180*/  LOP3.LUT R5, RZ, R2, RZ, 0x33, !PT ;  /* 0x00000002ff057212 */ /* 0x000fe200078e33ff */
[----:B------:R-:W-:Y:S01]  /*0190*/  IMAD.IADD R13, R13, 0x1, R7 ;  /* 0x000000010d0d7824 */ /* 0x000fe200078e0207 */
[----:B------:R-:W0:Y:S01]  /*01a0*/  LDCU.64 UR4, c[0x0][0x398] ;  /* 0x00007300ff0477ac */ /* 0x000e220008000a00 */
[----:B------:R-:W-:Y:S01]  /*01b0*/  ISETP.NE.U32.AND P0, PT, R6, UR10, PT ;  /* 0x0000000a06007c0c */ /* 0x000fe2000bf05070 */
[----:B------:R-:W-:Y:S01]  /*01c0*/  IMAD.X R6, RZ, RZ, RZ, P2 ;  /* 0x000000ffff067224 */ /* 0x000fe200010e06ff */
[----:B------:R-:W-:Y:S02]  /*01d0*/  ISETP.LT.U32.AND P1, PT, R12, R5, PT ;  /* 0x000000050c00720c */ /* 0x000fe40003f21070 */
[----:B------:R-:W-:-:S02]  /*01e0*/  LOP3.LUT R8, RZ, R3, RZ, 0x33, !PT ;  /* 0x00000003ff087212 */ /* 0x000fc400078e33ff */
[----:B------:R-:W-:Y:S02]  /*01f0*/  ISETP.NE.AND.EX P0, PT, R6, UR11, PT, P0 ;  /* 0x0000000b06007c0c */ /* 0x000fe4000bf05300 */
[----:B------:R-:W-:-:S04]  /*0200*/  ISETP.LT.U32.AND.EX P1, PT, R13, R8, PT, P1 ;  /* 0x000000080d00720c */ /* 0x000fc80003f21110 */
[----:B------:R-:W-:Y:S02]  /*0210*/  SEL R5, R12, R5, P1 ;  /* 0x000000050c057207 */ /* 0x000fe40000800000 */
[----:B------:R-:W-:Y:S02]  /*0220*/  SEL R8, R13, R8, P1 ;  /* 0x000000080d087207 */ /* 0x000fe40000800000 */
[----:B------:R-:W-:-:S03]  /*0230*/  IADD3 R6, P1, PT, R5, R2, RZ ;  /* 0x0000000205067210 */ /* 0x000fc60007f3e0ff */
[----:B------:R-:W1:Y:S02]  /*0240*/  @!P0 LDC.64 R10, c[0x0][0x3a8] ;  /* 0x0000ea00ff0a8b82 */ /* 0x000e640000000a00 */
[----:B------:R-:W-:Y:S01]  /*0250*/  IMAD.X R5, R8, 0x1, R3, P1 ;  /* 0x0000000108057824 */ /* 0x000fe200008e0603 */
[----:B0-----:R-:W-:-:S04]  /*0260*/  ISETP.LT.U32.AND P1, PT, R6, UR4, PT ;  /* 0x0000000406007c0c */ /* 0x001fc8000bf21070 */
[----:B------:R-:W-:-:S04]  /*0270*/  ISETP.LT.U32.AND.EX P1, PT, R5, UR5, PT, P1 ;  /* 0x0000000505007c0c */ /* 0x000fc8000bf21110 */
[----:B------:R-:W-:Y:S02]  /*0280*/  SEL R6, R6, UR4, P1 ;  /* 0x0000000406067c07 */ /* 0x000fe40008800000 */
[----:B------:R-:W-:Y:S02]  /*0290*/  SEL R7, R5, UR5, P1 ;  /* 0x0000000505077c07 */ /* 0x000fe40008800000 */
[----:B------:R-:W-:Y:S02]  /*02a0*/  LOP3.LUT R17, RZ, R6, RZ, 0x33, !PT ;  /* 0x00000006ff117212 */ /* 0x000fe400078e33ff */
[----:B------:R-:W-:Y:S02]  /*02b0*/  LOP3.LUT R19, RZ, R7, RZ, 0x33, !PT ;  /* 0x00000007ff137212 */ /* 0x000fe400078e33ff */
[----:B------:R-:W-:-:S04]  /*02c0*/  ISETP.LT.U32.AND P1, PT, R12, R17, PT ;  /* 0x000000110c00720c */ /* 0x000fc80003f21070 */
[C---:B------:R-:W-:Y:S02]  /*02d0*/  ISETP.LT.U32.AND.EX P1, PT, R13.reuse, R19, PT, P1 ;  /* 0x000000130d00720c */ /* 0x040fe40003f21110 */
[----:B-1----:R-:W-:Y:S02]  /*02e0*/  @!P0 LEA R10, P2, R4, R10, 0x3 ;  /* 0x0000000a040a8211 */ /* 0x002fe400078418ff */
[----:B------:R-:W-:Y:S02]  /*02f0*/  SEL R17, R12, R17, P1 ;  /* 0x000000110c117207 */ /* 0x000fe40000800000 */
[----:B------:R-:W-:Y:S02]  /*0300*/  SEL R19, R13, R19, P1 ;  /* 0x000000130d137207 */ /* 0x000fe40000800000 */
[----:B------:R-:W-:Y:S02]  /*0310*/  IADD3 R17, P3, PT, R17, R6, RZ ;  /* 0x0000000611117210 */ /* 0x000fe40007f7e0ff */
[----:B------:R-:W-:-:S02]  /*0320*/  @!P0 LEA.HI.X R11, R4, R11, RZ, 0x3, P2 ;  /* 0x0000000b040b8211 */ /* 0x000fc400010f1cff */
[C---:B------:R-:W-:Y:S01]  /*0330*/  ISETP.LT.U32.AND P1, PT, R2.reuse, UR4, PT ;  /* 0x0000000402007c0c */ /* 0x040fe2000bf21070 */
[----:B------:R-:W-:Y:S01]  /*0340*/  IMAD.X R19, R19, 0x1, R7, P3 ;  /* 0x0000000113137824 */ /* 0x000fe200018e0607 */
[----:B------:R-:W-:Y:S01]  /*0350*/  ISETP.LT.U32.AND P2, PT, R17, UR4, PT ;  /* 0x0000000411007c0c */ /* 0x000fe2000bf41070 */
[----:B--2---:R0:W-:Y:S01]  /*0360*/  @!P0 STG.E.64 desc[UR8][R10.64], R6 ;  /* 0x000000060a008986 */ /* 0x0041e2000c101b08 */
[----:B------:R-:W-:Y:S02]  /*0370*/  ISETP.LT.U32.AND.EX P1, PT, R3, UR5, PT, P1 ;  /* 0x0000000503007c0c */ /* 0x000fe4000bf21110 */
[----:B------:R-:W-:Y:S02]  /*0380*/  ISETP.LT.U32.AND.EX P2, PT, R19, UR5, PT, P2 ;  /* 0x0000000513007c0c */ /* 0x000fe4000bf41120 */
[----:B------:R-:W-:Y:S02]  /*0390*/  SEL R5, R2, UR4, P1 ;  /* 0x0000000402057c07 */ /* 0x000fe40008800000 */
[----:B------:R-:W-:-:S02]  /*03a0*/  SEL R3, R3, UR5, P1 ;  /* 0x0000000503037c07 */ /* 0x000fc40008800000 */
[----:B------:R-:W-:Y:S02]  /*03b0*/  SEL R17, R17, UR4, P2 ;  /* 0x0000000411117c07 */ /* 0x000fe40009000000 */
[----:B------:R-:W-:Y:S01]  /*03c0*/  SEL R19, R19, UR5, P2 ;  /* 0x0000000513137c07 */ /* 0x000fe20009000000 */
[----:B------:R-:W-:Y:S06]  /*03d0*/  @!P0 EXIT ;  /* 0x000000000000894d */ /* 0x000fec0003800000 */
[----:B------:R-:W1:Y:S01]  /*03e0*/  LDCU.U8 UR5, c[0x0][0x380] ;  /* 0x00007000ff0577ac */ /* 0x000e620008000000 */
[----:B------:R-:W-:Y:S01]  /*03f0*/  IADD3 R15, P0, PT, R17, -R5, RZ ;  /* 0x80000005110f7210 */ /* 0x000fe20007f1e0ff */
[----:B------:R-:W-:Y:S01]  /*0400*/  BSSY.RECONVERGENT B0, `(.L_x_43) ;  /* 0x0000084000007945 */ /* 0x000fe20003800200 */
[----:B------:R-:W-:-:S06]  /*0410*/  UIADD3 UR4, UPT, UPT, UR6, -0x1, URZ ;  /* 0xffffffff06047890 */ /* 0x000fcc000fffe0ff */
[----:B------:R-:W-:-:S05]  /*0420*/  LOP3.LUT R13, R4, UR4, RZ, 0xc0, !PT ;  /* 0x00000004040d7c12 */ /* 0x000fca000f8ec0ff */
[----:B0-----:R-:W-:Y:S01]  /*0430*/  IMAD.WIDE.U32 R10, R13, R0, RZ ;  /* 0x000000000d0a7225 */ /* 0x001fe200078e00ff */
[----:B-1----:R-:W-:-:S03]  /*0440*/  UPRMT UR4, UR5, 0x8880, URZ ;  /* 0x0000888005047896 */ /* 0x002fc600080000ff */
[----:B------:R-:W-:Y:S01]  /*0450*/  IMAD.X R0, R19, 0x1, ~R3, P0 ;  /* 0x0000000113007824 */ /* 0x000fe200000e0e03 */
[----:B------:R-:W-:Y:S01]  /*0460*/  ISETP.LT.U32.AND P0, PT, R10, R15, PT ;  /* 0x0000000f0a00720c */ /* 0x000fe20003f01070 */
[----:B------:R-:W-:Y:S01]  /*0470*/  IMAD R9, R9, R13, R11 ;  /* 0x0000000d09097224 */ /* 0x000fe200078e020b */
[----:B------:R-:W-:-:S04]  /*0480*/  UISETP.NE.AND UP0, UPT, UR4, URZ, UPT ;  /* 0x000000ff0400728c */ /* 0x000fc8000bf05270 */
[----:B------:R-:W-:-:S04]  /*0490*/  ISETP.LT.U32.AND.EX P0, PT, R9, R0, PT, P0 ;  /* 0x000000000900720c */ /* 0x000fc80003f01100 */
[----:B------:R-:W-:Y:S02]  /*04a0*/  SEL R14, R10, R15, P0 ;  /* 0x0000000f0a0e7207 */ /* 0x000fe40000000000 */
[----:B------:R-:W-:Y:S01]  /*04b0*/  SEL R9, R9, R0, P0 ;  /* 0x0000000009097207 */ /* 0x000fe20000000000 */
[----:B------:R-:W-:Y:S06]  /*04c0*/  BRA.U !UP0, `(.L_x_44) ;  /* 0x0000000108f47547 */ /* 0x000fec000b800000 */
[----:B------:R-:W-:Y:S01]  /*04d0*/  IADD3 R11, P0, PT, R17, -R6, RZ ;  /* 0x80000006110b7210 */ /* 0x000fe20007f1e0ff */
[----:B------:R-:W0:Y:S01]  /*04e0*/  LDCU.64 UR4, c[0x0][0x388] ;  /* 0x00007100ff0477ac */ /* 0x000e220008000a00 */
[----:B------:R-:W-:Y:S01]  /*04f0*/  IADD3 R15, P2, PT, R6, -R5, RZ ;  /* 0x80000005060f7210 */ /* 0x000fe20007f5e0ff */
[----:B------:R-:W-:Y:S02]  /*0500*/  BSSY.RECONVERGENT B1, `(.L_x_45) ;  /* 0x0000038000017945 */ /* 0x000fe40003800200 */
[----:B------:R-:W-:Y:S01]  /*0510*/  IMAD.X R8, R19, 0x1, ~R7, P0 ;  /* 0x0000000113087824 */ /* 0x000fe200000e0e07 */
[----:B------:R-:W-:Y:S01]  /*0520*/  ISETP.GT.U32.AND P0, PT, R14, R11, PT ;  /* 0x0000000b0e00720c */ /* 0x000fe20003f04070 */
[----:B------:R-:W-:Y:S01]  /*0530*/  IMAD.X R10, R7, 0x1, ~R3, P2 ;  /* 0x00000001070a7824 */ /* 0x000fe200010e0e03 */
[----:B------:R-:W-:Y:S02]  /*0540*/  ISETP.LT.U32.AND P1, PT, R15, R14, PT ;  /* 0x0000000e0f00720c */ /* 0x000fe40003f21070 */
[----:B------:R-:W-:-:S02]  /*0550*/  ISETP.GT.U32.AND.EX P0, PT, R9, R8, PT, P0 ;  /* 0x000000080900720c */ /* 0x000fc40003f04100 */
[----:B------:R-:W-:Y:S02]  /*0560*/  ISETP.LT.U32.AND.EX P1, PT, R10, R9, PT, P1 ;  /* 0x000000090a00720c */ /* 0x000fe40003f21110 */
[-C--:B------:R-:W-:Y:S02]  /*0570*/  SEL R2, R14, R11.reuse, P0 ;  /* 0x0000000b0e027207 */ /* 0x080fe40000000000 */
[----:B------:R-:W-:Y:S02]  /*0580*/  SEL R0, R9, R8, P0 ;  /* 0x0000000809007207 */ /* 0x000fe40000000000 */
[----:B------:R-:W-:Y:S02]  /*0590*/  IADD3 R2, P0, PT, R2, -R11, RZ ;  /* 0x8000000b02027210 */ /* 0x000fe40007f1e0ff */
[----:B------:R-:W-:Y:S02]  /*05a0*/  SEL R15, R15, R14, P1 ;  /* 0x0000000e0f0f7207 */ /* 0x000fe40000800000 */
[----:B------:R-:W-:Y:S01]  /*05b0*/  SEL R17, R10, R9, P1 ;  /* 0x000000090a117207 */ /* 0x000fe20000800000 */
[----:B------:R-:W-:Y:S01]  /*05c0*/  IMAD.X R0, R0, 0x1, ~R8, P0 ;  /* 0x0000000100007824 */ /* 0x000fe200000e0e08 */
[----:B------:R-:W-:-:S04]  /*05d0*/  ISETP.GE.U32.AND P0, PT, R2, R15, PT ;  /* 0x0000000f0200720c */ /* 0x000fc80003f06070 */
[----:B------:R-:W-:-:S13]  /*05e0*/  ISETP.GE.U32.AND.EX P0, PT, R0, R17, PT, P0 ;  /* 0x000000110000720c */ /* 0x000fda0003f06100 */
[----:B0-----:R-:W-:Y:S05]  /*05f0*/  @P0 BRA `(.L_x_46) ;  /* 0x0000000000a00947 */ /* 0x001fea0003800000 */
[----:B------:R-:W-:-:S05]  /*0600*/  IADD3 R14, P0, PT, R14, R6, RZ ;  /* 0x000000060e0e7210 */ /* 0x000fca0007f1e0ff */
[----:B------:R-:W-:-:S08]  /*0610*/  IMAD.X R16, R9, 0x1, R7, P0 ;  /* 0x0000000109107824 */ /* 0x000fd000000e0607 */
.L_x_49:
[----:B------:R-:W-:-:S05]  /*0620*/  IADD3 R7, P0, PT, -R2, R15, RZ ;  /* 0x0000000f02077210 */ /* 0x000fca0007f1e1ff */
[----:B------:R-:W-:-:S05]  /*0630*/  IMAD.X R6, R17, 0x1, ~R0, P0 ;  /* 0x0000000111067824 */ /* 0x000fca00000e0e00 */
[--C-:B------:R-:W-:Y:S02]  /*0640*/  SHF.R.U64 R7, R7, 0x1, R6.reuse ;  /* 0x0000000107077819 */ /* 0x100fe40000001206 */
[----:B------:R-:W-:Y:S02]  /*0650*/  SHF.R.U32.HI R9, RZ, 0x1, R6 ;  /* 0x00000001ff097819 */ /* 0x000fe40000011606 */
[----:B------:R-:W-:-:S04]  /*0660*/  IADD3 R18, P0, PT, R2, R7, RZ ;  /* 0x0000000702127210 */ /* 0x000fc80007f1e0ff */
[----:B------:R-:W-:Y:S01]  /*0670*/  LOP3.LUT R7, RZ, R18, RZ, 0x33, !PT ;  /* 0x00000012ff077212 */ /* 0x000fe200078e33ff */
[----:B------:R-:W-:Y:S01]  /*0680*/  IMAD.X R20, R0, 0x1, R9, P0 ;  /* 0x0000000100147824 */ /* 0x000fe200000e0609 */
[----:B------:R-:W-:Y:S02]  /*0690*/  IADD3 R8, P0, PT, R18, R5, RZ ;  /* 0x0000000512087210 */ /* 0x000fe40007f1e0ff */
[----:B------:R-:W-:Y:S02]  /*06a0*/  IADD3 R6, P1, PT, R7, R14, RZ ;  /* 0x0000000e07067210 */ /* 0x000fe40007f3e0ff */
[----:B------:R-:W-:Y:S01]  /*06b0*/  LOP3.LUT R7, RZ, R20, RZ, 0x33, !PT ;  /* 0x00000014ff077212 */ /* 0x000fe200078e33ff */
[----:B------:R-:W-:Y:S01]  /*06c0*/  IMAD.X R9, R20, 0x1, R3, P0 ;  /* 0x0000000114097824 */ /* 0x000fe200000e0603 */
[----:B------:R-:W-:-:S03]  /*06d0*/  LEA R10, P0, R8, UR4, 0x4 ;  /* 0x00000004080a7c11 */ /* 0x000fc6000f8020ff */
[----:B------:R-:W-:Y:S01]  /*06e0*/  IMAD.X R7, R7, 0x1, R16, P1 ;  /* 0x0000000107077824 */ /* 0x000fe200008e0610 */
[----:B------:R-:W-:Y:S02]  /*06f0*/  LEA R12, P1, R6, UR4, 0x4 ;  /* 0x00000004060c7c11 */ /* 0x000fe4000f8220ff */
[----:B------:R-:W-:Y:S02]  /*0700*/  LEA.HI.X R11, R8, UR5, R9, 0x4, P0 ;  /* 0x00000005080b7c11 */ /* 0x000fe400080f2409 */
[----:B------:R-:W-:-:S03]  /*0710*/  LEA.HI.X R13, R6, UR5, R7, 0x4, P1 ;  /* 0x00000005060d7c11 */ /* 0x000fc600088f2407 */
[----:B------:R-:W2:Y:S04]  /*0720*/  LDG.E.64 R6, desc[UR8][R10.64] ;  /* 0x000000080a067981 */ /* 0x000ea8000c1e1b00 */
[----:B------:R-:W2:Y:S01]  /*0730*/  LDG.E.64 R8, desc[UR8][R12.64] ;  /* 0x000000080c087981 */ /* 0x000ea2000c1e1b00 */
[----:B------:R-:W-:Y:S01]  /*0740*/  IADD3 R19, P0, PT, R18, 0x1, RZ ;  /* 0x0000000112137810 */ /* 0x000fe20007f1e0ff */
[----:B------:R-:W-:Y:S04]  /*0750*/  BSSY.RECONVERGENT B2, `(.L_x_47) ;  /* 0x000000b000027945 */ /* 0x000fe80003800200 */
[----:B------:R-:W-:Y:S01]  /*0760*/  IMAD.X R21, RZ, RZ, R20, P0 ;  /* 0x000000ffff157224 */ /* 0x000fe200000e0614 */
[----:B------:R-:W-:-:S02]  /*0770*/  PLOP3.LUT P0, PT, PT, PT, PT, 0x8, 0x80 ;  /* 0x000000000080781c */ /* 0x000fc40003f0e170 */
[----:B--2---:R-:W-:-:S04]  /*0780*/  ISETP.GE.U32.AND P1, PT, R8, R6, PT ;  /* 0x000000060800720c */ /* 0x004fc80003f26070 */
[----:B------:R-:W-:-:S13]  /*0790*/  ISETP.GE.U32.AND.EX P1, PT, R9, R7, PT, P1 ;  /* 0x000000070900720c */ /* 0x000fda0003f26110 */
[----:B------:R-:W-:Y:S05]  /*07a0*/  @!P1 BRA `(.L_x_48) ;  /* 0x0000000000149947 */ /* 0x000fea0003800000 */
[----:B------:R-:W2:Y:S04]  /*07b0*/  LDG.E R12, desc[UR8][R12.64+0x8] ;  /* 0x000008080c0c7981 */ /* 0x000ea8000c1e1900 */
[----:B------:R-:W2:Y:S01]  /*07c0*/  LDG.E R11, desc[UR8][R10.64+0x8] ;  /* 0x000008080a0b7981 */ /* 0x000ea2000c1e1900 */
[----:B------:R-:W-:Y:S02]  /*07d0*/  ISETP.LT.U32.AND P1, PT, R6, R8, PT ;  /* 0x000000080600720c */ /* 0x000fe40003f21070 */
[----:B--2---:R-:W-:-:S04]  /*07e0*/  ISETP.GE.AND P0, PT, R12, R11, PT ;  /* 0x0000000b0c00720c */ /* 0x004fc80003f06270 */
[----:B------:R-:W-:-:S13]  /*07f0*/  ISETP.LT.U32.OR.EX P0, PT, R7, R9, P0, P1 ;  /* 0x000000090700720c */ /* 0x000fda0000701510 */
.L_x_48:
[----:B------:R-:W-:Y:S05]  /*0800*/  BSYNC.RECONVERGENT B2 ;  /* 0x0000000000027941 */ /* 0x000fea0003800200 */
.L_x_47:
[----:B------:R-:W-:Y:S02]  /*0810*/  SEL R2, R19, R2, P0 ;  /* 0x0000000213027207 */ /* 0x000fe40000000000 */
[----:B------:R-:W-:Y:S02]  /*0820*/  SEL R15, R15, R18, P0 ;  /* 0x000000120f0f7207 */ /* 0x000fe40000000000 */
[----:B------:R-:W-:Y:S02]  /*0830*/  SEL R0, R21, R0, P0 ;  /* 0x0000000015007207 */ /* 0x000fe40000000000 */
[----:B------:R-:W-:Y:S02]  /*0840*/  SEL R17, R17, R20, P0 ;  /* 0x0000001411117207 */ /* 0x000fe40000000000 */
[----:B------:R-:W-:-:S04]  /*0850*/  ISETP.GE.U32.AND P0, PT, R2, R15, PT ;  /* 0x0000000f0200720c */ /* 0x000fc80003f06070 */
[----:B------:R-:W-:-:S13]  /*0860*/  ISETP.GE.U32.AND.EX P0, PT, R0, R17, PT, P0 ;  /* 0x000000110000720c */ /* 0x000fda0003f06100 */
[----:B------:R-:W-:Y:S05]  /*0870*/  @!P0 BRA `(.L_x_49) ;  /* 0xfffffffc00688947 */ /* 0x000fea000383ffff */
.L_x_46:
[----:B------:R-:W-:Y:S05]  /*0880*/  BSYNC.RECONVERGENT B1 ;  /* 0x0000000000017941 */ /* 0x000fea0003800200 */
.L_x_45:
[----:B------:R-:W-:Y:S05]  /*0890*/  BRA `(.L_x_50) ;  /* 0x0000000000e87947 */ /* 0x000fea0003800000 */
.L_x_44:
[----:B------:R-:W-:Y:S01]  /*08a0*/  IADD3 R17, P0, PT, R17, -R6, RZ ;  /* 0x8000000611117210 */ /* 0x000fe20007f1e0ff */
[----:B------:R-:W0:Y:S01]  /*08b0*/  LDCU.64 UR4, c[0x0][0x390] ;  /* 0x00007200ff0477ac */ /* 0x000e220008000a00 */
[----:B------:R-:W-:-:S03]  /*08c0*/  IADD3 R11, P2, PT, R6, -R5, RZ ;  /* 0x80000005060b7210 */ /* 0x000fc60007f5e0ff */
[----:B------:R-:W-:Y:S01]  /*08d0*/  IMAD.X R0, R19, 0x1, ~R7, P0 ;  /* 0x0000000113007824 */ /* 0x000fe200000e0e07 */
[----:B------:R-:W-:Y:S01]  /*08e0*/  ISETP.GT.U32.AND P0, PT, R14, R17, PT ;  /* 0x000000110e00720c */ /* 0x000fe20003f04070 */
[----:B------:R-:W-:Y:S01]  /*08f0*/  IMAD.X R8, R7, 0x1, ~R3, P2 ;  /* 0x0000000107087824 */ /* 0x000fe200010e0e03 */
[----:B------:R-:W-:Y:S02]  /*0900*/  ISETP.LT.U32.AND P1, PT, R11, R14, PT ;  /* 0x0000000e0b00720c */ /* 0x000fe40003f21070 */
[CC--:B------:R-:W-:Y:S02]  /*0910*/  ISETP.GT.U32.AND.EX P0, PT, R9.reuse, R0.reuse, PT, P0 ;  /* 0x000000000900720c */ /* 0x0c0fe40003f04100 */
[----:B------:R-:W-:Y:S02]  /*0920*/  ISETP.LT.U32.AND.EX P1, PT, R8, R9, PT, P1 ;  /* 0x000000090800720c */ /* 0x000fe40003f21110 */
[----:B------:R-:W-:Y:S02]  /*0930*/  SEL R2, R14, R17, P0 ;  /* 0x000000110e027207 */ /* 0x000fe40000000000 */
[----:B------:R-:W-:-:S02]  /*0940*/  SEL R13, R9, R0, P0 ;  /* 0x00000000090d7207 */ /* 0x000fc40000000000 */
        /* <DEDUP_REMOVED lines=9> */
.L_x_53:
        /* <DEDUP_REMOVED lines=30> */
.L_x_52:
[----:B------:R-:W-:Y:S05]  /*0bc0*/  BSYNC.RECONVERGENT B1 ;  /* 0x0000000000017941 */ /* 0x000fea0003800200 */
.L_x_51:
[----:B------:R-:W-:Y:S02]  /*0bd0*/  SEL R2, R19, R2, P0 ;  /* 0x0000000213027207 */ /* 0x000fe40000000000 */
[----:B------:R-:W-:Y:S02]  /*0be0*/  SEL R15, R15, R18, P0 ;  /* 0x000000120f0f7207 */ /* 0x000fe40000000000 */
[----:B------:R-:W-:Y:S02]  /*0bf0*/  SEL R0, R21, R0, P0 ;  /* 0x0000000015007207 */ /* 0x000fe40000000000 */
[----:B------:R-:W-:Y:S02]  /*0c00*/  SEL R17, R17, R20, P0 ;  /* 0x0000001411117207 */ /* 0x000fe40000000000 */
[----:B------:R-:W-:-:S04]  /*0c10*/  ISETP.GE.U32.AND P0, PT, R2, R15, PT ;  /* 0x0000000f0200720c */ /* 0x000fc80003f06070 */
[----:B------:R-:W-:-:S13]  /*0c20*/  ISETP.GE.U32.AND.EX P0, PT, R0, R17, PT, P0 ;  /* 0x000000110000720c */ /* 0x000fda0003f06100 */
[----:B------:R-:W-:Y:S05]  /*0c30*/  @!P0 BRA `(.L_x_53) ;  /* 0xfffffffc00688947 */ /* 0x000fea000383ffff */
.L_x_50:
[----:B------:R-:W-:Y:S05]  /*0c40*/  BSYNC.RECONVERGENT B0 ;  /* 0x0000000000007941 */ /* 0x000fea0003800200 */
.L_x_43:
[----:B------:R-:W0:Y:S01]  /*0c50*/  LDCU.64 UR6, c[0x0][0x3a8] ;  /* 0x00007500ff0677ac */ /* 0x000e220008000a00 */
[----:B------:R-:W-:-:S05]  /*0c60*/  IADD3 R2, P0, PT, R5, R2, RZ ;  /* 0x0000000205027210 */ /* 0x000fca0007f1e0ff */
[----:B------:R-:W-:Y:S01]  /*0c70*/  IMAD.X R3, R3, 0x1, R0, P0 ;  /* 0x0000000103037824 */ /* 0x000fe200000e0600 */
[----:B0-----:R-:W-:-:S04]  /*0c80*/  LEA R6, P1, R4, UR6, 0x3 ;  /* 0x0000000604067c11 */ /* 0x001fc8000f8218ff */
[----:B------:R-:W-:-:S05]  /*0c90*/  LEA.HI.X R7, R4, UR7, RZ, 0x3, P1 ;  /* 0x0000000704077c11 */ /* 0x000fca00088f1cff */
[----:B------:R-:W-:Y:S01]  /*0ca0*/  STG.E.64 desc[UR8][R6.64], R2 ;  /* 0x0000000206007986 */ /* 0x000fe2000c101b08 */
[----:B------:R-:W-:Y:S05]  /*0cb0*/  EXIT ;  /* 0x000000000000794d */ /* 0x000fea0003800000 */
.L_x_54:
        /* <DEDUP_REMOVED lines=12> */
.L_x_423:


//--------------------- .text._ZN3cub18CUB_300001_SM_10006detail10merge_sort30DeviceMergeSortBlockSortKernelINS2_10policy_hubIPN4cuda3std3__44pairImiEEE9Policy600ESA_PNS0_8NullTypeESA_SE_mNS7_4lessIS9_EES9_SD_EEvbT0_T1_T2_T3_T4_PT6_PT7_T5_NS1_7vsmem_tE --------------------------
	.section	.text._ZN3cub18CUB_300001_SM_10006detail10merge_sort30DeviceMergeSortBlockSortKernelINS2_10policy_hubIPN4cuda3std3__44pairImiEEE9Policy600ESA_PNS0_8NullTypeESA_SE_mNS7_4lessIS9_EES9_SD_EEvbT0_T1_T2_T3_T4_PT6_PT7_T5_NS1_7vsmem_tE,"ax",@progbits
	.align	128
        .global         _ZN3cub18CUB_300001_SM_10006detail10merge_sort30DeviceMergeSortBlockSortKernelINS2_10policy_hubIPN4cuda3std3__44pairImiEEE9Policy600ESA_PNS0_8NullTypeESA_SE_mNS7_4lessIS9_EES9_SD_EEvbT0_T1_T2_T3_T4_PT6_PT7_T5_NS1_7vsmem_tE
        .type           _ZN3cub18CUB_300001_SM_10006detail10merge_sort30DeviceMergeSortBlockSortKernelINS2_10policy_hubIPN4cuda3std3__44pairImiEEE9Policy600ESA_PNS0_8NullTypeESA_SE_mNS7_4lessIS9_EES9_SD_EEvbT0_T1_T2_T3_T4_PT6_PT7_T5_NS1_7vsmem_tE,@function
        .size           _ZN3cub18CUB_300001_SM_10006detail10merge_sort30DeviceMergeSortBlockSortKernelINS2_10policy_hubIPN4cuda3std3__44pairImiEEE9Policy600ESA_PNS0_8NullTypeESA_SE_mNS7_4lessIS9_EES9_SD_EEvbT0_T1_T2_T3_T4_PT6_PT7_T5_NS1_7vsmem_tE,(.L_x_424 - _ZN3cub18CUB_300001_SM_10006detail10merge_sort30DeviceMergeSortBlockSortKernelINS2_10policy_hubIPN4cuda3std3__44pairImiEEE9Policy600ESA_PNS0_8NullTypeESA_SE_mNS7_4lessIS9_EES9_SD_EEvbT0_T1_T2_T3_T4_PT6_PT7_T5_NS1_7vsmem_tE)
        .other          _ZN3cub18CUB_300001_SM_10006detail10merge_sort30DeviceMergeSortBlockSortKernelINS2_10policy_hubIPN4cuda3std3__44pairImiEEE9Policy600ESA_PNS0_8NullTypeESA_SE_mNS7_4lessIS9_EES9_SD_EEvbT0_T1_T2_T3_T4_PT6_PT7_T5_NS1_7vsmem_tE,@"STO_CUDA_ENTRY STV_DEFAULT"
_ZN3cub18CUB_300001_SM_10006detail10merge_sort30DeviceMergeSortBlockSortKernelINS2_10policy_hubIPN4cuda3std3__44pairImiEEE9Policy600ESA_PNS0_8NullTypeESA_SE_mNS7_4lessIS9_EES9_SD_EEvbT0_T1_T2_T3_T4_PT6_PT7_T5_NS1_7vsmem_tE:
.text._ZN3cub18CUB_300001_SM_10006detail10merge_sort30DeviceMergeSortBlockSortKernelINS2_10policy_hubIPN4cuda3std3__44pairImiEEE9Policy600ESA_PNS0_8NullTypeESA_SE_mNS7_4lessIS9_EES9_SD_EEvbT0_T1_T2_T3_T4_PT6_PT7_T5_NS1_7vsmem_tE:
[----:B------:R-:W0:Y:S01]  /*0000*/  LDC R1, c[0x0][0x37c] ;  /* 0x0000df00ff017b82 */ /* 0x000e220000000800 */
[----:B------:R-:W1:Y:S01]  /*0010*/  S2R R2, SR_CTAID.X ;  /* 0x0000000000027919 */ /* 0x000e620000002500 */
[----:B------:R-:W2:Y:S01]  /*0020*/  LDCU UR4, c[0x0][0x370] ;  /* 0x00006e00ff0477ac */ /* 0x000ea20008000800 */
[----:B0-----:R-:W-:Y:S01]  /*0030*/  VIADD R1, R1, 0xffffff90 ;  /* 0xffffff9001017836 */ /* 0x001fe20000000000 */
[----:B------:R-:W0:Y:S01]  /*0040*/  LDCU.64 UR8, c[0x0][0x358] ;  /* 0x00006b00ff0877ac */ /* 0x000e220008000a00 */
[----:B--2---:R-:W-:-:S04]  /*0050*/  UIADD3 UR4, UP0, UPT, UR4, -0x1, URZ ;  /* 0xffffffff04047890 */ /* 0x004fc8000ff1e0ff */
[----:B------:R-:W-:-:S06]  /*0060*/  UIADD3.X UR5, UPT, UPT, URZ, -0x1, URZ, UP0, !UPT ;  /* 0xffffffffff057890 */ /* 0x000fcc00087fe4ff */
[----:B------:R-:W-:Y:S01]  /*0070*/  IMAD.U32 R0, RZ, RZ, UR5 ;  /* 0x00000005ff007e24 */ /* 0x000fe2000f8e00ff */
[C---:B-1----:R-:W-:Y:S01]  /*0080*/  ISETP.LT.U32.AND P0, PT, R2.reuse, UR4, PT ;  /* 0x0000000402007c0c */ /* 0x042fe2000bf01070 */
[----:B------:R-:W-:-:S03]  /*0090*/  IMAD.WIDE.U32 R2, R2, 0x400, RZ ;  /* 0x0000040002027825 */ /* 0x000fc600078e00ff */
[----:B------:R-:W-:-:S13]  /*00a0*/  ISETP.GT.U32.AND.EX P0, PT, R0, RZ, PT, P0 ;  /* 0x000000ff0000720c */ /* 0x000fda0003f04100 */
[----:B0-----:R-:W-:Y:S05]  /*00b0*/  @!P0 BRA `(.L_x_55) ;  /* 0x0000001400fc8947 */ /* 0x001fea0003800000 */
[----:B------:R-:W0:Y:S01]  /*00c0*/  S2R R0, SR_TID.X ;  /* 0x0000000000007919 */ /* 0x000e220000002100 */
[----:B------:R-:W1:Y:S01]  /*00d0*/  LDCU.64 UR4, c[0x0][0x388] ;  /* 0x00007100ff0477ac */ /* 0x000e620008000a00 */
[----:B------:R-:W-:Y:S01]  /*00e0*/  ACQBULK ;  /* 0x000000000000782e */ /* 0x000fe20000000000 */
[----:B0-----:R-:W-:-:S05]  /*00f0*/  IMAD.SHL.U32 R4, R0, 0x4, RZ ;  /* 0x0000000400047824 */ /* 0x001fca00078e00ff */
[----:B------:R-:W-:-:S04]  /*0100*/  LOP3.LUT R15, R4, 0xf80, RZ, 0xc0, !PT ;  /* 0x00000f80040f7812 */ /* 0x000fc800078ec0ff */
[----:B------:R-:W-:-:S04]  /*0110*/  LOP3.LUT R5, R15, 0x1f, R0, 0xf8, !PT ;  /* 0x0000001f0f057812 */ /* 0x000fc800078ef800 */
[----:B------:R-:W-:-:S05]  /*0120*/  IADD3 R5, P0, PT, R2, R5, RZ ;  /* 0x0000000502057210 */ /* 0x000fca0007f1e0ff */
[----:B------:R-:W-:Y:S02]  /*0130*/  IMAD.X R2, RZ, RZ, R3, P0 ;  /* 0x000000ffff027224 */ /* 0x000fe400000e0603 */
[----:B------:R-:W-:-:S03]  /*0140*/  IMAD.SHL.U32 R26, R5, 0x10, RZ ;  /* 0x00000010051a7824 */ /* 0x000fc600078e00ff */
[----:B------:R-:W-:Y:S02]  /*0150*/  SHF.L.U64.HI R2, R5, 0x4, R2 ;  /* 0x0000000405027819 */ /* 0x000fe40000010202 */
[----:B-1----:R-:W-:-:S04]  /*0160*/  IADD3 R4, P0, PT, R26, UR4, RZ ;  /* 0x000000041a047c10 */ /* 0x002fc8000ff1e0ff */
[----:B------:R-:W-:-:S05]  /*0170*/  IADD3.X R5, PT, PT, R2, UR5, RZ, P0, !PT ;  /* 0x0000000502057c10 */ /* 0x000fca00087fe4ff */
[----:B------:R-:W2:Y:S04]  /*0180*/  LDG.E.64 R6, desc[UR8][R4.64] ;  /* 0x0000000804067981 */ /* 0x000ea8000c1e1b00 */
[----:B------:R-:W3:Y:S04]  /*0190*/  LDG.E.64 R12, desc[UR8][R4.64+0x200] ;  /* 0x00020008040c7981 */ /* 0x000ee8000c1e1b00 */
[----:B------:R-:W4:Y:S04]  /*01a0*/  LDG.E.64 R10, desc[UR8][R4.64+0x400] ;  /* 0x00040008040a7981 */ /* 0x000f28000c1e1b00 */
[----:B------:R-:W5:Y:S04]  /*01b0*/  LDG.E.64 R8, desc[UR8][R4.64+0x600] ;  /* 0x0006000804087981 */ /* 0x000f68000c1e1b00 */
[----:B------:R-:W5:Y:S04]  /*01c0*/  LDG.E R14, desc[UR8][R4.64+0x8] ;  /* 0x00000808040e7981 */ /* 0x000f68000c1e1900 */
[----:B------:R-:W5:Y:S04]  /*01d0*/  LDG.E R20, desc[UR8][R4.64+0x208] ;  /* 0x0002080804147981 */ /* 0x000f68000c1e1900 */
[----:B------:R-:W5:Y:S04]  /*01e0*/  LDG.E R22, desc[UR8][R4.64+0x408] ;  /* 0x0004080804167981 */ /* 0x000f68000c1e1900 */
[----:B------:R0:W5:Y:S01]  /*01f0*/  LDG.E R24, desc[UR8][R4.64+0x608] ;  /* 0x0006080804187981 */ /* 0x000162000c1e1900 */
[----:B------:R-:W1:Y:S01]  /*0200*/  S2UR UR5, SR_CgaCtaId ;  /* 0x00000000000579c3 */ /* 0x000e620000008800 */
[----:B------:R-:W-:Y:S01]  /*0210*/  UMOV UR4, 0x400 ;  /* 0x0000040000047882 */ /* 0x000fe20000000000 */
[----:B------:R-:W0:Y:S01]  /*0220*/  S2R R16, SR_LANEID ;  /* 0x0000000000107919 */ /* 0x000e220000000000 */
[----:B-1----:R-:W-:Y:S01]  /*0230*/  ULEA UR4, UR5, UR4, 0x18 ;  /* 0x0000000405047291 */ /* 0x002fe2000f8ec0ff */
[----:B0-----:R-:W-:-:S05]  /*0240*/  IMAD.IADD R3, R15, 0x1, R16 ;  /* 0x000000010f037824 */ /* 0x001fca00078e0210 */
[----:B------:R-:W-:-:S05]  /*0250*/  LEA R3, R3, UR4, 0x4 ;  /* 0x0000000403037c11 */ /* 0x000fca000f8e20ff */
[----:B------:R-:W-:Y:S01]  /*0260*/  IMAD R4, R16, 0x30, R3 ;  /* 0x0000003010047824 */ /* 0x000fe200078e0203 */
[----:B--2---:R-:W-:Y:S04]  /*0270*/  STS.64 [R3], R6 ;  /* 0x0000000603007388 */ /* 0x004fe80000000a00 */
[----:B---3--:R-:W-:Y:S04]  /*0280*/  STS.64 [R3+0x200], R12 ;  /* 0x0002000c03007388 */ /* 0x008fe80000000a00 */
[----:B----4-:R-:W-:Y:S04]  /*0290*/  STS.64 [R3+0x400], R10 ;  /* 0x0004000a03007388 */ /* 0x010fe80000000a00 */
[----:B-----5:R-:W-:Y:S04]  /*02a0*/  STS.64 [R3+0x600], R8 ;  /* 0x0006000803007388 */ /* 0x020fe80000000a00 */
[----:B------:R-:W-:Y:S04]  /*02b0*/  STS [R3+0x8], R14 ;  /* 0x0000080e03007388 */ /* 0x000fe80000000800 */
[----:B------:R-:W-:Y:S04]  /*02c0*/  STS [R3+0x208], R20 ;  /* 0x0002081403007388 */ /* 0x000fe80000000800 */
[----:B------:R-:W-:Y:S04]  /*02d0*/  STS [R3+0x408], R22 ;  /* 0x0004081603007388 */ /* 0x000fe80000000800 */
[----:B------:R-:W-:Y:S01]  /*02e0*/  STS [R3+0x608], R24 ;  /* 0x0006081803007388 */ /* 0x000fe20000000800 */
[----:B------:R-:W-:-:S03]  /*02f0*/  NOP ;  /* 0x0000000000007918 */ /* 0x000fc60000000000 */
[----:B------:R-:W-:Y:S04]  /*0300*/  LDS R18, [R4+0x8] ;  /* 0x0000080004127984 */ /* 0x000fe80000000800 */
[----:B------:R-:W-:Y:S04]  /*0310*/  LDS R5, [R4+0x18] ;  /* 0x0000180004057984 */ /* 0x000fe80000000800 */
[----:B------:R-:W-:Y:S04]  /*0320*/  LDS R17, [R4+0x28] ;  /* 0x0000280004117984 */ /* 0x000fe80000000800 */
[----:B------:R-:W-:Y:S04]  /*0330*/  LDS R16, [R4+0x38] ;  /* 0x0000380004107984 */ /* 0x000fe80000000800 */
[----:B------:R-:W-:Y:S04]  /*0340*/  LDS.64 R12, [R4] ;  /* 0x00000000040c7984 */ /* 0x000fe80000000a00 */
[----:B------:R-:W0:Y:S04]  /*0350*/  LDS.64 R8, [R4+0x10] ;  /* 0x0000100004087984 */ /* 0x000e280000000a00 */
[----:B------:R1:W2:Y:S04]  /*0360*/  LDS.64 R6, [R4+0x20] ;  /* 0x0000200004067984 */ /* 0x0002a80000000a00 */
[----:B------:R1:W3:Y:S01]  /*0370*/  LDS.64 R14, [R4+0x30] ;  /* 0x00003000040e7984 */ /* 0x0002e20000000a00 */
[----:B------:R-:W-:Y:S01]  /*0380*/  BAR.SYNC.DEFER_BLOCKING 0x0 ;  /* 0x0000000000007b1d */ /* 0x000fe20000010000 */
[----:B0-----:R-:W-:-:S07]  /*0390*/  ISETP.GE.U32.AND P0, PT, R8, R12, PT ;  /* 0x0000000c0800720c */ /* 0x001fce0003f06070 */
[----:B------:R-:W-:Y:S01]  /*03a0*/  PREEXIT ;  /* 0x000000000000782d */ /* 0x000fe20000000000 */
[----:B------:R-:W-:Y:S01]  /*03b0*/  BSSY.RECONVERGENT B0, `(.L_x_56) ;  /* 0x0000010000007945 */ /* 0x000fe20003800200 */
[----:B------:R-:W-:-:S13]  /*03c0*/  ISETP.GE.U32.AND.EX P0, PT, R9, R13, PT, P0 ;  /* 0x0000000d0900720c */ /* 0x000fda0003f06100 */
[----:B-123--:R-:W-:Y:S05]  /*03d0*/  @!P0 BRA `(.L_x_57) ;  /* 0x00000000001c8947 */ /* 0x00efea0003800000 */
[----:B------:R-:W-:Y:S01]  /*03e0*/  ISETP.GE.AND P0, PT, R5, R18, PT ;  /* 0x000000120500720c */ /* 0x000fe20003f06270 */
[----:B------:R-:W-:Y:S01]  /*03f0*/  IMAD.MOV.U32 R19, RZ, RZ, R5 ;  /* 0x000000ffff137224 */ /* 0x000fe200078e0005 */
[----:B------:R-:W-:Y:S01]  /*0400*/  ISETP.LT.U32.AND P1, PT, R12, R8, PT ;  /* 0x000000080c00720c */ /* 0x000fe20003f21070 */
[----:B------:R-:W-:Y:S02]  /*0410*/  IMAD.MOV.U32 R20, RZ, RZ, R8 ;  /* 0x000000ffff147224 */ /* 0x000fe400078e0008 */
[----:B------:R-:W-:Y:S01]  /*0420*/  IMAD.MOV.U32 R22, RZ, RZ, R9 ;  /* 0x000000ffff167224 */ /* 0x000fe200078e0009 */
[----:B------:R-:W-:-:S13]  /*0430*/  ISETP.LT.U32.OR.EX P0, PT, R13, R9, P0, P1 ;  /* 0x000000090d00720c */ /* 0x000fda0000701510 */
[----:B------:R-:W-:Y:S05]  /*0440*/  @P0 BRA `(.L_x_58) ;  /* 0x0000000000180947 */ /* 0x000fea0003800000 */
.L_x_57:
[----:B------:R-:W-:Y:S01]  /*0450*/  IMAD.MOV.U32 R20, RZ, RZ, R12 ;  /* 0x000000ffff147224 */ /* 0x000fe200078e000c */
[----:B------:R-:W-:Y:S01]  /*0460*/  MOV R12, R8 ;  /* 0x00000008000c7202 */ /* 0x000fe20000000f00 */
[----:B------:R-:W-:Y:S02]  /*0470*/  IMAD.MOV.U32 R22, RZ, RZ, R13 ;  /* 0x000000ffff167224 */ /* 0x000fe400078e000d */
[----:B------:R-:W-:Y:S02]  /*0480*/  IMAD.MOV.U32 R19, RZ, RZ, R18 ;  /* 0x000000ffff137224 */ /* 0x000fe400078e0012 */
[----:B------:R-:W-:Y:S02]  /*0490*/  IMAD.MOV.U32 R18, RZ, RZ, R5 ;  /* 0x000000ffff127224 */ /* 0x000fe400078e0005 */
[----:B------:R-:W-:-:S07]  /*04a0*/  IMAD.MOV.U32 R13, RZ, RZ, R9 ;  /* 0x000000ffff0d7224 */ /* 0x000fce00078e0009 */
.L_x_58:
[----:B------:R-:W-:Y:S05]  /*04b0*/  BSYNC.RECONVERGENT B0 ;  /* 0x0000000000007941 */ /* 0x000fea0003800200 */
.L_x_56:
[----:B------:R-:W-:Y:S01]  /*04c0*/  ISETP.GE.U32.AND P0, PT, R14, R6, PT ;  /* 0x000000060e00720c */ /* 0x000fe20003f06070 */
[----:B------:R-:W-:Y:S03]  /*04d0*/  BSSY.RECONVERGENT B0, `(.L_x_59) ;  /* 0x0000010000007945 */ /* 0x000fe60003800200 */
[----:B------:R-:W-:-:S13]  /*04e0*/  ISETP.GE.U32.AND.EX P0, PT, R15, R7, PT, P0 ;  /* 0x000000070f00720c */ /* 0x000fda0003f06100 */
[----:B------:R-:W-:Y:S05]  /*04f0*/  @!P0 BRA `(.L_x_60) ;  /* 0x00000000001c8947 */ /* 0x000fea0003800000 */
[----:B------:R-:W-:Y:S01]  /*0500*/  ISETP.GE.AND P0, PT, R16, R17, PT ;  /* 0x000000111000720c */ /* 0x000fe20003f06270 */
[----:B------:R-:W-:Y:S01]  /*0510*/  IMAD.MOV.U32 R9, RZ, RZ, R6 ;  /* 0x000000ffff097224 */ /* 0x000fe200078e0006 */
[----:B------:R-:W-:Y:S01]  /*0520*/  ISETP.LT.U32.AND P1, PT, R6, R14, PT ;  /* 0x0000000e0600720c */ /* 0x000fe20003f21070 */
[----:B------:R-:W-:Y:S02]  /*0530*/  IMAD.MOV.U32 R11, RZ, RZ, R7 ;  /* 0x000000ffff0b7224 */ /* 0x000fe400078e0007 */
[----:B------:R-:W-:Y:S01]  /*0540*/  IMAD.MOV.U32 R8, RZ, RZ, R17 ;  /* 0x000000ffff087224 */ /* 0x000fe200078e0011 */
[----:B------:R-:W-:-:S13]  /*0550*/  ISETP.LT.U32.OR.EX P0, PT, R7, R15, P0, P1 ;  /* 0x0000000f0700720c */ /* 0x000fda0000701510 */
[----:B------:R-:W-:Y:S05]  /*0560*/  @P0 BRA `(.L_x_61) ;  /* 0x0000000000180947 */ /* 0x000fea0003800000 */
.L_x_60:
[----:B------:R-:W-:Y:S02]  /*0570*/  IMAD.MOV.U32 R9, RZ, RZ, R14 ;  /* 0x000000ffff097224 */ /* 0x000fe400078e000e */
[----:B------:R-:W-:Y:S02]  /*0580*/  IMAD.MOV.U32 R11, RZ, RZ, R15 ;  /* 0x000000ffff0b7224 */ /* 0x000fe400078e000f */
[----:B------:R-:W-:Y:S02]  /*0590*/  IMAD.MOV.U32 R8, RZ, RZ, R16 ;  /* 0x000000ffff087224 */ /* 0x000fe400078e0010 */
[----:B------:R-:W-:Y:S02]  /*05a0*/  IMAD.MOV.U32 R14, RZ, RZ, R6 ;  /* 0x000000ffff0e7224 */ /* 0x000fe400078e0006 */
[----:B------:R-:W-:Y:S02]  /*05b0*/  IMAD.MOV.U32 R15, RZ, RZ, R7 ;  /* 0x000000ffff0f7224 */ /* 0x000fe400078e0007 */
[----:B------:R-:W-:-:S07]  /*05c0*/  IMAD.MOV.U32 R16, RZ, RZ, R17 ;  /* 0x000000ffff107224 */ /* 0x000fce00078e0011 */
.L_x_61:
[----:B------:R-:W-:Y:S05]  /*05d0*/  BSYNC.RECONVERGENT B0 ;  /* 0x0000000000007941 */ /* 0x000fea0003800200 */
.L_x_59:
[----:B------:R-:W-:Y:S01]  /*05e0*/  ISETP.GE.U32.AND P0, PT, R9, R20, PT ;  /* 0x000000140900720c */ /* 0x000fe20003f06070 */
[----:B------:R-:W-:Y:S03]  /*05f0*/  BSSY.RECONVERGENT B0, `(.L_x_62) ;  /* 0x0000010000007945 */ /* 0x000fe60003800200 */
[----:B------:R-:W-:-:S13]  /*0600*/  ISETP.GE.U32.AND.EX P0, PT, R11, R22, PT, P0 ;  /* 0x000000160b00720c */ /* 0x000fda0003f06100 */
[----:B------:R-:W-:Y:S05]  /*0610*/  @!P0 BRA `(.L_x_63) ;  /* 0x00000000001c8947 */ /* 0x000fea0003800000 */
[----:B------:R-:W-:Y:S01]  /*0620*/  ISETP.GE.AND P0, PT, R8, R19, PT ;  /* 0x000000130800720c */ /* 0x000fe20003f06270 */
[----:B------:R-:W-:Y:S01]  /*0630*/  IMAD.MOV.U32 R7, RZ, RZ, R9 ;  /* 0x000000ffff077224 */ /* 0x000fe200078e0009 */
[----:B------:R-:W-:Y:S01]  /*0640*/  ISETP.LT.U32.AND P1, PT, R20, R9, PT ;  /* 0x000000091400720c */ /* 0x000fe20003f21070 */
[----:B------:R-:W-:Y:S01]  /*0650*/  IMAD.MOV.U32 R10, RZ, RZ, R11 ;  /* 0x000000ffff0a7224 */ /* 0x000fe200078e000b */
[----:B------:R-:W-:Y:S02]  /*0660*/  MOV R5, R8 ;  /* 0x0000000800057202 */ /* 0x000fe40000000f00 */
[----:B------:R-:W-:-:S13]  /*0670*/  ISETP.LT.U32.OR.EX P0, PT, R22, R11, P0, P1 ;  /* 0x0000000b1600720c */ /* 0x000fda0000701510 */
[----:B------:R-:W-:Y:S05]  /*0680*/  @P0 BRA `(.L_x_64) ;  /* 0x0000000000180947 */ /* 0x000fea0003800000 */
.L_x_63:
[----:B------:R-:W-:Y:S02]  /*0690*/  IMAD.MOV.U32 R7, RZ, RZ, R20 ;  /* 0x000000ffff077224 */ /* 0x000fe400078e0014 */
[----:B------:R-:W-:Y:S02]  /*06a0*/  IMAD.MOV.U32 R10, RZ, RZ, R22 ;  /* 0x000000ffff0a7224 */ /* 0x000fe400078e0016 */
[----:B------:R-:W-:Y:S02]  /*06b0*/  IMAD.MOV.U32 R5, RZ, RZ, R19 ;  /* 0x000000ffff057224 */ /* 0x000fe400078e0013 */
[----:B------:R-:W-:Y:S02]  /*06c0*/  IMAD.MOV.U32 R19, RZ, RZ, R8 ;  /* 0x000000ffff137224 */ /* 0x000fe400078e0008 */
[----:B------:R-:W-:Y:S02]  /*06d0*/  IMAD.MOV.U32 R20, RZ, RZ, R9 ;  /* 0x000000ffff147224 */ /* 0x000fe400078e0009 */
[----:B------:R-:W-:-:S07]  /*06e0*/  IMAD.MOV.U32 R22, RZ, RZ, R11 ;  /* 0x000000ffff167224 */ /* 0x000fce00078e000b */
.L_x_64:
[----:B------:R-:W-:Y:S05]  /*06f0*/  BSYNC.RECONVERGENT B0 ;  /* 0x0000000000007941 */ /* 0x000fea0003800200 */
.L_x_62:
        /* <DEDUP_REMOVED lines=11> */
.L_x_66:
[----:B------:R-:W-:Y:S02]  /*07b0*/  IMAD.MOV.U32 R23, RZ, RZ, R12 ;  /* 0x000000ffff177224 */ /* 0x000fe400078e000c */
[----:B------:R-:W-:Y:S02]  /*07c0*/  IMAD.MOV.U32 R21, RZ, RZ, R13 ;  /* 0x000000ffff157224 */ /* 0x000fe400078e000d */
[----:B------:R-:W-:Y:S01]  /*07d0*/  IMAD.MOV.U32 R11, RZ, RZ, R18 ;  /* 0x000000ffff0b7224 */ /* 0x000fe200078e0012 */
[----:B------:R-:W-:Y:S01]  /*07e0*/  MOV R18, R19 ;  /* 0x0000001300127202 */ /* 0x000fe20000000f00 */
[----:B------:R-:W-:Y:S02]  /*07f0*/  IMAD.MOV.U32 R12, RZ, RZ, R20 ;  /* 0x000000ffff0c7224 */ /* 0x000fe400078e0014 */
[----:B------:R-:W-:-:S07]  /*0800*/  IMAD.MOV.U32 R13, RZ, RZ, R22 ;  /* 0x000000ffff0d7224 */ /* 0x000fce00078e0016 */
.L_x_67:
[----:B------:R-:W-:Y:S05]  /*0810*/  BSYNC.RECONVERGENT B0 ;  /* 0x0000000000007941 */ /* 0x000fea0003800200 */
.L_x_65:
        /* <DEDUP_REMOVED lines=11> */
.L_x_69:
[----:B------:R-:W-:Y:S02]  /*08d0*/  IMAD.MOV.U32 R8, RZ, RZ, R14 ;  /* 0x000000ffff087224 */ /* 0x000fe400078e000e */
[----:B------:R-:W-:Y:S02]  /*08e0*/  IMAD.MOV.U32 R22, RZ, RZ, R15 ;  /* 0x000000ffff167224 */ /* 0x000fe400078e000f */
[----:B------:R-:W-:Y:S02]  /*08f0*/  IMAD.MOV.U32 R6, RZ, RZ, R16 ;  /* 0x000000ffff067224 */ /* 0x000fe400078e0010 */
[----:B------:R-:W-:Y:S02]  /*0900*/  IMAD.MOV.U32 R16, RZ, RZ, R5 ;  /* 0x000000ffff107224 */ /* 0x000fe400078e0005 */
[----:B------:R-:W-:Y:S02]  /*0910*/  IMAD.MOV.U32 R14, RZ, RZ, R7 ;  /* 0x000000ffff0e7224 */ /* 0x000fe400078e0007 */
[----:B------:R-:W-:-:S07]  /*0920*/  IMAD.MOV.U32 R15, RZ, RZ, R10 ;  /* 0x000000ffff0f7224 */ /* 0x000fce00078e000a */
.L_x_70:
[----:B------:R-:W-:Y:S05]  /*0930*/  BSYNC.RECONVERGENT B0 ;  /* 0x0000000000007941 */ /* 0x000fea0003800200 */
.L_x_68:
        /* <DEDUP_REMOVED lines=8> */
[-C--:B------:R-:W-:Y:S02]  /*09c0*/  MOV R20, R22.reuse ;  /* 0x0000001600147202 */ /* 0x080fe40000000f00 */
[----:B------:R-:W-:-:S13]  /*09d0*/  ISETP.LT.U32.OR.EX P0, PT, R21, R22, P0, P1 ;  /* 0x000000161500720c */ /* 0x000fda0000701510 */
[----:B------:R-:W-:Y:S05]  /*09e0*/  @P0 BRA `(.L_x_73) ;  /* 0x0000000000180947 */ /* 0x000fea0003800000 */
.L_x_72:
[----:B------:R-:W-:Y:S02]  /*09f0*/  IMAD.MOV.U32 R19, RZ, RZ, R23 ;  /* 0x000000ffff137224 */ /* 0x000fe400078e0017 */
[----:B------:R-:W-:Y:S02]  /*0a00*/  IMAD.MOV.U32 R20, RZ, RZ, R21 ;  /* 0x000000ffff147224 */ /* 0x000fe400078e0015 */
[----:B------:R-:W-:Y:S02]  /*0a10*/  IMAD.MOV.U32 R10, RZ, RZ, R11 ;  /* 0x000000ffff0a7224 */ /* 0x000fe400078e000b */
[----:B------:R-:W-:Y:S02]  /*0a20*/  IMAD.MOV.U32 R11, RZ, RZ, R6 ;  /* 0x000000ffff0b7224 */ /* 0x000fe400078e0006 */
[----:B------:R-:W-:Y:S02]  /*0a30*/  IMAD.MOV.U32 R23, RZ, RZ, R8 ;  /* 0x000000ffff177224 */ /* 0x000fe400078e0008 */
[----:B------:R-:W-:-:S07]  /*0a40*/  IMAD.MOV.U32 R21, RZ, RZ, R22 ;  /* 0x000000ffff157224 */ /* 0x000fce00078e0016 */
.L_x_73:
[----:B------:R-:W-:Y:S05]  /*0a50*/  BSYNC.RECONVERGENT B0 ;  /* 0x0000000000007941 */ /* 0x000fea0003800200 */
.L_x_71:
[----:B------:R-:W-:Y:S01]  /*0a60*/  LEA R5, R0, UR4, 0x6 ;  /* 0x0000000400057c11 */ /* 0x000fe2000f8e30ff */
[----:B------:R-:W-:-:S07]  /*0a70*/  IMAD.MOV.U32 R6, RZ, RZ, 0x2 ;  /* 0x00000002ff067424 */ /* 0x000fce00078e00ff */
.L_x_85:
[----:B------:R-:W-:Y:S01]  /*0a80*/  IMAD.MOV R7, RZ, RZ, -R6 ;  /* 0x000000ffff077224 */ /* 0x000fe200078e0a06 */
[----:B------:R-:W-:Y:S01]  /*0a90*/  BAR.SYNC.DEFER_BLOCKING 0x0 ;  /* 0x0000000000007b1d */ /* 0x000fe20000010000 */
[----:B------:R-:W-:-:S03]  /*0aa0*/  VIADD R9, R6, 0xffffffff ;  /* 0xffffffff06097836 */ /* 0x000fc60000000000 */
[----:B------:R-:W-:Y:S02]  /*0ab0*/  LOP3.LUT R7, R0, R7, RZ, 0xc0, !PT ;  /* 0x0000000700077212 */ /* 0x000fe400078ec0ff */
[----:B------:R-:W-:Y:S01]  /*0ac0*/  LOP3.LUT R9, R9, R0, RZ, 0xc0, !PT ;  /* 0x0000000009097212 */ /* 0x000fe200078ec0ff */
[----:B------:R-:W-:Y:S02]  /*0ad0*/  BSSY.RECONVERGENT B0, `(.L_x_74) ;  /* 0x0000034000007945 */ /* 0x000fe40003800200 */
[----:B------:R-:W-:Y:S02]  /*0ae0*/  IMAD.SHL.U32 R17, R7, 0x4, RZ ;  /* 0x0000000407117824 */ /* 0x000fe400078e00ff */
[----:B------:R-:W-:Y:S01]  /*0af0*/  IMAD.MOV.U32 R7, RZ, RZ, R6 ;  /* 0x000000ffff077224 */ /* 0x000fe200078e0006 */
[----:B------:R-:W-:Y:S01]  /*0b00*/  SHF.L.U32 R6, R6, 0x1, RZ ;  /* 0x0000000106067819 */ /* 0x000fe200000006ff */
[----:B------:R-:W-:Y:S01]  /*0b10*/  IMAD.SHL.U32 R22, R9, 0x4, RZ ;  /* 0x0000000409167824 */ /* 0x000fe200078e00ff */
[----:B------:R-:W-:-:S04]  /*0b20*/  VIMNMX.U32 R17, PT, PT, R17, 0x400, PT ;  /* 0x0000040011117848 */ /* 0x000fc80003fe0000 */
[-C--:B------:R-:W-:Y:S02]  /*0b30*/  VIADDMNMX.U32 R8, R17, R6.reuse, 0x400, PT ;  /* 0x0000040011087446 */ /* 0x080fe40003800006 */
[----:B------:R-:W-:Y:S02]  /*0b40*/  VIMNMX.U32 R22, PT, PT, R22, 0x400, PT ;  /* 0x0000040016167848 */ /* 0x000fe40003fe0000 */
[----:B------:R-:W-:Y:S01]  /*0b50*/  VIADDMNMX.U32 R9, R8, R6, 0x400, PT ;  /* 0x0000040008097446 */ /* 0x000fe20003800006 */
[----:B0-----:R0:W-:Y:S04]  /*0b60*/  STS.64 [R5], R12 ;  /* 0x0000000c05007388 */ /* 0x0011e80000000a00 */
[----:B------:R-:W-:Y:S01]  /*0b70*/  IMAD.IADD R25, R9, 0x1, -R8 ;  /* 0x0000000109197824 */ /* 0x000fe200078e0a08 */
[----:B------:R1:W-:Y:S03]  /*0b80*/  STS.64 [R5+0x30], R14 ;  /* 0x0000300e05007388 */ /* 0x0003e60000000a00 */
[C---:B------:R-:W-:Y:S01]  /*0b90*/  IMAD.IADD R24, R22.reuse, 0x1, -R25 ;  /* 0x0000000116187824 */ /* 0x040fe200078e0a19 */
[----:B------:R-:W-:Y:S01]  /*0ba0*/  ISETP.GE.AND P0, PT, R22, R25, PT ;  /* 0x000000191600720c */ /* 0x000fe20003f06270 */
[----:B------:R1:W-:Y:S01]  /*0bb0*/  STS [R5+0x8], R18 ;  /* 0x0000081205007388 */ /* 0x0003e20000000800 */
[----:B------:R-:W-:-:S02]  /*0bc0*/  VIADDMNMX R25, R8, -R17, R22, PT ;  /* 0x8000001108197246 */ /* 0x000fc40003800116 */
[----:B------:R-:W-:Y:S01]  /*0bd0*/  SEL R24, R24, RZ, P0 ;  /* 0x000000ff18187207 */ /* 0x000fe20000000000 */
[----:B0-----:R-:W-:Y:S01]  /*0be0*/  IMAD.MOV.U32 R13, RZ, RZ, R21 ;  /* 0x000000ffff0d7224 */ /* 0x001fe200078e0015 */
[----:B------:R1:W-:Y:S01]  /*0bf0*/  STS [R5+0x18], R11 ;  /* 0x0000180b05007388 */ /* 0x0003e20000000800 */
[----:B------:R-:W-:Y:S01]  /*0c00*/  IMAD.MOV.U32 R21, RZ, RZ, R20 ;  /* 0x000000ffff157224 */ /* 0x000fe200078e0014 */
[----:B------:R-:W-:Y:S01]  /*0c10*/  ISETP.GE.AND P0, PT, R24, R25, PT ;  /* 0x000000191800720c */ /* 0x000fe20003f06270 */
[----:B------:R-:W-:Y:S01]  /*0c20*/  IMAD.MOV.U32 R12, RZ, RZ, R23 ;  /* 0x000000ffff0c7224 */ /* 0x000fe200078e0017 */
[----:B------:R1:W-:Y:S01]  /*0c30*/  STS [R5+0x28], R10 ;  /* 0x0000280a05007388 */ /* 0x0003e20000000800 */
[----:B------:R-:W-:-:S03]  /*0c40*/  IMAD.MOV.U32 R20, RZ, RZ, R19 ;  /* 0x000000ffff147224 */ /* 0x000fc600078e0013 */
[----:B------:R1:W-:Y:S04]  /*0c50*/  STS.64 [R5+0x10], R12 ;  /* 0x0000100c05007388 */ /* 0x0003e80000000a00 */
[----:B------:R1:W-:Y:S04]  /*0c60*/  STS.64 [R5+0x20], R20 ;  /* 0x0000201405007388 */ /* 0x0003e80000000a00 */
[----:B------:R1:W-:Y:S01]  /*0c70*/  STS [R5+0x38], R16 ;  /* 0x0000381005007388 */ /* 0x0003e20000000800 */
[----:B------:R-:W-:Y:S06]  /*0c80*/  BAR.SYNC.DEFER_BLOCKING 0x0 ;  /* 0x0000000000007b1d */ /* 0x000fec0000010000 */
[----:B------:R-:W-:Y:S05]  /*0c90*/  @P0 BRA `(.L_x_75) ;  /* 0x00000000005c0947 */ /* 0x000fea0003800000 */
[----:B-1----:R-:W-:-:S07]  /*0ca0*/  IMAD.IADD R16, R22, 0x1, R8 ;  /* 0x0000000116107824 */ /* 0x002fce00078e0208 */
.L_x_76:
[----:B------:R-:W-:Y:S01]  /*0cb0*/  IMAD.IADD R10, R25, 0x1, -R24 ;  /* 0x00000001190a7824 */ /* 0x000fe200078e0a18 */
[----:B------:R-:W-:-:S04]  /*0cc0*/  PLOP3.LUT P1, PT, PT, PT, PT, 0x8, 0x80 ;  /* 0x000000000080781c */ /* 0x000fc80003f2e170 */
[----:B------:R-:W-:-:S04]  /*0cd0*/  LEA.HI R11, R10, R10, RZ, 0x1 ;  /* 0x0000000a0a0b7211 */ /* 0x000fc800078f08ff */
[----:B------:R-:W-:-:S04]  /*0ce0*/  LEA.HI.SX32 R18, R11, R24, 0x1f ;  /* 0x000000180b127211 */ /* 0x000fc800078ffaff */
[----:B------:R-:W-:Y:S01]  /*0cf0*/  LOP3.LUT R11, RZ, R18, RZ, 0x33, !PT ;  /* 0x00000012ff0b7212 */ /* 0x000fe200078e33ff */
[----:B------:R-:W-:-:S04]  /*0d00*/  IMAD.IADD R10, R17, 0x1, R18 ;  /* 0x00000001110a7824 */ /* 0x000fc800078e0212 */
[----:B------:R-:W-:Y:S01]  /*0d10*/  IMAD.IADD R11, R16, 0x1, R11 ;  /* 0x00000001100b7824 */ /* 0x000fe200078e020b */
[----:B------:R-:W-:-:S04]  /*0d20*/  LEA R19, R10, UR4, 0x4 ;  /* 0x000000040a137c11 */ /* 0x000fc8000f8e20ff */
[----:B------:R-:W-:Y:S02]  /*0d30*/  LEA R20, R11, UR4, 0x4 ;  /* 0x000000040b147c11 */ /* 0x000fe4000f8e20ff */
        /* <DEDUP_REMOVED lines=13> */
.L_x_75:
[----:B------:R-:W-:Y:S05]  /*0e10*/  BSYNC.RECONVERGENT B0 ;  /* 0x0000000000007941 */ /* 0x000fea0003800200 */
.L_x_74:
[----:B------:R-:W-:Y:S01]  /*0e20*/  IADD3 R19, PT, PT, R17, R24, RZ ;  /* 0x0000001811137210 */ /* 0x000fe20007ffe0ff */
[----:B------:R-:W-:Y:S01]  /*0e30*/  BSSY.RECONVERGENT B0, `(.L_x_77) ;  /* 0x0000012000007945 */ /* 0x000fe20003800200 */
[----:B------:R-:W-:Y:S02]  /*0e40*/  IADD3 R24, PT, PT, -R24, R8, R22 ;  /* 0x0000000818187210 */ /* 0x000fe40007ffe116 */
[----:B-1----:R-:W-:Y:S02]  /*0e50*/  LEA R21, R19, UR4, 0x4 ;  /* 0x0000000413157c11 */ /* 0x002fe4000f8e20ff */
[C---:B------:R-:W-:Y:S02]  /*0e60*/  LEA R23, R24.reuse, UR4, 0x4 ;  /* 0x0000000418177c11 */ /* 0x040fe4000f8e20ff */
[----:B------:R-:W-:Y:S01]  /*0e70*/  ISETP.GE.AND P1, PT, R24, R9, PT ;  /* 0x000000091800720c */ /* 0x000fe20003f26270 */
[----:B------:R0:W1:Y:S01]  /*0e80*/  LDS.64 R14, [R21] ;  /* 0x00000000150e7984 */ /* 0x0000620000000a00 */
[----:B------:R-:W-:-:S03]  /*0e90*/  PLOP3.LUT P0, PT, PT, PT, PT, 0x8, 0x80 ;  /* 0x000000000080781c */ /* 0x000fc60003f0e170 */
[----:B------:R0:W2:Y:S04]  /*0ea0*/  LDS.64 R16, [R23] ;  /* 0x0000000017107984 */ /* 0x0000a80000000a00 */
[----:B------:R0:W3:Y:S04]  /*0eb0*/  LDS R25, [R21+0x8] ;  /* 0x0000080015197984 */ /* 0x0000e80000000800 */
[----:B------:R0:W4:Y:S01]  /*0ec0*/  LDS R22, [R23+0x8] ;  /* 0x0000080017167984 */ /* 0x0001220000000800 */
        /* <DEDUP_REMOVED lines=8> */
.L_x_78:
[----:B------:R-:W-:Y:S05]  /*0f50*/  BSYNC.RECONVERGENT B0 ;  /* 0x0000000000007941 */ /* 0x000fea0003800200 */
.L_x_77:
[----:B------:R-:W-:Y:S01]  /*0f60*/  VIADD R20, R24, 0x1 ;  /* 0x0000000118147836 */ /* 0x000fe20000000000 */
[----:B------:R-:W-:Y:S01]  /*0f70*/  BSSY.RECONVERGENT B0, `(.L_x_79) ;  /* 0x0000017000007945 */ /* 0x000fe20003800200 */
[----:B------:R-:W-:Y:S01]  /*0f80*/  @!P0 IMAD.MOV R20, RZ, RZ, R24 ;  /* 0x000000ffff148224 */ /* 0x000fe200078e0218 */
[----:B-12---:R-:W-:Y:S01]  /*0f90*/  SEL R12, R16, R14, P0 ;  /* 0x0000000e100c7207 */ /* 0x006fe20000000000 */
[----:B------:R-:W-:Y:S01]  /*0fa0*/  VIADD R11, R19, 0x1 ;  /* 0x00000001130b7836 */ /* 0x000fe20000000000 */
[----:B------:R-:W-:Y:S01]  /*0fb0*/  SEL R13, R17, R15, P0 ;  /* 0x0000000f110d7207 */ /* 0x000fe20000000000 */
[----:B------:R-:W-:Y:S01]  /*0fc0*/  @P0 IMAD.MOV R11, RZ, RZ, R19 ;  /* 0x000000ffff0b0224 */ /* 0x000fe200078e0213 */
[----:B------:R-:W-:Y:S01]  /*0fd0*/  ISETP.GE.AND P1, PT, R20, R9, PT ;  /* 0x000000091400720c */ /* 0x000fe20003f26270 */
        /* <DEDUP_REMOVED lines=16> */
.L_x_80:
[----:B------:R-:W-:Y:S05]  /*10e0*/  BSYNC.RECONVERGENT B0 ;  /* 0x0000000000007941 */ /* 0x000fea0003800200 */
.L_x_79:
[----:B------:R-:W-:Y:S01]  /*10f0*/  @!P0 IMAD.MOV R10, RZ, RZ, R20 ;  /* 0x000000ffff0a8224 */ /* 0x000fe200078e0214 */
[----:B------:R-:W-:Y:S01]  /*1100*/  BSSY.RECONVERGENT B0, `(.L_x_81) ;  /* 0x0000017000007945 */ /* 0x000fe20003800200 */
[----:B------:R-:W-:Y:S01]  /*1110*/  @P0 IMAD.MOV R19, RZ, RZ, R11 ;  /* 0x000000ffff130224 */ /* 0x000fe200078e020b */
[----:B0123--:R-:W-:Y:S01]  /*1120*/  SEL R23, R16, R14, P0 ;  /* 0x0000000e10177207 */ /* 0x00ffe20000000000 */
[C---:B------:R-:W-:Y:S01]  /*1130*/  VIADD R24, R10.reuse, 0x1 ;  /* 0x000000010a187836 */ /* 0x040fe20000000000 */
[C---:B------:R-:W-:Y:S01]  /*1140*/  ISETP.GE.AND P1, PT, R10.reuse, R9, PT ;  /* 0x000000090a00720c */ /* 0x040fe20003f26270 */
[C---:B------:R-:W-:Y:S01]  /*1150*/  VIADD R27, R19.reuse, 0x1 ;  /* 0x00000001131b7836 */ /* 0x040fe20000000000 */
[----:B------:R-:W-:Y:S02]  /*1160*/  @!P0 LEA R20, R19, UR4, 0x4 ;  /* 0x0000000413148c11 */ /* 0x000fe4000f8e20ff */
[----:B------:R-:W-:Y:S02]  /*1170*/  @P0 LEA R28, R10, UR4, 0x4 ;  /* 0x000000040a1c0c11 */ /* 0x000fe4000f8e20ff */
[----:B------:R-:W-:-:S02]  /*1180*/  SEL R21, R17, R15, P0 ;  /* 0x0000000f11157207 */ /* 0x000fc40000000000 */
[----:B----4-:R-:W-:Y:S01]  /*1190*/  SEL R11, R22, R25, P0 ;  /* 0x00000019160b7207 */ /* 0x010fe20000000000 */
[----:B------:R0:W1:Y:S04]  /*11a0*/  @!P0 LDS.64 R14, [R20] ;  /* 0x00000000140e8984 */ /* 0x0000680000000a00 */
[----:B------:R0:W2:Y:S04]  /*11b0*/  @P0 LDS.64 R16, [R28] ;  /* 0x000000001c100984 */ /* 0x0000a80000000a00 */
        /* <DEDUP_REMOVED lines=11> */
.L_x_82:
[----:B------:R-:W-:Y:S05]  /*1270*/  BSYNC.RECONVERGENT B0 ;  /* 0x0000000000007941 */ /* 0x000fea0003800200 */
.L_x_81:
[----:B------:R-:W-:Y:S01]  /*1280*/  @!P0 IMAD.MOV R24, RZ, RZ, R10 ;  /* 0x000000ffff188224 */ /* 0x000fe200078e020a */
[----:B------:R-:W-:Y:S01]  /*1290*/  BSSY.RECONVERGENT B0, `(.L_x_83) ;  /* 0x0000015000007945 */ /* 0x000fe20003800200 */
[----:B------:R-:W-:Y:S01]  /*12a0*/  @P0 IMAD.MOV R27, RZ, RZ, R19 ;  /* 0x000000ffff1b0224 */ /* 0x000fe200078e0213 */
[----:B-12---:R-:W-:Y:S02]  /*12b0*/  SEL R19, R16, R14, P0 ;  /* 0x0000000e10137207 */ /* 0x006fe40000000000 */
[C---:B------:R-:W-:Y:S02]  /*12c0*/  ISETP.GE.AND P1, PT, R24.reuse, R9, PT ;  /* 0x000000091800720c */ /* 0x040fe40003f26270 */
[----:B0-----:R-:W-:Y:S02]  /*12d0*/  @!P0 LEA R28, R27, UR4, 0x4 ;  /* 0x000000041b1c8c11 */ /* 0x001fe4000f8e20ff */
[----:B------:R-:W-:Y:S02]  /*12e0*/  @P0 LEA R29, R24, UR4, 0x4 ;  /* 0x00000004181d0c11 */ /* 0x000fe4000f8e20ff */
[----:B------:R-:W-:-:S02]  /*12f0*/  SEL R20, R17, R15, P0 ;  /* 0x0000000f11147207 */ /* 0x000fc40000000000 */
[----:B---34-:R-:W-:Y:S01]  /*1300*/  SEL R10, R22, R25, P0 ;  /* 0x00000019160a7207 */ /* 0x018fe20000000000 */
[----:B------:R0:W1:Y:S04]  /*1310*/  @!P0 LDS.64 R14, [R28] ;  /* 0x000000001c0e8984 */ /* 0x0000680000000a00 */
[----:B------:R0:W2:Y:S04]  /*1320*/  @!P0 LDS R25, [R28+0x8] ;  /* 0x000008001c198984 */ /* 0x0000a80000000800 */
[----:B------:R0:W3:Y:S04]  /*1330*/  @P0 LDS R22, [R29+0x8] ;  /* 0x000008001d160984 */ /* 0x0000e80000000800 */
[----:B------:R0:W4:Y:S01]  /*1340*/  @P0 LDS.64 R16, [R29] ;  /* 0x000000001d100984 */ /* 0x0001220000000a00 */
[----:B------:R-:W-:Y:S01]  /*1350*/  PLOP3.LUT P0, PT, PT, PT, PT, 0x8, 0x80 ;  /* 0x000000000080781c */ /* 0x000fe20003f0e170 */
[----:B------:R-:W-:-:S12]  /*1360*/  @P1 BRA `(.L_x_84) ;  /* 0x00000000001c1947 */ /* 0x000fd80003800000 */
[----:B-1--4-:R-:W-:Y:S02]  /*1370*/  ISETP.GE.U32.AND P1, PT, R16, R14, PT ;  /* 0x0000000e1000720c */ /* 0x012fe40003f26070 */
[----:B------:R-:W-:Y:S02]  /*1380*/  PLOP3.LUT P0, PT, PT, PT, PT, 0x80, 0x8 ;  /* 0x000000000008781c */ /* 0x000fe40003f0f070 */
[----:B------:R-:W-:-:S04]  /*1390*/  ISETP.GE.U32.AND.EX P1, PT, R17, R15, PT, P1 ;  /* 0x0000000f1100720c */ /* 0x000fc80003f26110 */
[----:B------:R-:W-:-:S13]  /*13a0*/  ISETP.GE.OR P1, PT, R27, R8, !P1 ;  /* 0x000000081b00720c */ /* 0x000fda0004f26670 */
[----:B--23--:R-:W-:Y:S02]  /*13b0*/  @!P1 ISETP.GE.AND P2, PT, R22, R25, PT ;  /* 0x000000191600920c */ /* 0x00cfe40003f46270 */
[----:B------:R-:W-:-:S04]  /*13c0*/  @!P1 ISETP.GE.U32.AND P3, PT, R14, R16, PT ;  /* 0x000000100e00920c */ /* 0x000fc80003f66070 */
[----:B------:R-:W-:-:S13]  /*13d0*/  @!P1 ISETP.GE.U32.AND.EX P0, PT, R15, R17, !P2, P3 ;  /* 0x000000110f00920c */ /* 0x000fda0005706130 */
.L_x_84:
[----:B------:R-:W-:Y:S05]  /*13e0*/  BSYNC.RECONVERGENT B0 ;  /* 0x0000000000007941 */ /* 0x000fea0003800200 */
.L_x_83:
[----:B------:R-:W-:Y:S02]  /*13f0*/  ISETP.GE.U32.AND P1, PT, R7, 0x81, PT ;  /* 0x000000810700780c */ /* 0x000fe40003f26070 */
[----:B-1--4-:R-:W-:Y:S02]  /*1400*/  SEL R14, R16, R14, P0 ;  /* 0x0000000e100e7207 */ /* 0x012fe40000000000 */
[----:B------:R-:W-:Y:S02]  /*1410*/  SEL R15, R17, R15, P0 ;  /* 0x0000000f110f7207 */ /* 0x000fe40000000000 */
[----:B--23--:R-:W-:-:S07]  /*1420*/  SEL R16, R22, R25, P0 ;  /* 0x0000001916107207 */ /* 0x00cfce0000000000 */
[----:B------:R-:W-:Y:S05]  /*1430*/  @!P1 BRA `(.L_x_85) ;  /* 0xfffffff400909947 */ /* 0x000fea000383ffff */
[----:B------:R-:W1:Y:S02]  /*1440*/  LDCU.U8 UR4, c[0x0][0x380] ;  /* 0x00007000ff0477ac */ /* 0x000e640008000000 */
[----:B-1----:R-:W-:-:S04]  /*1450*/  UPRMT UR4, UR4, 0x8880, URZ ;  /* 0x0000888004047896 */ /* 0x002fc800080000ff */
[----:B------:R-:W-:Y:S01]  /*1460*/  UISETP.NE.AND UP0, UPT, UR4, URZ, UPT ;  /* 0x000000ff0400728c */ /* 0x000fe2000bf05270 */
[----:B------:R-:W-:Y:S08]  /*1470*/  BAR.SYNC.DEFER_BLOCKING 0x0 ;  /* 0x0000000000007b1d */ /* 0x000ff00000010000 */
[----:B------:R-:W-:Y:S05]  /*1480*/  BRA.U !UP0, `(.L_x_86) ;  /* 0x0000000108847547 */ /* 0x000fea000b800000 */
[----:B------:R-:W-:Y:S01]  /*1490*/  MOV R6, R12 ;  /* 0x0000000c00067202 */ /* 0x000fe20000000f00 */
[----:B------:R-:W-:Y:S01]  /*14a0*/  IMAD.MOV.U32 R7, RZ, RZ, R13 ;  /* 0x000000ffff077224 */ /* 0x000fe200078e000d */
[----:B------:R-:W-:Y:S01]  /*14b0*/  STS [R4+0x8], R18 ;  /* 0x0000081204007388 */ /* 0x000fe20000000800 */
[----:B------:R-:W1:Y:S03]  /*14c0*/  LDCU.64 UR4, c[0x0][0x398] ;  /* 0x00007300ff0477ac */ /* 0x000e660008000a00 */
[----:B------:R2:W-:Y:S04]  /*14d0*/  STS.64 [R4], R6 ;  /* 0x0000000604007388 */ /* 0x0005e80000000a00 */
[----:B------:R-:W-:Y:S04]  /*14e0*/  STS [R4+0x18], R11 ;  /* 0x0000180b04007388 */ /* 0x000fe80000000800 */
[----:B------:R-:W-:Y:S01]  /*14f0*/  STS [R4+0x28], R10 ;  /* 0x0000280a04007388 */ /* 0x000fe20000000800 */
[----:B--2---:R-:W-:-:S03]  /*1500*/  IMAD.MOV.U32 R6, RZ, RZ, R23 ;  /* 0x000000ffff067224 */ /* 0x004fc600078e0017 */
[----:B------:R-:W-:Y:S01]  /*1510*/  STS [R4+0x38], R16 ;  /* 0x0000381004007388 */ /* 0x000fe20000000800 */
[----:B------:R-:W-:Y:S01]  /*1520*/  IMAD.MOV.U32 R7, RZ, RZ, R21 ;  /* 0x000000ffff077224 */ /* 0x000fe200078e0015 */
[----:B-1----:R-:W-:-:S04]  /*1530*/  IADD3 R26, P0, PT, R26, UR4, RZ ;  /* 0x000000041a1a7c10 */ /* 0x002fc8000ff1e0ff */
[----:B------:R1:W-:Y:S01]  /*1540*/  STS.64 [R4+0x10], R6 ;  /* 0x0000100604007388 */ /* 0x0003e20000000a00 */
[----:B------:R-:W-:Y:S01]  /*1550*/  IADD3.X R27, PT, PT, R2, UR5, RZ, P0, !PT ;  /* 0x00000005021b7c10 */ /* 0x000fe200087fe4ff */
[----:B-1----:R-:W-:Y:S02]  /*1560*/  IMAD.MOV.U32 R6, RZ, RZ, R19 ;  /* 0x000000ffff067224 */ /* 0x002fe400078e0013 */
[----:B------:R-:W-:-:S05]  /*1570*/  IMAD.MOV.U32 R7, RZ, RZ, R20 ;  /* 0x000000ffff077224 */ /* 0x000fca00078e0014 */
[----:B------:R1:W-:Y:S02]  /*1580*/  STS.64 [R4+0x20], R6 ;  /* 0x0000200604007388 */ /* 0x0003e40000000a00 */
[----:B-1----:R-:W-:Y:S02]  /*1590*/  IMAD.MOV.U32 R6, RZ, RZ, R14 ;  /* 0x000000ffff067224 */ /* 0x002fe400078e000e */
[----:B------:R-:W-:-:S05]  /*15a0*/  IMAD.MOV.U32 R7, RZ, RZ, R15 ;  /* 0x000000ffff077224 */ /* 0x000fca00078e000f */
[----:B------:R-:W-:Y:S01]  /*15b0*/  STS.64 [R4+0x30], R6 ;  /* 0x0000300604007388 */ /* 0x000fe20000000a00 */
[----:B------:R-:W-:-:S03]  /*15c0*/  NOP ;  /* 0x0000000000007918 */ /* 0x000fc60000000000 */
[----:B------:R-:W1:Y:S04]  /*15d0*/  LDS.128 R20, [R3] ;  /* 0x0000000003147984 */ /* 0x000e680000000c00 */
[----:B------:R-:W2:Y:S04]  /*15e0*/  LDS.128 R12, [R3+0x200] ;  /* 0x00020000030c7984 */ /* 0x000ea80000000c00 */
[----:B------:R-:W3:Y:S04]  /*15f0*/  LDS.128 R8, [R3+0x400] ;  /* 0x0004000003087984 */ /* 0x000ee80000000c00 */
[----:B------:R-:W4:Y:S04]  /*1600*/  LDS.128 R16, [R3+0x600] ;  /* 0x0006000003107984 */ /* 0x000f280000000c00 */
[----:B-1----:R-:W-:Y:S04]  /*1610*/  STG.E.64 desc[UR8][R26.64], R20 ;  /* 0x000000141a007986 */ /* 0x002fe8000c101b08 */
[----:B------:R-:W-:Y:S04]  /*1620*/  STG.E desc[UR8][R26.64+0x8], R22 ;  /* 0x000008161a007986 */ /* 0x000fe8000c101908 */
[----:B--2---:R-:W-:Y:S04]  /*1630*/  STG.E.64 desc[UR8][R26.64+0x200], R12 ;  /* 0x0002000c1a007986 */ /* 0x004fe8000c101b08 */
[----:B------:R-:W-:Y:S04]  /*1640*/  STG.E desc[UR8][R26.64+0x208], R14 ;  /* 0x0002080e1a007986 */ /* 0x000fe8000c101908 */
[----:B---3--:R-:W-:Y:S04]  /*1650*/  STG.E.64 desc[UR8][R26.64+0x400], R8 ;  /* 0x000400081a007986 */ /* 0x008fe8000c101b08 */
[----:B------:R-:W-:Y:S04]  /*1660*/  STG.E desc[UR8][R26.64+0x408], R10 ;  /* 0x0004080a1a007986 */ /* 0x000fe8000c101908 */
[----:B----4-:R-:W-:Y:S04]  /*1670*/  STG.E.64 desc[UR8][R26.64+0x600], R16 ;  /* 0x000600101a007986 */ /* 0x010fe8000c101b08 */
[----:B------:R-:W-:Y:S01]  /*1680*/  STG.E desc[UR8][R26.64+0x608], R18 ;  /* 0x000608121a007986 */ /* 0x000fe2000c101908 */
[----:B------:R-:W-:Y:S05]  /*1690*/  EXIT ;  /* 0x000000000000794d */ /* 0x000fea0003800000 */
.L_x_86:
[----:B------:R-:W-:Y:S01]  /*16a0*/  IMAD.MOV.U32 R6, RZ, RZ, R12 ;  /* 0x000000ffff067224 */ /* 0x000fe200078e000c */
[----:B------:R-:W-:Y:S01]  /*16b0*/  STS [R4+0x8], R18 ;  /* 0x0000081204007388 */ /* 0x000fe20000000800 */
[----:B------:R-:W-:Y:S01]  /*16c0*/  IMAD.MOV.U32 R7, RZ, RZ, R13 ;  /* 0x000000ffff077224 */ /* 0x000fe200078e000d */
[----:B------:R-:W1:Y:S02]  /*16d0*/  LDCU.64 UR4, c[0x0][0x3b0] ;  /* 0x00007600ff0477ac */ /* 0x000e640008000a00 */
[----:B------:R-:W-:Y:S04]  /*16e0*/  STS [R4+0x18], R11 ;  /* 0x0000180b04007388 */ /* 0x000fe80000000800 */
[----:B------:R2:W-:Y:S04]  /*16f0*/  STS.64 [R4], R6 ;  /* 0x0000000604007388 */ /* 0x0005e80000000a00 */
[----:B------:R-:W-:Y:S04]  /*1700*/  STS [R4+0x28], R10 ;  /* 0x0000280a04007388 */ /* 0x000fe80000000800 */
[----:B------:R-:W-:Y:S01]  /*1710*/  STS [R4+0x38], R16 ;  /* 0x0000381004007388 */ /* 0x000fe20000000800 */
[----:B--2---:R-:W-:Y:S01]  /*1720*/  IMAD.MOV.U32 R6, RZ, RZ, R23 ;  /* 0x000000ffff067224 */ /* 0x004fe200078e0017 */
[----:B-1----:R-:W-:Y:S01]  /*1730*/  IADD3 R26, P0, PT, R26, UR4, RZ ;  /* 0x000000041a1a7c10 */ /* 0x002fe2000ff1e0ff */
[----:B------:R-:W-:-:S03]  /*1740*/  IMAD.MOV.U32 R7, RZ, RZ, R21 ;  /* 0x000000ffff077224 */ /* 0x000fc600078e0015 */
[----:B------:R-:W-:Y:S02]  /*1750*/  IADD3.X R27, PT, PT, R2, UR5, RZ, P0, !PT ;  /* 0x00000005021b7c10 */ /* 0x000fe400087fe4ff */
[----:B------:R1:W-:Y:S02]  /*1760*/  STS.64 [R4+0x10], R6 ;  /* 0x0000100604007388 */ /* 0x0003e40000000a00 */
[----:B-1----:R-:W-:Y:S01]  /*1770*/  IMAD.MOV.U32 R6, RZ, RZ, R19 ;  /* 0x000000ffff067224 */ /* 0x002fe200078e0013 */
[----:B------:R-:W-:-:S05]  /*1780*/  MOV R7, R20 ;  /* 0x0000001400077202 */ /* 0x000fca0000000f00 */
        /* <DEDUP_REMOVED lines=18> */
.L_x_55:
[----:B------:R-:W0:Y:S01]  /*18b0*/  S2R R0, SR_CTAID.X ;  /* 0x0000000000007919 */ /* 0x000e220000002500 */
[----:B------:R-:W0:Y:S01]  /*18c0*/  LDC.64 R4, c[0x0][0x388] ;  /* 0x0000e200ff047b82 */ /* 0x000e220000000a00 */
[----:B------:R-:W-:-:S07]  /*18d0*/  ACQBULK ;  /* 0x000000000000782e */ /* 0x000fce0000000000 */
[----:B------:R-:W1:Y:S01]  /*18e0*/  LDC R7, c[0x0][0x3a8] ;  /* 0x0000ea00ff077b82 */ /* 0x000e620000000800 */
[----:B0-----:R-:W-:-:S05]  /*18f0*/  IMAD.WIDE.U32 R4, R0, 0x4000, R4 ;  /* 0x0000400000047825 */ /* 0x001fca00078e0004 */
[----:B------:R-:W2:Y:S04]  /*1900*/  LDG.E.64 R20, desc[UR8][R4.64] ;  /* 0x0000000804147981 */ /* 0x000ea8000c1e1b00 */
[----:B------:R-:W3:Y:S01]  /*1910*/  LDG.E R6, desc[UR8][R4.64+0x8] ;  /* 0x0000080804067981 */ /* 0x000ee2000c1e1900 */
[----:B------:R-:W-:Y:S01]  /*1920*/  IMAD.MOV R2, RZ, RZ, -R2 ;  /* 0x000000ffff027224 */ /* 0x000fe200078e0a02 */
[----:B------:R-:W0:Y:S04]  /*1930*/  S2R R0, SR_TID.X ;  /* 0x0000000000007919 */ /* 0x000e280000002100 */
[----:B-1----:R-:W-:Y:S01]  /*1940*/  VIADDMNMX R2, R2, R7, 0x400, PT ;  /* 0x0000040002027446 */ /* 0x002fe20003800107 */
[----:B0-----:R-:W-:-:S05]  /*1950*/  IMAD.SHL.U32 R19, R0, 0x4, RZ ;  /* 0x0000000400137824 */ /* 0x001fca00078e00ff */
[----:B------:R-:W-:-:S04]  /*1960*/  LOP3.LUT R3, R19, 0xf80, RZ, 0xc0, !PT ;  /* 0x00000f8013037812 */ /* 0x000fc800078ec0ff */
[----:B------:R-:W-:-:S04]  /*1970*/  LOP3.LUT R23, R3, 0x1f, R0, 0xf8, !PT ;  /* 0x0000001f03177812 */ /* 0x000fc800078ef800 */
[C---:B------:R-:W-:Y:S01]  /*1980*/  ISETP.GE.AND P0, PT, R23.reuse, R2, PT ;  /* 0x000000021700720c */ /* 0x040fe20003f06270 */
[C---:B------:R-:W-:Y:S01]  /*1990*/  VIADD R7, R23.reuse, 0x20 ;  /* 0x0000002017077836 */ /* 0x040fe20000000000 */
[C---:B------:R-:W-:Y:S01]  /*19a0*/  LEA R22, P4, R23.reuse, R4, 0x4 ;  /* 0x0000000417167211 */ /* 0x040fe200078820ff */
[C---:B------:R-:W-:Y:S02]  /*19b0*/  VIADD R9, R23.reuse, 0x40 ;  /* 0x0000004017097836 */ /* 0x040fe40000000000 */
[----:B------:R-:W-:Y:S01]  /*19c0*/  VIADD R11, R23, 0x60 ;  /* 0x00000060170b7836 */ /* 0x000fe20000000000 */
[-C--:B------:R-:W-:Y:S01]  /*19d0*/  ISETP.GE.AND P1, PT, R7, R2.reuse, PT ;  /* 0x000000020700720c */ /* 0x080fe20003f26270 */
[----:B------:R-:W-:Y:S01]  /*19e0*/  IMAD.X R23, RZ, RZ, R5, P4 ;  /* 0x000000ffff177224 */ /* 0x000fe200020e0605 */
[-C--:B------:R-:W-:Y:S02]  /*19f0*/  ISETP.GE.AND P2, PT, R9, R2.reuse, PT ;  /* 0x000000020900720c */ /* 0x080fe40003f46270 */
[----:B------:R-:W-:Y:S01]  /*1a00*/  ISETP.GE.AND P3, PT, R11, R2, PT ;  /* 0x000000020b00720c */ /* 0x000fe20003f66270 */
[----:B--2---:R-:W-:Y:S01]  /*1a10*/  IMAD.MOV.U32 R11, RZ, RZ, R21 ;  /* 0x000000ffff0b7224 */ /* 0x004fe200078e0015 */
[----:B------:R-:W-:Y:S01]  /*1a20*/  STL.64 [R1+0x40], R20 ;  /* 0x0000401401007387 */ /* 0x000fe20000100a00 */
[----:B------:R-:W-:-:S02]  /*1a30*/  IMAD.MOV.U32 R10, RZ, RZ, R20 ;  /* 0x000000ffff0a7224 */ /* 0x000fc400078e0014 */
[----:B---3--:R-:W-:Y:S01]  /*1a40*/  IMAD.MOV.U32 R14, RZ, RZ, R6 ;  /* 0x000000ffff0e7224 */ /* 0x008fe200078e0006 */
[----:B------:R-:W-:Y:S01]  /*1a50*/  MOV R17, R11 ;  /* 0x0000000b00117202 */ /* 0x000fe20000000f00 */
[--C-:B------:R-:W-:Y:S01]  /*1a60*/  IMAD.MOV.U32 R16, RZ, RZ, R10.reuse ;  /* 0x000000ffff107224 */ /* 0x100fe200078e000a */
[----:B------:R0:W-:Y:S01]  /*1a70*/  STL.64 [R1+0x50], R20 ;  /* 0x0000501401007387 */ /* 0x0001e20000100a00 */
[----:B------:R-:W-:Y:S02]  /*1a80*/  IMAD.MOV.U32 R12, RZ, RZ, R10 ;  /* 0x000000ffff0c7224 */ /* 0x000fe400078e000a */
[----:B------:R-:W-:Y:S02]  /*1a90*/  IMAD.MOV.U32 R13, RZ, RZ, R11 ;  /* 0x000000ffff0d7224 */ /* 0x000fe400078e000b */
[--C-:B------:R-:W-:Y:S01]  /*1aa0*/  IMAD.MOV.U32 R4, RZ, RZ, R14.reuse ;  /* 0x000000ffff047224 */ /* 0x100fe200078e000e */
[----:B------:R-:W-:Y:S01]  /*1ab0*/  STL [R1+0x48], R6 ;  /* 0x0000480601007387 */ /* 0x000fe20000100800 */
[----:B------:R-:W-:-:S03]  /*1ac0*/  IMAD.MOV.U32 R8, RZ, RZ, R14 ;  /* 0x000000ffff087224 */ /* 0x000fc600078e000e */
[----:B------:R1:W-:Y:S04]  /*1ad0*/  STL [R1+0x58], R6 ;  /* 0x0000580601007387 */ /* 0x0003e80000100800 */
[----:B0-----:R-:W2:Y:S04]  /*1ae0*/  @!P0 LDG.E.64 R20, desc[UR8][R22.64] ;  /* 0x0000000816148981 */ /* 0x001ea8000c1e1b00 */
[----:B------:R-:W3:Y:S04]  /*1af0*/  @!P1 LDG.E.64 R16, desc[UR8][R22.64+0x200] ;  /* 0x0002000816109981 */ /* 0x000ee8000c1e1b00 */
[----:B------:R-:W4:Y:S04]  /*1b00*/  @!P2 LDG.E.64 R12, desc[UR8][R22.64+0x400] ;  /* 0x00040008160ca981 */ /* 0x000f28000c1e1b00 */
[----:B------:R-:W5:Y:S04]  /*1b10*/  @!P3 LDG.E.64 R10, desc[UR8][R22.64+0x600] ;  /* 0x00060008160ab981 */ /* 0x000f68000c1e1b00 */
[----:B------:R-:W5:Y:S04]  /*1b20*/  @!P1 LDG.E.64 R4, desc[UR8][R22.64+0x208] ;  /* 0x0002080816049981 */ /* 0x000f68000c1e1b00 */
[----:B------:R-:W5:Y:S04]  /*1b30*/  @!P2 LDG.E.64 R8, desc[UR8][R22.64+0x408] ;  /* 0x000408081608a981 */ /* 0x000f68000c1e1b00 */
[----:B-1----:R-:W5:Y:S04]  /*1b40*/  @!P0 LDG.E.64 R6, desc[UR8][R22.64+0x8] ;  /* 0x0000080816068981 */ /* 0x002f68000c1e1b00 */
[----:B------:R-:W5:Y:S01]  /*1b50*/  @!P3 LDG.E.64 R14, desc[UR8][R22.64+0x608] ;  /* 0x00060808160eb981 */ /* 0x000f62000c1e1b00 */
[----:B------:R-:W0:Y:S01]  /*1b60*/  S2UR UR5, SR_CgaCtaId ;  /* 0x00000000000579c3 */ /* 0x000e220000008800 */
[----:B------:R-:W-:Y:S01]  /*1b70*/  UMOV UR4, 0x400 ;  /* 0x0000040000047882 */ /* 0x000fe20000000000 */
[----:B------:R-:W1:Y:S01]  /*1b80*/  S2R R0, SR_LANEID ;  /* 0x0000000000007919 */ /* 0x000e620000000000 */
[----:B------:R-:W-:Y:S04]  /*1b90*/  STL.128 [R1+0x20], RZ ;  /* 0x000020ff01007387 */ /* 0x000fe80000100c00 */
[----:B------:R-:W-:Y:S04]  /*1ba0*/  STL.128 [R1+0x30], RZ ;  /* 0x000030ff01007387 */ /* 0x000fe80000100c00 */
[----:B------:R-:W-:Y:S04]  /*1bb0*/  STL [R1+0x4c], RZ ;  /* 0x00004cff01007387 */ /* 0x000fe80000100800 */
[----:B------:R-:W-:Y:S01]  /*1bc0*/  STL [R1+0x5c], RZ ;  /* 0x00005cff01007387 */ /* 0x000fe20000100800 */
[----:B0-----:R-:W-:Y:S01]  /*1bd0*/  ULEA UR4, UR5, UR4, 0x18 ;  /* 0x0000000405047291 */ /* 0x001fe2000f8ec0ff */
[----:B-1----:R-:W-:-:S05]  /*1be0*/  IMAD.IADD R3, R3, 0x1, R0 ;  /* 0x0000000103037824 */ /* 0x002fca00078e0200 */
[----:B------:R-:W-:-:S05]  /*1bf0*/  LEA R3, R3, UR4, 0x4 ;  /* 0x0000000403037c11 */ /* 0x000fca000f8e20ff */
[----:B------:R-:W-:Y:S01]  /*1c00*/  IMAD R18, R0, 0x30, R3 ;  /* 0x0000003000127824 */ /* 0x000fe200078e0203 */
[----:B--2---:R-:W-:Y:S04]  /*1c10*/  @!P0 STL.64 [R1+0x20], R20 ;  /* 0x0000201401008387 */ /* 0x004fe80000100a00 */
[----:B------:R-:W-:Y:S04]  /*1c20*/  STS.64 [R3], R20 ;  /* 0x0000001403007388 */ /* 0x000fe80000000a00 */
[----:B---3--:R-:W-:Y:S04]  /*1c30*/  @!P1 STL.64 [R1+0x30], R16 ;  /* 0x0000301001009387 */ /* 0x008fe80000100a00 */
[----:B------:R0:W-:Y:S04]  /*1c40*/  STS.64 [R3+0x200], R16 ;  /* 0x0002001003007388 */ /* 0x0001e80000000a00 */
[----:B----4-:R1:W-:Y:S04]  /*1c50*/  STS.64 [R3+0x400], R12 ;  /* 0x0004000c03007388 */ /* 0x0103e80000000a00 */
[----:B-----5:R-:W-:Y:S04]  /*1c60*/  STS.64 [R3+0x600], R10 ;  /* 0x0006000a03007388 */ /* 0x020fe80000000a00 */
[----:B------:R-:W-:Y:S01]  /*1c70*/  @!P1 STL.64 [R1+0x38], R4 ;  /* 0x0000380401009387 */ /* 0x000fe20000100a00 */
[----:B------:R-:W-:-:S02]  /*1c80*/  @!P0 PRMT R0, R7, 0x7770, RZ ;  /* 0x0000777007008816 */ /* 0x000fc400000000ff */
[----:B0-----:R-:W-:Y:S01]  /*1c90*/  @!P0 PRMT R17, R7, 0x7772, RZ ;  /* 0x0000777207118816 */ /* 0x001fe200000000ff */
[----:B------:R-:W-:Y:S01]  /*1ca0*/  STS [R3+0x208], R4 ;  /* 0x0002080403007388 */ /* 0x000fe20000000800 */
[----:B------:R-:W-:Y:S02]  /*1cb0*/  PRMT R16, RZ, 0x7610, R16 ;  /* 0x00007610ff107816 */ /* 0x000fe40000000010 */
[----:B-1----:R-:W-:Y:S01]  /*1cc0*/  PRMT R13, RZ, 0x7610, R13 ;  /* 0x00007610ff0d7816 */ /* 0x002fe2000000000d */
[----:B------:R-:W-:Y:S03]  /*1cd0*/  @!P2 STL [R1+0x4c], R9 ;  /* 0x00004c090100a387 */ /* 0x000fe60000100800 */
[----:B------:R-:W-:Y:S01]  /*1ce0*/  @!P0 PRMT R13, R0, 0x7610, R13 ;  /* 0x00007610000d8816 */ /* 0x000fe2000000000d */
[----:B------:R-:W-:Y:S04]  /*1cf0*/  STS [R3+0x408], R8 ;  /* 0x0004080803007388 */ /* 0x000fe80000000800 */
[----:B------:R-:W-:Y:S04]  /*1d00*/  @!P0 STL.64 [R1+0x28], R6 ;  /* 0x0000280601008387 */ /* 0x000fe80000100a00 */
[----:B------:R-:W-:Y:S04]  /*1d10*/  STS [R3+0x8], R6 ;  /* 0x0000080603007388 */ /* 0x000fe80000000800 */
[----:B------:R0:W-:Y:S04]  /*1d20*/  STS [R3+0x608], R14 ;  /* 0x0006080e03007388 */ /* 0x0001e80000000800 */
[----:B------:R1:W-:Y:S01]  /*1d30*/  @!P3 STL [R1+0x5c], R15 ;  /* 0x00005c0f0100b387 */ /* 0x0003e20000100800 */
[----:B------:R-:W-:-:S03]  /*1d40*/  NOP ;  /* 0x0000000000007918 */ /* 0x000fc60000000000 */
[----:B------:R-:W2:Y:S01]  /*1d50*/  LDS.64 R4, [R18+0x30] ;  /* 0x0000300012047984 */ /* 0x000ea20000000a00 */
[C---:B0-----:R-:W-:Y:S02]  /*1d60*/  @!P0 PRMT R3, R7.reuse, 0x7771, RZ ;  /* 0x0000777107038816 */ /* 0x041fe400000000ff */
[----:B------:R-:W-:Y:S01]  /*1d70*/  @!P0 PRMT R7, R7, 0x7773, RZ ;  /* 0x0000777307078816 */ /* 0x000fe200000000ff */
[----:B------:R-:W0:Y:S01]  /*1d80*/  LDS R12, [R18+0x8] ;  /* 0x00000800120c7984 */ /* 0x000e220000000800 */
[----:B------:R-:W-:Y:S02]  /*1d90*/  PRMT R14, RZ, 0x7610, R14 ;  /* 0x00007610ff0e7816 */ /* 0x000fe4000000000e */
[----:B-1----:R-:W-:Y:S01]  /*1da0*/  PRMT R15, RZ, 0x7610, R15 ;  /* 0x00007610ff0f7816 */ /* 0x002fe2000000000f */
[----:B------:R-:W1:Y:S01]  /*1db0*/  LDS R23, [R18+0x18] ;  /* 0x0000180012177984 */ /* 0x000e620000000800 */
[----:B------:R-:W-:Y:S02]  /*1dc0*/  @!P0 PRMT R16, R7, 0x7610, R16 ;  /* 0x0000761007108816 */ /* 0x000fe40000000010 */
[----:B------:R-:W-:Y:S01]  /*1dd0*/  @!P0 PRMT R14, R3, 0x7610, R14 ;  /* 0x00007610030e8816 */ /* 0x000fe2000000000e */
[----:B------:R-:W3:Y:S01]  /*1de0*/  LDS R22, [R18+0x28] ;  /* 0x0000280012167984 */ /* 0x000ee20000000800 */
[----:B------:R-:W-:-:S03]  /*1df0*/  @!P0 PRMT R15, R17, 0x7610, R15 ;  /* 0x00007610110f8816 */ /* 0x000fc6000000000f */
[----:B------:R-:W4:Y:S04]  /*1e00*/  LDS R6, [R18+0x38] ;  /* 0x0000380012067984 */ /* 0x000f280000000800 */
[----:B------:R-:W5:Y:S04]  /*1e10*/  LDS.64 R8, [R18] ;  /* 0x0000000012087984 */ /* 0x000f680000000a00 */
[----:B------:R-:W5:Y:S04]  /*1e20*/  LDS.64 R20, [R18+0x10] ;  /* 0x0000100012147984 */ /* 0x000f680000000a00 */
[----:B------:R-:W5:Y:S04]  /*1e30*/  LDS.64 R10, [R18+0x20] ;  /* 0x00002000120a7984 */ /* 0x000f680000000a00 */
[----:B--2---:R-:W-:Y:S01]  /*1e40*/  STL.64 [R1+0x50], R4 ;  /* 0x0000500401007387 */ /* 0x004fe20000100a00 */
[----:B------:R-:W-:-:S02]  /*1e50*/  IMAD.MOV.U32 R3, RZ, RZ, R4 ;  /* 0x000000ffff037224 */ /* 0x000fc400078e0004 */
[----:B------:R-:W-:Y:S01]  /*1e60*/  IMAD.MOV.U32 R0, RZ, RZ, R5 ;  /* 0x000000ffff007224 */ /* 0x000fe200078e0005 */
[----:B0-----:R-:W-:Y:S04]  /*1e70*/  STL [R1+0x28], R12 ;  /* 0x0000280c01007387 */ /* 0x001fe80000100800 */
[----:B-1----:R-:W-:Y:S04]  /*1e80*/  STL [R1+0x38], R23 ;  /* 0x0000381701007387 */ /* 0x002fe80000100800 */
[----:B---3--:R-:W-:Y:S04]  /*1e90*/  STL [R1+0x48], R22 ;  /* 0x0000481601007387 */ /* 0x008fe80000100800 */
[----:B----4-:R-:W-:Y:S04]  /*1ea0*/  STL [R1+0x58], R6 ;  /* 0x0000580601007387 */ /* 0x010fe80000100800 */
[----:B-----5:R-:W-:Y:S04]  /*1eb0*/  STL.64 [R1+0x20], R8 ;  /* 0x0000200801007387 */ /* 0x020fe80000100a00 */
[----:B------:R0:W-:Y:S01]  /*1ec0*/  STL.64 [R1+0x30], R20 ;  /* 0x0000301401007387 */ /* 0x0001e20000100a00 */
[----:B------:R-:W-:-:S03]  /*1ed0*/  IMAD.MOV.U32 R24, RZ, RZ, R20 ;  /* 0x000000ffff187224 */ /* 0x000fc600078e0014 */
[----:B------:R1:W-:Y:S01]  /*1ee0*/  STL.64 [R1+0x40], R10 ;  /* 0x0000400a01007387 */ /* 0x0003e20000100a00 */
[----:B------:R-:W-:Y:S02]  /*1ef0*/  IMAD.MOV.U32 R7, RZ, RZ, R11 ;  /* 0x000000ffff077224 */ /* 0x000fe400078e000b */
[----:B0-----:R-:W-:Y:S02]  /*1f00*/  IMAD.MOV.U32 R20, RZ, RZ, R10 ;  /* 0x000000ffff147224 */ /* 0x001fe400078e000a */
[----:B-1----:R-:W-:Y:S02]  /*1f10*/  IMAD.MOV.U32 R10, RZ, RZ, R8 ;  /* 0x000000ffff0a7224 */ /* 0x002fe400078e0008 */
[----:B------:R-:W-:Y:S01]  /*1f20*/  IMAD.MOV.U32 R11, RZ, RZ, R9 ;  /* 0x000000ffff0b7224 */ /* 0x000fe200078e0009 */
[----:B------:R-:W-:Y:S01]  /*1f30*/  BAR.SYNC.DEFER_BLOCKING 0x0 ;  /* 0x0000000000007b1d */ /* 0x000fe20000010000 */
[----:B------:R-:W-:-:S07]  /*1f40*/  LOP3.LUT R16, R16, 0xffff, RZ, 0xc0, !PT ;  /* 0x0000ffff10107812 */ /* 0x000fce00078ec0ff */
[----:B------:R-:W-:Y:S01]  /*1f50*/  PREEXIT ;  /* 0x000000000000782d */ /* 0x000fe20000000000 */
[----:B------:R-:W-:Y:S01]  /*1f60*/  LOP3.LUT R15, R15, 0xffff, RZ, 0xc0, !PT ;  /* 0x0000ffff0f0f7812 */ /* 0x000fe200078ec0ff */
[----:B------:R0:W-:Y:S01]  /*1f70*/  STL.64 [R1], R8 ;  /* 0x0000000801007387 */ /* 0x0001e20000100a00 */
[----:B------:R-:W-:Y:S01]  /*1f80*/  LOP3.LUT R14, R14, 0xffff, RZ, 0xc0, !PT ;  /* 0x0000ffff0e0e7812 */ /* 0x000fe200078ec0ff */
[----:B------:R-:W-:Y:S01]  /*1f90*/  BSSY.RECONVERGENT B0, `(.L_x_87) ;  /* 0x0000029000007945 */ /* 0x000fe20003800200 */
[----:B------:R-:W-:Y:S02]  /*1fa0*/  LOP3.LUT R5, R13, 0xffff, RZ, 0xc0, !PT ;  /* 0x0000ffff0d057812 */ /* 0x000fe400078ec0ff */
[----:B------:R-:W-:Y:S02]  /*1fb0*/  PRMT R13, R15, 0x3340, R16 ;  /* 0x000033400f0d7816 */ /* 0x000fe40000000010 */
[----:B------:R-:W-:Y:S02]  /*1fc0*/  PRMT R14, R5, 0x3340, R14 ;  /* 0x00003340050e7816 */ /* 0x000fe4000000000e */
[----:B------:R-:W-:-:S02]  /*1fd0*/  IADD3 R5, PT, PT, R19, 0x1, RZ ;  /* 0x0000000113057810 */ /* 0x000fc40007ffe0ff */
[----:B------:R-:W-:Y:S02]  /*1fe0*/  PRMT R13, R14, 0x5410, R13 ;  /* 0x000054100e0d7816 */ /* 0x000fe4000000000d */
[----:B------:R-:W-:-:S03]  /*1ff0*/  ISETP.GE.U32.AND P0, PT, R5, R2, PT ;  /* 0x000000020500720c */ /* 0x000fc60003f06070 */
[----:B------:R0:W-:Y:S10]  /*2000*/  STL.64 [R1+0x8], R12 ;  /* 0x0000080c01007387 */ /* 0x0001f40000100a00 */
[----:B------:R-:W-:Y:S05]  /*2010*/  @P0 BRA `(.L_x_88) ;  /* 0x0000000000580947 */ /* 0x000fea0003800000 */
[----:B------:R-:W-:Y:S01]  /*2020*/  ISETP.GE.U32.AND P0, PT, R8, R24, PT ;  /* 0x000000180800720c */ /* 0x000fe20003f06070 */
[----:B------:R-:W-:Y:S01]  /*2030*/  BSSY.RECONVERGENT B1, `(.L_x_89) ;  /* 0x000000c000017945 */ /* 0x000fe20003800200 */
[----:B------:R-:W-:Y:S02]  /*2040*/  VIADD R5, R1, 0x30 ;  /* 0x0000003001057836 */ /* 0x000fe40000000000 */
[----:B------:R-:W-:-:S13]  /*2050*/  ISETP.GE.U32.AND.EX P0, PT, R9, R21, PT, P0 ;  /* 0x000000150900720c */ /* 0x000fda0003f06100 */
[----:B------:R-:W-:Y:S05]  /*2060*/  @!P0 BRA `(.L_x_90) ;  /* 0x0000000000148947 */ /* 0x000fea0003800000 */
[----:B------:R-:W-:Y:S01]  /*2070*/  ISETP.GE.AND P0, PT, R12, R23, PT ;  /* 0x000000170c00720c */ /* 0x000fe20003f06270 */
[----:B------:R-:W-:Y:S01]  /*2080*/  IMAD.MOV.U32 R4, RZ, RZ, R1 ;  /* 0x000000ffff047224 */ /* 0x000fe200078e0001 */
[----:B------:R-:W-:-:S04]  /*2090*/  ISETP.LT.U32.AND P1, PT, R24, R8, PT ;  /* 0x000000081800720c */ /* 0x000fc80003f21070 */
[----:B------:R-:W-:-:S13]  /*20a0*/  ISETP.LT.U32.OR.EX P0, PT, R21, R9, P0, P1 ;  /* 0x000000091500720c */ /* 0x000fda0000701510 */
[----:B------:R-:W-:Y:S05]  /*20b0*/  @P0 BRA `(.L_x_91) ;  /* 0x00000000000c0947 */ /* 0x000fea0003800000 */
.L_x_90:
[----:B------:R-:W-:Y:S02]  /*20c0*/  IMAD.MOV.U32 R4, RZ, RZ, R5 ;  /* 0x000000ffff047224 */ /* 0x000fe400078e0005 */
[----:B------:R-:W-:Y:S02]  /*20d0*/  IMAD.MOV.U32 R10, RZ, RZ, R24 ;  /* 0x000000ffff0a7224 */ /* 0x000fe400078e0018 */
[----:B------:R-:W-:-:S07]  /*20e0*/  IMAD.MOV.U32 R11, RZ, RZ, R21 ;  /* 0x000000ffff0b7224 */ /* 0x000fce00078e0015 */
.L_x_91:
[----:B------:R-:W-:Y:S05]  /*20f0*/  BSYNC.RECONVERGENT B1 ;  /* 0x0000000000017941 */ /* 0x000fea0003800200 */
.L_x_89:
[----:B------:R1:W-:Y:S04]  /*2100*/  STL.64 [R1], R10 ;  /* 0x0000000a01007387 */ /* 0x0003e80000100a00 */
[----:B------:R-:W2:Y:S01]  /*2110*/  LDL R26, [R4+0x8] ;  /* 0x00000800041a7983 */ /* 0x000ea20000100800 */
[----:B------:R-:W-:Y:S02]  /*2120*/  IMAD.MOV.U32 R18, RZ, RZ, R10 ;  /* 0x000000ffff127224 */ /* 0x000fe400078e000a */
[----:B0-----:R-:W-:Y:S02]  /*2130*/  IMAD.MOV.U32 R13, RZ, RZ, R11 ;  /* 0x000000ffff0d7224 */ /* 0x001fe400078e000b */
[----:B------:R-:W-:Y:S02]  /*2140*/  IMAD.MOV.U32 R14, RZ, RZ, R24 ;  /* 0x000000ffff0e7224 */ /* 0x000fe400078e0018 */
[----:B------:R-:W-:Y:S01]  /*2150*/  IMAD.MOV.U32 R15, RZ, RZ, R21 ;  /* 0x000000ffff0f7224 */ /* 0x000fe200078e0015 */
[----:B--2---:R1:W-:Y:S01]  /*2160*/  STL [R1+0x8], R26 ;  /* 0x0000081a01007387 */ /* 0x0043e20000100800 */
[----:B------:R-:W-:Y:S05]  /*2170*/  BRA `(.L_x_92) ;  /* 0x0000000000287947 */ /* 0x000fea0003800000 */
.L_x_88:
[----:B------:R2:W-:Y:S01]  /*2180*/  STL.64 [R1+0x30], R10 ;  /* 0x0000300a01007387 */ /* 0x0005e20000100a00 */
[----:B------:R-:W-:Y:S01]  /*2190*/  IMAD.MOV.U32 R23, RZ, RZ, R12 ;  /* 0x000000ffff177224 */ /* 0x000fe200078e000c */
[----:B------:R-:W-:Y:S01]  /*21a0*/  MOV R26, R12 ;  /* 0x0000000c001a7202 */ /* 0x000fe20000000f00 */
[--C-:B------:R-:W-:Y:S01]  /*21b0*/  IMAD.MOV.U32 R24, RZ, RZ, R8.reuse ;  /* 0x000000ffff187224 */ /* 0x100fe200078e0008 */
[----:B------:R2:W-:Y:S01]  /*21c0*/  STL [R1+0x38], R12 ;  /* 0x0000380c01007387 */ /* 0x0005e20000100800 */
[--C-:B------:R-:W-:Y:S02]  /*21d0*/  IMAD.MOV.U32 R21, RZ, RZ, R9.reuse ;  /* 0x000000ffff157224 */ /* 0x100fe400078e0009 */
[----:B------:R-:W-:Y:S02]  /*21e0*/  IMAD.MOV.U32 R18, RZ, RZ, R8 ;  /* 0x000000ffff127224 */ /* 0x000fe400078e0008 */
[----:B0-----:R-:W-:Y:S02]  /*21f0*/  IMAD.MOV.U32 R13, RZ, RZ, R9 ;  /* 0x000000ffff0d7224 */ /* 0x001fe400078e0009 */
[----:B------:R-:W-:-:S02]  /*2200*/  IMAD.MOV.U32 R14, RZ, RZ, R10 ;  /* 0x000000ffff0e7224 */ /* 0x000fc400078e000a */
[----:B------:R-:W-:-:S07]  /*2210*/  IMAD.MOV.U32 R15, RZ, RZ, R11 ;  /* 0x000000ffff0f7224 */ /* 0x000fce00078e000b */
.L_x_92:
[----:B------:R-:W-:Y:S05]  /*2220*/  BSYNC.RECONVERGENT B0 ;  /* 0x0000000000007941 */ /* 0x000fea0003800200 */
.L_x_87:
[----:B------:R-:W-:Y:S01]  /*2230*/  VIADD R5, R19, 0x2 ;  /* 0x0000000213057836 */ /* 0x000fe20000000000 */
[----:B------:R-:W-:Y:S04]  /*2240*/  BSSY.RECONVERGENT B0, `(.L_x_93) ;  /* 0x000001f000007945 */ /* 0x000fe80003800200 */
[----:B------:R-:W-:-:S13]  /*2250*/  ISETP.GE.U32.AND P0, PT, R5, R2, PT ;  /* 0x000000020500720c */ /* 0x000fda0003f06070 */
[----:B------:R0:W-:Y:S01]  /*2260*/  @P0 STL.64 [R1+0x40], R10 ;  /* 0x0000400a01000387 */ /* 0x0001e20000100a00 */
[----:B------:R-:W-:Y:S02]  /*2270*/  @P0 IMAD.MOV.U32 R20, RZ, RZ, R10 ;  /* 0x000000ffff140224 */ /* 0x000fe400078e000a */
[--C-:B------:R-:W-:Y:S01]  /*2280*/  @P0 IMAD.MOV.U32 R7, RZ, RZ, R11.reuse ;  /* 0x000000ffff070224 */ /* 0x100fe200078e000b */
[----:B------:R0:W-:Y:S01]  /*2290*/  @P0 STL [R1+0x48], R26 ;  /* 0x0000481a01000387 */ /* 0x0001e20000100800 */
[----:B------:R-:W-:Y:S02]  /*22a0*/  @P0 IMAD.MOV.U32 R22, RZ, RZ, R26 ;  /* 0x000000ffff160224 */ /* 0x000fe400078e001a */
[----:B------:R-:W-:Y:S02]  /*22b0*/  @P0 IMAD.MOV.U32 R16, RZ, RZ, R10 ;  /* 0x000000ffff100224 */ /* 0x000fe400078e000a */
[----:B------:R-:W-:Y:S01]  /*22c0*/  @P0 IMAD.MOV.U32 R17, RZ, RZ, R11 ;  /* 0x000000ffff110224 */ /* 0x000fe200078e000b */
[----:B------:R-:W-:Y:S06]  /*22d0*/  @P0 BRA `(.L_x_94) ;  /* 0x0000000000540947 */ /* 0x000fec0003800000 */
        /* <DEDUP_REMOVED lines=10> */
.L_x_96:
[----:B------:R-:W-:Y:S01]  /*2380*/  MOV R4, R5 ;  /* 0x0000000500047202 */ /* 0x000fe20000000f00 */
[----:B012---:R-:W-:Y:S02]  /*2390*/  IMAD.MOV.U32 R10, RZ, RZ, R20 ;  /* 0x000000ffff0a7224 */ /* 0x007fe400078e0014 */
[----:B------:R-:W-:-:S07]  /*23a0*/  IMAD.MOV.U32 R11, RZ, RZ, R7 ;  /* 0x000000ffff0b7224 */ /* 0x000fce00078e0007 */
.L_x_97:
[----:B------:R-:W-:Y:S05]  /*23b0*/  BSYNC.RECONVERGENT B1 ;  /* 0x0000000000017941 */ /* 0x000fea0003800200 */
.L_x_95:
[----:B------:R3:W-:Y:S04]  /*23c0*/  STL.64 [R1], R10 ;  /* 0x0000000a01007387 */ /* 0x0007e80000100a00 */
[----:B01----:R-:W4:Y:S01]  /*23d0*/  LDL R26, [R4+0x8] ;  /* 0x00000800041a7983 */ /* 0x003f220000100800 */
[----:B------:R-:W-:Y:S02]  /*23e0*/  IMAD.MOV.U32 R18, RZ, RZ, R10 ;  /* 0x000000ffff127224 */ /* 0x000fe400078e000a */
[----:B------:R-:W-:Y:S02]  /*23f0*/  IMAD.MOV.U32 R13, RZ, RZ, R11 ;  /* 0x000000ffff0d7224 */ /* 0x000fe400078e000b */
[----:B------:R-:W-:Y:S02]  /*2400*/  IMAD.MOV.U32 R16, RZ, RZ, R20 ;  /* 0x000000ffff107224 */ /* 0x000fe400078e0014 */
[----:B------:R-:W-:Y:S01]  /*2410*/  IMAD.MOV.U32 R17, RZ, RZ, R7 ;  /* 0x000000ffff117224 */ /* 0x000fe200078e0007 */
[----:B----4-:R3:W-:Y:S06]  /*2420*/  STL [R1+0x8], R26 ;  /* 0x0000081a01007387 */ /* 0x0107ec0000100800 */
.L_x_94:
[----:B------:R-:W-:Y:S05]  /*2430*/  BSYNC.RECONVERGENT B0 ;  /* 0x0000000000007941 */ /* 0x000fea0003800200 */
.L_x_93:
        /* <DEDUP_REMOVED lines=12> */
[----:B------:R-:W-:Y:S03]  /*2500*/  BSSY.RECONVERGENT B1, `(.L_x_100) ;  /* 0x000000b000017945 */ /* 0x000fe60003800200 */
[----:B------:R-:W-:-:S13]  /*2510*/  ISETP.GE.U32.AND.EX P0, PT, R13, R0, PT, P0 ;  /* 0x000000000d00720c */ /* 0x000fda0003f06100 */
[----:B------:R-:W-:Y:S05]  /*2520*/  @!P0 BRA `(.L_x_101) ;  /* 0x0000000000148947 */ /* 0x000fea0003800000 */
[----:B------:R-:W-:Y:S02]  /*2530*/  ISETP.GE.AND P0, PT, R26, R6, PT ;  /* 0x000000061a00720c */ /* 0x000fe40003f06270 */
[----:B------:R-:W-:-:S04]  /*2540*/  ISETP.LT.U32.AND P1, PT, R3, R18, PT ;  /* 0x000000120300720c */ /* 0x000fc80003f21070 */
[----:B------:R-:W-:Y:S02]  /*2550*/  ISETP.LT.U32.OR.EX P0, PT, R0, R13, P0, P1 ;  /* 0x0000000d0000720c */ /* 0x000fe40000701510 */
[----:B------:R-:W-:-:S11]  /*2560*/  MOV R13, R1 ;  /* 0x00000001000d7202 */ /* 0x000fd60000000f00 */
[----:B------:R-:W-:Y:S05]  /*2570*/  @P0 BRA `(.L_x_102) ;  /* 0x00000000000c0947 */ /* 0x000fea0003800000 */
.L_x_101:
[----:B------:R-:W-:Y:S02]  /*2580*/  VIADD R13, R1, 0x50 ;  /* 0x00000050010d7836 */ /* 0x000fe40000000000 */
[----:B01234-:R-:W-:Y:S02]  /*2590*/  IMAD.MOV.U32 R10, RZ, RZ, R3 ;  /* 0x000000ffff0a7224 */ /* 0x01ffe400078e0003 */
[----:B------:R-:W-:-:S07]  /*25a0*/  IMAD.MOV.U32 R11, RZ, RZ, R0 ;  /* 0x000000ffff0b7224 */ /* 0x000fce00078e0000 */
.L_x_102:
[----:B------:R-:W-:Y:S05]  /*25b0*/  BSYNC.RECONVERGENT B1 ;  /* 0x0000000000017941 */ /* 0x000fea0003800200 */
.L_x_100:
[----:B------:R0:W-:Y:S04]  /*25c0*/  STL.64 [R1], R10 ;  /* 0x0000000a01007387 */ /* 0x0001e80000100a00 */
[----:B------:R-:W5:Y:S01]  /*25d0*/  LDL R18, [R13+0x8] ;  /* 0x000008000d127983 */ /* 0x000f620000100800 */
[----:B------:R-:W-:Y:S02]  /*25e0*/  IMAD.MOV.U32 R4, RZ, RZ, R3 ;  /* 0x000000ffff047224 */ /* 0x000fe400078e0003 */
[----:B------:R-:W-:Y:S01]  /*25f0*/  IMAD.MOV.U32 R5, RZ, RZ, R0 ;  /* 0x000000ffff057224 */ /* 0x000fe200078e0000 */
[----:B-----5:R0:W-:Y:S06]  /*2600*/  STL [R1+0x8], R18 ;  /* 0x0000081201007387 */ /* 0x0201ec0000100800 */
.L_x_99:
[----:B------:R-:W-:Y:S05]  /*2610*/  BSYNC.RECONVERGENT B0 ;  /* 0x0000000000007941 */ /* 0x000fea0003800200 */
.L_x_98:
[----:B------:R-:W-:Y:S01]  /*2620*/  ISETP.GE.U32.AND P0, PT, R19, R2, PT ;  /* 0x000000021300720c */ /* 0x000fe20003f06070 */
[----:B------:R-:W-:Y:S01]  /*2630*/  BSSY.RECONVERGENT B0, `(.L_x_103) ;  /* 0x00000c1000007945 */ /* 0x000fe20003800200 */
[----:B0-----:R-:W-:Y:S02]  /*2640*/  IMAD.MOV.U32 R18, RZ, RZ, R8 ;  /* 0x000000ffff127224 */ /* 0x001fe400078e0008 */
[----:B------:R-:W-:-:S09]  /*2650*/  IMAD.MOV.U32 R19, RZ, RZ, R9 ;  /* 0x000000ffff137224 */ /* 0x000fd200078e0009 */
[----:B------:R-:W-:Y:S05]  /*2660*/  @P0 BRA `(.L_x_104) ;  /* 0x0000000800f40947 */ /* 0x000fea0003800000 */
[----:B------:R-:W-:Y:S01]  /*2670*/  ISETP.GE.U32.AND P0, PT, R24, R8, PT ;  /* 0x000000081800720c */ /* 0x000fe20003f06070 */
[----:B------:R-:W-:Y:S04]  /*2680*/  BSSY.RECONVERGENT B1, `(.L_x_105) ;  /* 0x0000023000017945 */ /* 0x000fe80003800200 */
[----:B------:R-:W-:Y:S01]  /*2690*/  BSSY.RELIABLE B2, `(.L_x_106) ;  /* 0x000000f000027945 */ /* 0x000fe20003800100 */
[----:B------:R-:W-:-:S13]  /*26a0*/  ISETP.GE.U32.AND.EX P0, PT, R21, R9, PT, P0 ;  /* 0x000000091500720c */ /* 0x000fda0003f06100 */
[----:B------:R-:W-:Y:S05]  /*26b0*/  @!P0 BRA `(.L_x_107) ;  /* 0x0000000000308947 */ /* 0x000fea0003800000 */
[----:B------:R-:W-:Y:S01]  /*26c0*/  ISETP.GE.AND P0, PT, R23, R12, PT ;  /* 0x0000000c1700720c */ /* 0x000fe20003f06270 */
[--C-:B------:R-:W-:Y:S01]  /*26d0*/  IMAD.MOV.U32 R29, RZ, RZ, R23.reuse ;  /* 0x000000ffff1d7224 */ /* 0x100fe200078e0017 */
[----:B------:R-:W-:Y:S01]  /*26e0*/  ISETP.LT.U32.AND P1, PT, R8, R24, PT ;  /* 0x000000180800720c */ /* 0x000fe20003f21070 */
[----:B------:R-:W-:Y:S01]  /*26f0*/  IMAD.MOV.U32 R25, RZ, RZ, R12 ;  /* 0x000000ffff197224 */ /* 0x000fe200078e000c */
[----:B------:R-:W-:Y:S01]  /*2700*/  MOV R18, R8 ;  /* 0x0000000800127202 */ /* 0x000fe20000000f00 */
[----:B------:R-:W-:Y:S01]  /*2710*/  IMAD.MOV.U32 R13, RZ, RZ, R23 ;  /* 0x000000ffff0d7224 */ /* 0x000fe200078e0017 */
[----:B------:R-:W-:Y:S01]  /*2720*/  ISETP.LT.U32.OR.EX P0, PT, R9, R21, P0, P1 ;  /* 0x000000150900720c */ /* 0x000fe20000701510 */
[----:B-1234-:R-:W-:Y:S02]  /*2730*/  IMAD.MOV.U32 R11, RZ, RZ, R8 ;  /* 0x000000ffff0b7224 */ /* 0x01efe400078e0008 */
[--C-:B------:R-:W-:Y:S02]  /*2740*/  IMAD.MOV.U32 R10, RZ, RZ, R9.reuse ;  /* 0x000000ffff0a7224 */ /* 0x100fe400078e0009 */
[----:B------:R-:W-:-:S08]  /*2750*/  IMAD.MOV.U32 R19, RZ, RZ, R9 ;  /* 0x000000ffff137224 */ /* 0x000fd000078e0009 */
[----:B------:R-:W-:Y:S05]  /*2760*/  @P0 BREAK.RELIABLE B2 ;  /* 0x0000000000020942 */ /* 0x000fea0003800100 */
[----:B------:R-:W-:Y:S05]  /*2770*/  @P0 BRA `(.L_x_108) ;  /* 0x00000000004c0947 */ /* 0x000fea0003800000 */
.L_x_107:
[----:B------:R-:W-:Y:S05]  /*2780*/  BSYNC.RELIABLE B2 ;  /* 0x0000000000027941 */ /* 0x000fea0003800100 */
.L_x_106:
[----:B------:R-:W-:Y:S01]  /*2790*/  STL.64 [R1+0x30], R8 ;  /* 0x0000300801007387 */ /* 0x000fe20000100a00 */
[----:B-1234-:R-:W-:Y:S01]  /*27a0*/  IMAD.MOV.U32 R10, RZ, RZ, R24 ;  /* 0x000000ffff0a7224 */ /* 0x01efe200078e0018 */
[----:B------:R-:W-:Y:S01]  /*27b0*/  MOV R15, R9 ;  /* 0x00000009000f7202 */ /* 0x000fe20000000f00 */
[--C-:B------:R-:W-:Y:S01]  /*27c0*/  IMAD.MOV.U32 R11, RZ, RZ, R21.reuse ;  /* 0x000000ffff0b7224 */ /* 0x100fe200078e0015 */
[----:B------:R-:W-:Y:S01]  /*27d0*/  STL [R1+0x28], R23 ;  /* 0x0000281701007387 */ /* 0x000fe20000100800 */
[--C-:B------:R-:W-:Y:S02]  /*27e0*/  IMAD.MOV.U32 R13, RZ, RZ, R12.reuse ;  /* 0x000000ffff0d7224 */ /* 0x100fe400078e000c */
[----:B------:R-:W-:Y:S01]  /*27f0*/  IMAD.MOV.U32 R29, RZ, RZ, R12 ;  /* 0x000000ffff1d7224 */ /* 0x000fe200078e000c */
[----:B------:R0:W-:Y:S01]  /*2800*/  STL.64 [R1+0x20], R10 ;  /* 0x0000200a01007387 */ /* 0x0001e20000100a00 */
[----:B------:R-:W-:Y:S02]  /*2810*/  IMAD.MOV.U32 R18, RZ, RZ, R24 ;  /* 0x000000ffff127224 */ /* 0x000fe400078e0018 */
[----:B------:R-:W-:Y:S01]  /*2820*/  IMAD.MOV.U32 R19, RZ, RZ, R21 ;  /* 0x000000ffff137224 */ /* 0x000fe200078e0015 */
[----:B------:R1:W-:Y:S01]  /*2830*/  STL [R1+0x38], R12 ;  /* 0x0000380c01007387 */ /* 0x0003e20000100800 */
[----:B------:R-:W-:-:S02]  /*2840*/  IMAD.MOV.U32 R14, RZ, RZ, R8 ;  /* 0x000000ffff0e7224 */ /* 0x000fc400078e0008 */
[----:B------:R-:W-:Y:S02]  /*2850*/  IMAD.MOV.U32 R25, RZ, RZ, R23 ;  /* 0x000000ffff197224 */ /* 0x000fe400078e0017 */
[----:B0-----:R-:W-:Y:S02]  /*2860*/  IMAD.MOV.U32 R11, RZ, RZ, R24 ;  /* 0x000000ffff0b7224 */ /* 0x001fe400078e0018 */
[----:B------:R-:W-:Y:S02]  /*2870*/  IMAD.MOV.U32 R10, RZ, RZ, R21 ;  /* 0x000000ffff0a7224 */ /* 0x000fe400078e0015 */
[----:B------:R-:W-:Y:S02]  /*2880*/  IMAD.MOV.U32 R24, RZ, RZ, R8 ;  /* 0x000000ffff187224 */ /* 0x000fe400078e0008 */
[----:B------:R-:W-:Y:S02]  /*2890*/  IMAD.MOV.U32 R21, RZ, RZ, R9 ;  /* 0x000000ffff157224 */ /* 0x000fe400078e0009 */
[----:B-1----:R-:W-:-:S07]  /*28a0*/  IMAD.MOV.U32 R12, RZ, RZ, R23 ;  /* 0x000000ffff0c7224 */ /* 0x002fce00078e0017 */
.L_x_108:
[----:B------:R-:W-:Y:S05]  /*28b0*/  BSYNC.RECONVERGENT B1 ;  /* 0x0000000000017941 */ /* 0x000fea0003800200 */
.L_x_105:
[----:B------:R-:W-:Y:S01]  /*28c0*/  ISETP.GE.U32.AND P0, PT, R3, R20, PT ;  /* 0x000000140300720c */ /* 0x000fe20003f06070 */
[----:B------:R-:W-:Y:S04]  /*28d0*/  BSSY.RECONVERGENT B1, `(.L_x_109) ;  /* 0x0000021000017945 */ /* 0x000fe80003800200 */
[----:B------:R-:W-:Y:S01]  /*28e0*/  BSSY.RELIABLE B2, `(.L_x_110) ;  /* 0x000000d000027945 */ /* 0x000fe20003800100 */
[----:B------:R-:W-:-:S13]  /*28f0*/  ISETP.GE.U32.AND.EX P0, PT, R0, R7, PT, P0 ;  /* 0x000000070000720c */ /* 0x000fda0003f06100 */
[----:B------:R-:W-:Y:S05]  /*2900*/  @!P0 BRA `(.L_x_111) ;  /* 0x0000000000288947 */ /* 0x000fea0003800000 */
[----:B------:R-:W-:Y:S01]  /*2910*/  ISETP.GE.U32.AND P0, PT, R20, R3, PT ;  /* 0x000000031400720c */ /* 0x000fe20003f06070 */
[----:B------:R-:W-:Y:S02]  /*2920*/  IMAD.MOV.U32 R9, RZ, RZ, R6 ;  /* 0x000000ffff097224 */ /* 0x000fe400078e0006 */
[--C-:B------:R-:W-:Y:S01]  /*2930*/  IMAD.MOV.U32 R8, RZ, RZ, R22.reuse ;  /* 0x000000ffff087224 */ /* 0x100fe200078e0016 */
[----:B------:R-:W-:Y:S01]  /*2940*/  ISETP.GE.U32.AND.EX P0, PT, R7, R0, PT, P0 ;  /* 0x000000000700720c */ /* 0x000fe20003f06100 */
[----:B------:R-:W-:Y:S02]  /*2950*/  IMAD.MOV.U32 R27, RZ, RZ, R22 ;  /* 0x000000ffff1b7224 */ /* 0x000fe400078e0016 */
[----:B------:R-:W-:Y:S01]  /*2960*/  IMAD.MOV.U32 R26, RZ, RZ, R3 ;  /* 0x000000ffff1a7224 */ /* 0x000fe200078e0003 */
[----:B------:R-:W-:Y:S01]  /*2970*/  ISETP.GE.OR P0, PT, R6, R22, !P0 ;  /* 0x000000160600720c */ /* 0x000fe20004706670 */
[----:B------:R-:W-:-:S12]  /*2980*/  IMAD.MOV.U32 R23, RZ, RZ, R0 ;  /* 0x000000ffff177224 */ /* 0x000fd800078e0000 */
[----:B------:R-:W-:Y:S05]  /*2990*/  @P0 BREAK.RELIABLE B2 ;  /* 0x0000000000020942 */ /* 0x000fea0003800100 */
[----:B------:R-:W-:Y:S05]  /*29a0*/  @P0 BRA `(.L_x_112) ;  /* 0x00000000004c0947 */ /* 0x000fea0003800000 */
.L_x_111:
[----:B------:R-:W-:Y:S05]  /*29b0*/  BSYNC.RELIABLE B2 ;  /* 0x0000000000027941 */ /* 0x000fea0003800100 */
.L_x_110:
[----:B------:R-:W-:Y:S01]  /*29c0*/  IMAD.MOV.U32 R4, RZ, RZ, R20 ;  /* 0x000000ffff047224 */ /* 0x000fe200078e0014 */
[----:B------:R-:W-:Y:S01]  /*29d0*/  STL [R1+0x58], R22 ;  /* 0x0000581601007387 */ /* 0x000fe20000100800 */
[----:B------:R-:W-:Y:S02]  /*29e0*/  IMAD.MOV.U32 R5, RZ, RZ, R7 ;  /* 0x000000ffff057224 */ /* 0x000fe400078e0007 */
[----:B------:R-:W-:Y:S01]  /*29f0*/  IMAD.MOV.U32 R8, RZ, RZ, R3 ;  /* 0x000000ffff087224 */ /* 0x000fe200078e0003 */
[----:B------:R-:W-:Y:S01]  /*2a00*/  STL [R1+0x48], R6 ;  /* 0x0000480601007387 */ /* 0x000fe20000100800 */
[----:B------:R-:W-:Y:S02]  /*2a10*/  IMAD.MOV.U32 R9, RZ, RZ, R0 ;  /* 0x000000ffff097224 */ /* 0x000fe400078e0000 */
[----:B------:R-:W-:Y:S01]  /*2a20*/  IMAD.MOV.U32 R27, RZ, RZ, R6 ;  /* 0x000000ffff1b7224 */ /* 0x000fe200078e0006 */
[----:B------:R-:W-:Y:S01]  /*2a30*/  STL.64 [R1+0x50], R4 ;  /* 0x0000500401007387 */ /* 0x000fe20000100a00 */
[----:B------:R-:W-:-:S02]  /*2a40*/  IMAD.MOV.U32 R26, RZ, RZ, R20 ;  /* 0x000000ffff1a7224 */ /* 0x000fc400078e0014 */
[----:B------:R-:W-:Y:S01]  /*2a50*/  IMAD.MOV.U32 R23, RZ, RZ, R7 ;  /* 0x000000ffff177224 */ /* 0x000fe200078e0007 */
[----:B------:R0:W-:Y:S01]  /*2a60*/  STL.64 [R1+0x40], R8 ;  /* 0x0000400801007387 */ /* 0x0001e20000100a00 */
[--C-:B------:R-:W-:Y:S02]  /*2a70*/  IMAD.MOV.U32 R16, RZ, RZ, R3.reuse ;  /* 0x000000ffff107224 */ /* 0x100fe400078e0003 */
[--C-:B------:R-:W-:Y:S02]  /*2a80*/  IMAD.MOV.U32 R17, RZ, RZ, R0.reuse ;  /* 0x000000ffff117224 */ /* 0x100fe400078e0000 */
[----:B------:R-:W-:Y:S02]  /*2a90*/  IMAD.MOV.U32 R20, RZ, RZ, R3 ;  /* 0x000000ffff147224 */ /* 0x000fe400078e0003 */
[----:B------:R-:W-:Y:S01]  /*2aa0*/  IMAD.MOV.U32 R7, RZ, RZ, R0 ;  /* 0x000000ffff077224 */ /* 0x000fe200078e0000 */
[----:B0-----:R-:W-:Y:S01]  /*2ab0*/  MOV R8, R6 ;  /* 0x0000000600087202 */ /* 0x001fe20000000f00 */
[----:B------:R-:W-:-:S02]  /*2ac0*/  IMAD.MOV.U32 R9, RZ, RZ, R22 ;  /* 0x000000ffff097224 */ /* 0x000fc400078e0016 */
[----:B------:R-:W-:-:S07]  /*2ad0*/  IMAD.MOV.U32 R6, RZ, RZ, R22 ;  /* 0x000000ffff067224 */ /* 0x000fce00078e0016 */
.L_x_112:
[----:B------:R-:W-:Y:S05]  /*2ae0*/  BSYNC.RECONVERGENT B1 ;  /* 0x0000000000017941 */ /* 0x000fea0003800200 */
.L_x_109:
[----:B------:R-:W-:Y:S01]  /*2af0*/  ISETP.GE.U32.AND P0, PT, R20, R24, PT ;  /* 0x000000181400720c */ /* 0x000fe20003f06070 */
[----:B------:R-:W-:Y:S04]  /*2b00*/  BSSY.RECONVERGENT B1, `(.L_x_113) ;  /* 0x0000021000017945 */ /* 0x000fe80003800200 */
[----:B------:R-:W-:Y:S01]  /*2b10*/  BSSY.RELIABLE B2, `(.L_x_114) ;  /* 0x000000b000027945 */ /* 0x000fe20003800100 */
[----:B------:R-:W-:-:S13]  /*2b20*/  ISETP.GE.U32.AND.EX P0, PT, R7, R21, PT, P0 ;  /* 0x000000150700720c */ /* 0x000fda0003f06100 */
[----:B------:R-:W-:Y:S05]  /*2b30*/  @!P0 BRA `(.L_x_115) ;  /* 0x0000000000208947 */ /* 0x000fea0003800000 */
[----:B------:R-:W-:Y:S01]  /*2b40*/  ISETP.GE.U32.AND P0, PT, R24, R20, PT ;  /* 0x000000141800720c */ /* 0x000fe20003f06070 */
[----:B------:R-:W-:Y:S02]  /*2b50*/  IMAD.MOV.U32 R0, RZ, RZ, R27 ;  /* 0x000000ffff007224 */ /* 0x000fe400078e001b */
[----:B------:R-:W-:Y:S01]  /*2b60*/  IMAD.MOV.U32 R3, RZ, RZ, R20 ;  /* 0x000000ffff037224 */ /* 0x000fe200078e0014 */
[----:B------:R-:W-:Y:S01]  /*2b70*/  ISETP.GE.U32.AND.EX P0, PT, R21, R7, PT, P0 ;  /* 0x000000071500720c */ /* 0x000fe20003f06100 */
[----:B------:R-:W-:-:S03]  /*2b80*/  IMAD.MOV.U32 R28, RZ, RZ, R7 ;  /* 0x000000ffff1c7224 */ /* 0x000fc600078e0007 */
[----:B------:R-:W-:-:S13]  /*2b90*/  ISETP.GE.OR P0, PT, R27, R13, !P0 ;  /* 0x0000000d1b00720c */ /* 0x000fda0004706670 */
[----:B------:R-:W-:Y:S05]  /*2ba0*/  @P0 BREAK.RELIABLE B2 ;  /* 0x0000000000020942 */ /* 0x000fea0003800100 */
[----:B------:R-:W-:Y:S05]  /*2bb0*/  @P0 BRA `(.L_x_116) ;  /* 0x0000000000540947 */ /* 0x000fea0003800000 */
.L_x_115:
[----:B------:R-:W-:Y:S05]  /*2bc0*/  BSYNC.RELIABLE B2 ;  /* 0x0000000000027941 */ /* 0x000fea0003800100 */
.L_x_114:
[----:B------:R-:W-:Y:S01]  /*2bd0*/  STL [R1+0x38], R27 ;  /* 0x0000381b01007387 */ /* 0x000fe20000100800 */
[----:B------:R-:W-:Y:S01]  /*2be0*/  IMAD.MOV.U32 R16, RZ, RZ, R20 ;  /* 0x000000ffff107224 */ /* 0x000fe200078e0014 */
[----:B------:R-:W-:Y:S01]  /*2bf0*/  MOV R17, R7 ;  /* 0x0000000700117202 */ /* 0x000fe20000000f00 */
[--C-:B------:R-:W-:Y:S01]  /*2c00*/  IMAD.MOV.U32 R14, RZ, RZ, R24.reuse ;  /* 0x000000ffff0e7224 */ /* 0x100fe200078e0018 */
[----:B------:R0:W-:Y:S01]  /*2c10*/  STL [R1+0x48], R13 ;  /* 0x0000480d01007387 */ /* 0x0001e20000100800 */
[----:B------:R-:W-:Y:S02]  /*2c20*/  IMAD.MOV.U32 R15, RZ, RZ, R21 ;  /* 0x000000ffff0f7224 */ /* 0x000fe400078e0015 */
[--C-:B------:R-:W-:Y:S01]  /*2c30*/  IMAD.MOV.U32 R0, RZ, RZ, R13.reuse ;  /* 0x000000ffff007224 */ /* 0x100fe200078e000d */
[----:B------:R1:W-:Y:S01]  /*2c40*/  STL.64 [R1+0x30], R16 ;  /* 0x0000301001007387 */ /* 0x0003e20000100a00 */
[----:B------:R-:W-:Y:S02]  /*2c50*/  IMAD.MOV.U32 R8, RZ, RZ, R13 ;  /* 0x000000ffff087224 */ /* 0x000fe400078e000d */
[----:B------:R-:W-:Y:S01]  /*2c60*/  IMAD.MOV.U32 R3, RZ, RZ, R24 ;  /* 0x000000ffff037224 */ /* 0x000fe200078e0018 */
[----:B------:R2:W-:Y:S01]  /*2c70*/  STL.64 [R1+0x40], R14 ;  /* 0x0000400e01007387 */ /* 0x0005e20000100a00 */
[----:B------:R-:W-:Y:S01]  /*2c80*/  IMAD.MOV.U32 R28, RZ, RZ, R21 ;  /* 0x000000ffff1c7224 */ /* 0x000fe200078e0015 */
[----:B0-----:R-:W-:Y:S01]  /*2c90*/  MOV R13, R27 ;  /* 0x0000001b000d7202 */ /* 0x001fe20000000f00 */
[----:B------:R-:W-:-:S02]  /*2ca0*/  IMAD.MOV.U32 R29, RZ, RZ, R27 ;  /* 0x000000ffff1d7224 */ /* 0x000fc400078e001b */
[----:B-1----:R-:W-:Y:S02]  /*2cb0*/  IMAD.MOV.U32 R16, RZ, RZ, R24 ;  /* 0x000000ffff107224 */ /* 0x002fe400078e0018 */
[----:B------:R-:W-:Y:S02]  /*2cc0*/  IMAD.MOV.U32 R17, RZ, RZ, R21 ;  /* 0x000000ffff117224 */ /* 0x000fe400078e0015 */
[--C-:B--2---:R-:W-:Y:S02]  /*2cd0*/  IMAD.MOV.U32 R14, RZ, RZ, R20.reuse ;  /* 0x000000ffff0e7224 */ /* 0x104fe400078e0014 */
[--C-:B------:R-:W-:Y:S02]  /*2ce0*/  IMAD.MOV.U32 R15, RZ, RZ, R7.reuse ;  /* 0x000000ffff0f7224 */ /* 0x100fe400078e0007 */
[----:B------:R-:W-:Y:S02]  /*2cf0*/  IMAD.MOV.U32 R24, RZ, RZ, R20 ;  /* 0x000000ffff187224 */ /* 0x000fe400078e0014 */
[----:B------:R-:W-:-:S07]  /*2d00*/  IMAD.MOV.U32 R21, RZ, RZ, R7 ;  /* 0x000000ffff157224 */ /* 0x000fce00078e0007 */
.L_x_116:
[----:B------:R-:W-:Y:S05]  /*2d10*/  BSYNC.RECONVERGENT B1 ;  /* 0x0000000000017941 */ /* 0x000fea0003800200 */
.L_x_113:
[----:B------:R-:W-:Y:S01]  /*2d20*/  ISETP.GE.AND P1, PT, R13, R12, PT ;  /* 0x0000000c0d00720c */ /* 0x000fe20003f26270 */
[----:B------:R0:W-:Y:S01]  /*2d30*/  STL.64 [R1+0x60], R16 ;  /* 0x0000601001007387 */ /* 0x0001e20000100a00 */
[----:B------:R-:W-:Y:S02]  /*2d40*/  ISETP.LT.U32.AND P4, PT, R11, R24, PT ;  /* 0x000000180b00720c */ /* 0x000fe40003f81070 */
[----:B------:R-:W-:Y:S02]  /*2d50*/  ISETP.GE.U32.AND P0, PT, R24, R11, PT ;  /* 0x0000000b1800720c */ /* 0x000fe40003f06070 */
[----:B------:R-:W-:Y:S02]  /*2d60*/  ISETP.GE.U32.AND P2, PT, R3, R26, PT ;  /* 0x0000001a0300720c */ /* 0x000fe40003f46070 */
[----:B------:R-:W-:Y:S02]  /*2d70*/  ISETP.LT.U32.OR.EX P1, PT, R10, R21, P1, P4 ;  /* 0x000000150a00720c */ /* 0x000fe40000f21540 */
[----:B------:R-:W-:-:S02]  /*2d80*/  ISETP.GE.U32.AND.EX P0, PT, R21, R10, PT, P0 ;  /* 0x0000000a1500720c */ /* 0x000fc40003f06100 */
[----:B------:R-:W-:Y:S02]  /*2d90*/  ISETP.GE.U32.AND P3, PT, R26, R3, PT ;  /* 0x000000031a00720c */ /* 0x000fe40003f66070 */
[----:B------:R-:W-:Y:S02]  /*2da0*/  ISETP.GE.U32.AND.EX P2, PT, R28, R23, PT, P2 ;  /* 0x000000171c00720c */ /* 0x000fe40003f46120 */
[----:B------:R-:W-:Y:S02]  /*2db0*/  PLOP3.LUT P0, PT, P0, P1, PT, 0x80, 0x8 ;  /* 0x000000000008781c */ /* 0x000fe40000703070 */
[----:B------:R-:W-:Y:S02]  /*2dc0*/  ISETP.GE.U32.AND.EX P3, PT, R23, R28, PT, P3 ;  /* 0x0000001c1700720c */ /* 0x000fe40003f66130 */
[----:B------:R-:W-:-:S04]  /*2dd0*/  ISETP.GE.OR P2, PT, R6, R0, !P2 ;  /* 0x000000000600720c */ /* 0x000fc80005746670 */
[----:B------:R-:W-:-:S05]  /*2de0*/  PLOP3.LUT P2, PT, P3, P2, PT, 0x80, 0x8 ;  /* 0x000000000008781c */ /* 0x000fca0001f45070 */
[----:B0-----:R-:W-:Y:S02]  /*2df0*/  @!P0 IMAD.MOV.U32 R16, RZ, RZ, R11 ;  /* 0x000000ffff108224 */ /* 0x001fe400078e000b */
[----:B------:R-:W-:Y:S02]  /*2e00*/  @!P0 IMAD.MOV.U32 R17, RZ, RZ, R10 ;  /* 0x000000ffff118224 */ /* 0x000fe400078e000a */
[----:B------:R-:W-:-:S03]  /*2e10*/  @!P0 IMAD.MOV.U32 R20, RZ, RZ, R24 ;  /* 0x000000ffff148224 */ /* 0x000fc600078e0018 */
[----:B------:R0:W-:Y:S01]  /*2e20*/  @!P0 STL.64 [R1+0x30], R16 ;  /* 0x0000301001008387 */ /* 0x0001e20000100a00 */
[----:B------:R-:W-:Y:S02]  /*2e30*/  @!P2 IMAD.MOV.U32 R22, RZ, RZ, R26 ;  /* 0x000000ffff16a224 */ /* 0x000fe400078e001a */
[--C-:B------:R-:W-:Y:S01]  /*2e40*/  @!P2 IMAD.MOV.U32 R4, RZ, RZ, R3.reuse ;  /* 0x000000ffff04a224 */ /* 0x100fe200078e0003 */
[----:B------:R-:W-:Y:S01]  /*2e50*/  @!P0 STL.64 [R1+0x20], R20 ;  /* 0x0000201401008387 */ /* 0x000fe20000100a00 */
[----:B------:R-:W-:Y:S02]  /*2e60*/  @!P0 IMAD.MOV.U32 R18, RZ, RZ, R24 ;  /* 0x000000ffff128224 */ /* 0x000fe400078e0018 */
[----:B0-----:R-:W-:Y:S02]  /*2e70*/  @!P2 IMAD.MOV.U32 R16, RZ, RZ, R3 ;  /* 0x000000ffff10a224 */ /* 0x001fe400078e0003 */
[----:B------:R-:W-:Y:S01]  /*2e80*/  @!P2 IMAD.MOV.U32 R17, RZ, RZ, R28 ;  /* 0x000000ffff11a224 */ /* 0x000fe200078e001c */
[----:B------:R-:W-:Y:S04]  /*2e90*/  @!P2 STL.64 [R1+0x40], R22 ;  /* 0x000040160100a387 */ /* 0x000fe80000100a00 */
[----:B------:R0:W-:Y:S04]  /*2ea0*/  @!P2 STL.64 [R1+0x50], R16 ;  /* 0x000050100100a387 */ /* 0x0001e80000100a00 */
[----:B0-----:R0:W2:Y:S01]  /*2eb0*/  LDL.LU.64 R16, [R1+0x60] ;  /* 0x0000600001107983 */ /* 0x0010a20000300a00 */
[----:B------:R-:W-:Y:S01]  /*2ec0*/  @!P2 IMAD.MOV.U32 R3, RZ, RZ, R26 ;  /* 0x000000ffff03a224 */ /* 0x000fe200078e001a */
[----:B------:R-:W-:Y:S01]  /*2ed0*/  @!P0 MOV R24, R11 ;  /* 0x0000000b00188202 */ /* 0x000fe20000000f00 */
[----:B------:R-:W-:Y:S01]  /*2ee0*/  @!P0 IMAD.MOV.U32 R19, RZ, RZ, R21 ;  /* 0x000000ffff138224 */ /* 0x000fe200078e0015 */
[----:B------:R-:W-:Y:S01]  /*2ef0*/  @!P0 STL [R1+0x38], R12 ;  /* 0x0000380c01008387 */ /* 0x000fe20000100800 */
[----:B------:R-:W-:Y:S01]  /*2f00*/  @!P2 IMAD.MOV.U32 R5, RZ, RZ, R28 ;  /* 0x000000ffff05a224 */ /* 0x000fe200078e001c */
[----:B------:R-:W-:Y:S01]  /*2f10*/  ISETP.GE.U32.AND P1, PT, R3, R24, PT ;  /* 0x000000180300720c */ /* 0x000fe20003f26070 */
[----:B------:R-:W-:Y:S01]  /*2f20*/  @!P0 IMAD.MOV.U32 R21, RZ, RZ, R10 ;  /* 0x000000ffff158224 */ /* 0x000fe200078e000a */
[----:B------:R-:W-:Y:S01]  /*2f30*/  @!P2 STL [R1+0x48], R6 ;  /* 0x000048060100a387 */ /* 0x000fe20000100800 */
[----:B------:R-:W-:Y:S01]  /*2f40*/  @!P2 IMAD.MOV.U32 R28, RZ, RZ, R23 ;  /* 0x000000ffff1ca224 */ /* 0x000fe200078e0017 */
[----:B------:R-:W-:Y:S01]  /*2f50*/  BSSY.RELIABLE B1, `(.L_x_117) ;  /* 0x000001e000017945 */ /* 0x000fe20003800100 */
[----:B------:R-:W-:Y:S01]  /*2f60*/  @!P0 IMAD.MOV.U32 R25, RZ, RZ, R13 ;  /* 0x000000ffff198224 */ /* 0x000fe200078e000d */
[----:B------:R1:W-:Y:S01]  /*2f70*/  @!P0 STL [R1+0x28], R13 ;  /* 0x0000280d01008387 */ /* 0x0003e20000100800 */
[----:B------:R-:W-:Y:S01]  /*2f80*/  @!P2 IMAD.MOV.U32 R9, RZ, RZ, R0 ;  /* 0x000000ffff09a224 */ /* 0x000fe200078e0000 */
[----:B------:R-:W-:Y:S01]  /*2f90*/  ISETP.GE.U32.AND.EX P1, PT, R28, R21, PT, P1 ;  /* 0x000000151c00720c */ /* 0x000fe20003f26110 */
[----:B------:R-:W-:Y:S01]  /*2fa0*/  @!P0 IMAD.MOV.U32 R29, RZ, RZ, R12 ;  /* 0x000000ffff1d8224 */ /* 0x000fe200078e000c */
[----:B------:R3:W-:Y:S01]  /*2fb0*/  @!P2 STL [R1+0x58], R0 ;  /* 0x000058000100a387 */ /* 0x0007e20000100800 */
[----:B------:R-:W-:Y:S01]  /*2fc0*/  @!P2 IMAD.MOV.U32 R8, RZ, RZ, R6 ;  /* 0x000000ffff08a224 */ /* 0x000fe200078e0006 */
[----:B------:R-:W-:Y:S01]  /*2fd0*/  @!P0 MOV R15, R10 ;  /* 0x0000000a000f8202 */ /* 0x000fe20000000f00 */
[----:B------:R-:W-:-:S02]  /*2fe0*/  @!P0 IMAD.MOV.U32 R14, RZ, RZ, R11 ;  /* 0x000000ffff0e8224 */ /* 0x000fc400078e000b */
[----:B-1----:R-:W-:Y:S02]  /*2ff0*/  @!P0 IMAD.MOV.U32 R13, RZ, RZ, R12 ;  /* 0x000000ffff0d8224 */ /* 0x002fe400078e000c */
[----:B---3--:R-:W-:Y:S02]  /*3000*/  @!P2 IMAD.MOV.U32 R0, RZ, RZ, R6 ;  /* 0x000000ffff00a224 */ /* 0x008fe400078e0006 */
[----:B--2---:R-:W-:Y:S02]  /*3010*/  @!P2 IMAD.MOV.U32 R16, RZ, RZ, R26 ;  /* 0x000000ffff10a224 */ /* 0x004fe400078e001a */
[----:B------:R-:W-:Y:S01]  /*3020*/  @!P2 IMAD.MOV.U32 R17, RZ, RZ, R23 ;  /* 0x000000ffff11a224 */ /* 0x000fe200078e0017 */
[----:B0-----:R-:W-:Y:S06]  /*3030*/  @!P1 BRA `(.L_x_118) ;  /* 0x00000000003c9947 */ /* 0x001fec0003800000 */
[----:B------:R-:W-:Y:S01]  /*3040*/  ISETP.GE.U32.AND P0, PT, R24, R3, PT ;  /* 0x000000031800720c */ /* 0x000fe20003f06070 */
[----:B------:R-:W-:Y:S02]  /*3050*/  IMAD.MOV.U32 R6, RZ, RZ, R9 ;  /* 0x000000ffff067224 */ /* 0x000fe400078e0009 */
[----:B------:R-:W-:Y:S01]  /*3060*/  IMAD.MOV.U32 R22, RZ, RZ, R8 ;  /* 0x000000ffff167224 */ /* 0x000fe200078e0008 */
[----:B------:R-:W-:Y:S01]  /*3070*/  ISETP.GE.U32.AND.EX P0, PT, R21, R28, PT, P0 ;  /* 0x0000001c1500720c */ /* 0x000fe20003f06100 */
[----:B------:R-:W-:Y:S02]  /*3080*/  IMAD.MOV.U32 R23, RZ, RZ, R29 ;  /* 0x000000ffff177224 */ /* 0x000fe400078e001d */
[----:B------:R-:W-:-:S10]  /*3090*/  IMAD.MOV.U32 R12, RZ, RZ, R25 ;  /* 0x000000ffff0c7224 */ /* 0x000fd400078e0019 */
[----:B------:R-:W-:Y:S05]  /*30a0*/  @!P0 BREAK.RELIABLE B1 ;  /* 0x0000000000018942 */ /* 0x000fea0003800100 */
[----:B------:R-:W-:Y:S05]  /*30b0*/  @!P0 BRA `(.L_x_104) ;  /* 0x0000000000608947 */ /* 0x000fea0003800000 */
[----:B------:R-:W-:Y:S01]  /*30c0*/  ISETP.GE.AND P0, PT, R0, R13, PT ;  /* 0x0000000d0000720c */ /* 0x000fe20003f06270 */
[----:B------:R-:W-:Y:S02]  /*30d0*/  IMAD.MOV.U32 R22, RZ, RZ, R8 ;  /* 0x000000ffff167224 */ /* 0x000fe400078e0008 */
[----:B------:R-:W-:Y:S02]  /*30e0*/  IMAD.MOV.U32 R23, RZ, RZ, R29 ;  /* 0x000000ffff177224 */ /* 0x000fe400078e001d */
[----:B------:R-:W-:Y:S02]  /*30f0*/  IMAD.MOV.U32 R6, RZ, RZ, R9 ;  /* 0x000000ffff067224 */ /* 0x000fe400078e0009 */
[----:B------:R-:W-:-:S06]  /*3100*/  IMAD.MOV.U32 R12, RZ, RZ, R25 ;  /* 0x000000ffff0c7224 */ /* 0x000fcc00078e0019 */
[----:B------:R-:W-:Y:S05]  /*3110*/  @P0 BREAK.RELIABLE B1 ;  /* 0x0000000000010942 */ /* 0x000fea0003800100 */
[----:B------:R-:W-:Y:S05]  /*3120*/  @P0 BRA `(.L_x_104) ;  /* 0x0000000000440947 */ /* 0x000fea0003800000 */
.L_x_118:
[----:B------:R-:W-:Y:S05]  /*3130*/  BSYNC.RELIABLE B1 ;  /* 0x0000000000017941 */ /* 0x000fea0003800100 */
.L_x_117:
[----:B------:R-:W-:Y:S01]  /*3140*/  IMAD.MOV.U32 R10, RZ, RZ, R24 ;  /* 0x000000ffff0a7224 */ /* 0x000fe200078e0018 */
[----:B------:R-:W-:Y:S01]  /*3150*/  STL [R1+0x38], R0 ;  /* 0x0000380001007387 */ /* 0x000fe20000100800 */
[----:B------:R-:W-:Y:S01]  /*3160*/  IMAD.MOV.U32 R11, RZ, RZ, R21 ;  /* 0x000000ffff0b7224 */ /* 0x000fe200078e0015 */
[----:B------:R-:W-:Y:S01]  /*3170*/  MOV R7, R28 ;  /* 0x0000001c00077202 */ /* 0x000fe20000000f00 */
        /* <DEDUP_REMOVED lines=8> */
[----:B------:R-:W-:Y:S02]  /*3200*/  IMAD.MOV.U32 R15, RZ, RZ, R28 ;  /* 0x000000ffff0f7224 */ /* 0x000fe400078e001c */
[----:B------:R-:W-:Y:S02]  /*3210*/  IMAD.MOV.U32 R16, RZ, RZ, R24 ;  /* 0x000000ffff107224 */ /* 0x000fe400078e0018 */
[----:B------:R-:W-:Y:S02]  /*3220*/  IMAD.MOV.U32 R17, RZ, RZ, R21 ;  /* 0x000000ffff117224 */ /* 0x000fe400078e0015 */
[----:B0-----:R-:W-:-:S07]  /*3230*/  IMAD.MOV.U32 R6, RZ, RZ, R9 ;  /* 0x000000ffff067224 */ /* 0x001fce00078e0009 */
.L_x_104:
[----:B------:R-:W-:Y:S05]  /*3240*/  BSYNC.RECONVERGENT B0 ;  /* 0x0000000000007941 */ /* 0x000fea0003800200 */
.L_x_103:
[----:B------:R-:W-:Y:S05]  /*3250*/  WARPSYNC.ALL ;  /* 0x0000000000007948 */ /* 0x000fea0003800000 */
[----:B------:R-:W-:Y:S01]  /*3260*/  VIADD R13, R1, 0x10 ;  /* 0x00000010010d7836 */ /* 0x000fe20000000000 */
[----:B------:R-:W-:-:S06]  /*3270*/  UMOV UR4, 0x2 ;  /* 0x0000000200047882 */ /* 0x000fcc0000000000 */
.L_x_130:
[----:B0-----:R-:W0:Y:S01]  /*3280*/  S2R R9, SR_TID.X ;  /* 0x0000000000097919 */ /* 0x001e220000002100 */
[----:B------:R-:W-:Y:S01]  /*3290*/  UIADD3 UR5, UPT, UPT, -UR4, URZ, URZ ;  /* 0x000000ff04057290 */ /* 0x000fe2000fffe1ff */
[----:B------:R-:W5:Y:S01]  /*32a0*/  S2UR UR7, SR_CgaCtaId ;  /* 0x00000000000779c3 */ /* 0x000f620000008800 */
[----:B------:R-:W-:-:S07]  /*32b0*/  UIADD3 UR6, UPT, UPT, UR4, -0x1, URZ ;  /* 0xffffffff04067890 */ /* 0x000fce000fffe0ff */
[----:B------:R-:W-:Y:S06]  /*32c0*/  BAR.SYNC.DEFER_BLOCKING 0x0 ;  /* 0x0000000000007b1d */ /* 0x000fec0000010000 */
[----:B------:R-:W-:Y:S01]  /*32d0*/  BSSY.RECONVERGENT B0, `(.L_x_119) ;  /* 0x0000036000007945 */ /* 0x000fe20003800200 */
[C---:B0-----:R-:W-:Y:S01]  /*32e0*/  LOP3.LUT R0, R9.reuse, UR5, RZ, 0xc0, !PT ;  /* 0x0000000509007c12 */ /* 0x041fe2000f8ec0ff */
[----:B------:R-:W-:Y:S01]  /*32f0*/  UMOV UR5, UR4 ;  /* 0x0000000400057c82 */ /* 0x000fe20008000000 */
[----:B------:R-:W-:Y:S01]  /*3300*/  USHF.L.U32 UR4, UR4, 0x1, URZ ;  /* 0x0000000104047899 */ /* 0x000fe200080006ff */
[----:B------:R-:W-:Y:S01]  /*3310*/  LOP3.LUT R7, R9, UR6, RZ, 0xc0, !PT ;  /* 0x0000000609077c12 */ /* 0x000fe2000f8ec0ff */
[----:B------:R-:W-:Y:S01]  /*3320*/  UMOV UR6, 0x400 ;  /* 0x0000040000067882 */ /* 0x000fe20000000000 */
[----:B------:R-:W-:Y:S01]  /*3330*/  SHF.L.U32 R3, R0, 0x2, RZ ;  /* 0x0000000200037819 */ /* 0x000fe200000006ff */
[----:B-----5:R-:W-:-:S02]  /*3340*/  ULEA UR6, UR7, UR6, 0x18 ;  /* 0x0000000607067291 */ /* 0x020fc4000f8ec0ff */
[----:B------:R-:W-:Y:S01]  /*3350*/  IMAD.SHL.U32 R7, R7, 0x4, RZ ;  /* 0x0000000407077824 */ /* 0x000fe200078e00ff */
[----:B------:R-:W-:-:S03]  /*3360*/  VIMNMX R0, PT, PT, R2, R3, PT ;  /* 0x0000000302007248 */ /* 0x000fc60003fe0100 */
[----:B------:R-:W-:Y:S02]  /*3370*/  LEA R9, R9, UR6, 0x6 ;  /* 0x0000000609097c11 */ /* 0x000fe4000f8e30ff */
[--C-:B------:R-:W-:Y:S02]  /*3380*/  VIADDMNMX R3, R0, UR4, R2.reuse, PT ;  /* 0x0000000400037c46 */ /* 0x100fe4000b800102 */
[----:B------:R-:W-:Y:S01]  /*3390*/  VIMNMX R8, PT, PT, R2, R7, PT ;  /* 0x0000000702087248 */ /* 0x000fe20003fe0100 */
[----:B------:R0:W-:Y:S01]  /*33a0*/  STS.64 [R9], R18 ;  /* 0x0000001209007388 */ /* 0x0001e20000000a00 */
[C---:B-1-34-:R-:W-:Y:S02]  /*33b0*/  VIADDMNMX R26, R3.reuse, UR4, R2, PT ;  /* 0x00000004031a7c46 */ /* 0x05afe4000b800102 */
[----:B--2---:R-:W-:Y:S01]  /*33c0*/  VIADDMNMX R10, R3, -R0, R8, PT ;  /* 0x80000000030a7246 */ /* 0x004fe20003800108 */
[----:B------:R0:W-:Y:S02]  /*33d0*/  STS.64 [R9+0x10], R14 ;  /* 0x0000100e09007388 */ /* 0x0001e40000000a00 */
[----:B------:R-:W-:-:S02]  /*33e0*/  IMAD.IADD R7, R26, 0x1, -R3 ;  /* 0x000000011a077824 */ /* 0x000fc400078e0a03 */
[----:B------:R0:W-:Y:S03]  /*33f0*/  STS.64 [R9+0x20], R16 ;  /* 0x0000201009007388 */ /* 0x0001e60000000a00 */
[C---:B------:R-:W-:Y:S01]  /*3400*/  ISETP.GE.AND P0, PT, R8.reuse, R7, PT ;  /* 0x000000070800720c */ /* 0x040fe20003f06270 */
[----:B------:R-:W-:Y:S01]  /*3410*/  IMAD.IADD R7, R8, 0x1, -R7 ;  /* 0x0000000108077824 */ /* 0x000fe200078e0a07 */
[----:B------:R0:W-:Y:S04]  /*3420*/  STS.64 [R9+0x30], R4 ;  /* 0x0000300409007388 */ /* 0x0001e80000000a00 */
[----:B------:R-:W-:Y:S01]  /*3430*/  SEL R7, R7, RZ, P0 ;  /* 0x000000ff07077207 */ /* 0x000fe20000000000 */
[----:B------:R0:W-:Y:S03]  /*3440*/  STS [R9+0x8], R12 ;  /* 0x0000080c09007388 */ /* 0x0001e60000000800 */
[----:B------:R-:W-:Y:S01]  /*3450*/  ISETP.GE.AND P0, PT, R7, R10, PT ;  /* 0x0000000a0700720c */ /* 0x000fe20003f06270 */
[----:B------:R0:W-:Y:S04]  /*3460*/  STS [R9+0x18], R23 ;  /* 0x0000181709007388 */ /* 0x0001e80000000800 */
[----:B------:R0:W-:Y:S04]  /*3470*/  STS [R9+0x28], R22 ;  /* 0x0000281609007388 */ /* 0x0001e80000000800 */
[----:B------:R0:W-:Y:S01]  /*3480*/  STS [R9+0x38], R6 ;  /* 0x0000380609007388 */ /* 0x0001e20000000800 */
[----:B------:R-:W-:Y:S06]  /*3490*/  BAR.SYNC.DEFER_BLOCKING 0x0 ;  /* 0x0000000000007b1d */ /* 0x000fec0000010000 */
[----:B------:R-:W-:Y:S05]  /*34a0*/  @P0 BRA `(.L_x_120) ;  /* 0x0000000000600947 */ /* 0x000fea0003800000 */
[----:B0-----:R-:W-:Y:S02]  /*34b0*/  IMAD.MOV.U32 R6, RZ, RZ, R10 ;  /* 0x000000ffff067224 */ /* 0x001fe400078e000a */
[----:B------:R-:W-:-:S07]  /*34c0*/  IMAD.IADD R14, R8, 0x1, R3 ;  /* 0x00000001080e7824 */ /* 0x000fce00078e0203 */
.L_x_121:
        /* <DEDUP_REMOVED lines=22> */
.L_x_120:
[----:B------:R-:W-:Y:S05]  /*3630*/  BSYNC.RECONVERGENT B0 ;  /* 0x0000000000007941 */ /* 0x000fea0003800200 */
.L_x_119:
[----:B------:R-:W-:Y:S01]  /*3640*/  IMAD.IADD R20, R0, 0x1, R7 ;  /* 0x0000000100147824 */ /* 0x000fe200078e0207 */
[----:B0-----:R-:W-:Y:S01]  /*3650*/  IADD3 R23, PT, PT, -R7, R3, R8 ;  /* 0x0000000307177210 */ /* 0x001fe20007ffe108 */
[----:B------:R-:W-:Y:S01]  /*3660*/  BSSY.RECONVERGENT B0, `(.L_x_122) ;  /* 0x0000015000007945 */ /* 0x000fe20003800200 */
[----:B------:R-:W-:Y:S02]  /*3670*/  PLOP3.LUT P0, PT, PT, PT, PT, 0x8, 0x80 ;  /* 0x000000000080781c */ /* 0x000fe40003f0e170 */
[----:B------:R-:W-:Y:S02]  /*3680*/  LEA R7, R20, UR6, 0x4 ;  /* 0x0000000614077c11 */ /* 0x000fe4000f8e20ff */
[C---:B------:R-:W-:Y:S02]  /*3690*/  LEA R11, R23.reuse, UR6, 0x4 ;  /* 0x00000006170b7c11 */ /* 0x040fe4000f8e20ff */
[----:B------:R-:W-:Y:S01]  /*36a0*/  ISETP.GE.AND P1, PT, R23, R26, PT ;  /* 0x0000001a1700720c */ /* 0x000fe20003f26270 */
[----:B------:R-:W0:Y:S04]  /*36b0*/  LDS.64 R14, [R7] ;  /* 0x00000000070e7984 */ /* 0x000e280000000a00 */
[----:B------:R-:W1:Y:S04]  /*36c0*/  LDS.64 R16, [R11] ;  /* 0x000000000b107984 */ /* 0x000e680000000a00 */
[----:B------:R2:W3:Y:S04]  /*36d0*/  LDS R6, [R7+0x8] ;  /* 0x0000080007067984 */ /* 0x0004e80000000800 */
[----:B------:R2:W4:Y:S01]  /*36e0*/  LDS R10, [R11+0x8] ;  /* 0x000008000b0a7984 */ /* 0x0005220000000800 */
[----:B0-----:R-:W-:Y:S01]  /*36f0*/  IMAD.MOV.U32 R4, RZ, RZ, R14 ;  /* 0x000000ffff047224 */ /* 0x001fe200078e000e */
[----:B------:R-:W-:Y:S01]  /*3700*/  MOV R5, R15 ;  /* 0x0000000f00057202 */ /* 0x000fe20000000f00 */
[----:B-1----:R-:W-:-:S02]  /*3710*/  IMAD.MOV.U32 R8, RZ, RZ, R16 ;  /* 0x000000ffff087224 */ /* 0x002fc400078e0010 */
[----:B------:R-:W-:Y:S01]  /*3720*/  IMAD.MOV.U32 R9, RZ, RZ, R17 ;  /* 0x000000ffff097224 */ /* 0x000fe200078e0011 */
[----:B--2---:R-:W-:Y:S06]  /*3730*/  @P1 BRA `(.L_x_123) ;  /* 0x00000000001c1947 */ /* 0x004fec0003800000 */
[----:B------:R-:W-:Y:S02]  /*3740*/  ISETP.GE.U32.AND P1, PT, R8, R4, PT ;  /* 0x000000040800720c */ /* 0x000fe40003f26070 */
[----:B------:R-:W-:Y:S02]  /*3750*/  PLOP3.LUT P0, PT, PT, PT, PT, 0x80, 0x8 ;  /* 0x000000000008781c */ /* 0x000fe40003f0f070 */
[----:B------:R-:W-:-:S04]  /*3760*/  ISETP.GE.U32.AND.EX P1, PT, R9, R5, PT, P1 ;  /* 0x000000050900720c */ /* 0x000fc80003f26110 */
[----:B------:R-:W-:-:S13]  /*3770*/  ISETP.GE.OR P1, PT, R20, R3, !P1 ;  /* 0x000000031400720c */ /* 0x000fda0004f26670 */
[----:B---34-:R-:W-:Y:S02]  /*3780*/  @!P1 ISETP.GE.AND P2, PT, R10, R6, PT ;  /* 0x000000060a00920c */ /* 0x018fe40003f46270 */
[----:B------:R-:W-:-:S04]  /*3790*/  @!P1 ISETP.GE.U32.AND P3, PT, R4, R8, PT ;  /* 0x000000080400920c */ /* 0x000fc80003f66070 */
[----:B------:R-:W-:-:S13]  /*37a0*/  @!P1 ISETP.GE.U32.AND.EX P0, PT, R5, R9, !P2, P3 ;  /* 0x000000090500920c */ /* 0x000fda0005706130 */
.L_x_123:
[----:B------:R-:W-:Y:S05]  /*37b0*/  BSYNC.RECONVERGENT B0 ;  /* 0x0000000000007941 */ /* 0x000fea0003800200 */
.L_x_122:
[----:B------:R-:W-:Y:S01]  /*37c0*/  SEL R21, R13, R1, P0 ;  /* 0x000000010d157207 */ /* 0x000fe20000000000 */
[----:B------:R0:W-:Y:S04]  /*37d0*/  STL.64 [R1], R14 ;  /* 0x0000000e01007387 */ /* 0x0001e80000100a00 */
[----:B------:R0:W-:Y:S04]  /*37e0*/  STL.64 [R1+0x10], R16 ;  /* 0x0000101001007387 */ /* 0x0001e80000100a00 */
[----:B---3--:R0:W-:Y:S04]  /*37f0*/  STL [R1+0x8], R6 ;  /* 0x0000080601007387 */ /* 0x0081e80000100800 */
[----:B----4-:R0:W-:Y:S04]  /*3800*/  STL [R1+0x18], R10 ;  /* 0x0000180a01007387 */ /* 0x0101e80000100800 */
[----:B------:R-:W2:Y:S04]  /*3810*/  LDL.64 R18, [R21] ;  /* 0x0000000015127983 */ /* 0x000ea80000100a00 */
[----:B------:R-:W1:Y:S04]  /*3820*/  @P0 LDS.128 R8, [R11+0x10] ;  /* 0x000010000b080984 */ /* 0x000e680000000c00 */
[----:B------:R-:W3:Y:S01]  /*3830*/  @!P0 LDS.128 R4, [R7+0x10] ;  /* 0x0000100007048984 */ /* 0x000ee20000000c00 */
[----:B------:R-:W-:-:S02]  /*3840*/  VIADD R25, R23, 0x1 ;  /* 0x0000000117197836 */ /* 0x000fc40000000000 */
[----:B------:R-:W-:-:S05]  /*3850*/  @!P0 IMAD.MOV R25, RZ, RZ, R23 ;  /* 0x000000ffff198224 */ /* 0x000fca00078e0217 */
[----:B------:R-:W-:Y:S01]  /*3860*/  ISETP.GE.AND P2, PT, R25, R26, PT ;  /* 0x0000001a1900720c */ /* 0x000fe20003f46270 */
[----:B--2---:R0:W-:Y:S04]  /*3870*/  STL.64 [R1+0x20], R18 ;  /* 0x0000201201007387 */ /* 0x0041e80000100a00 */
[----:B------:R0:W5:Y:S01]  /*3880*/  LDL R12, [R21+0x8] ;  /* 0x00000800150c7983 */ /* 0x0001620000100800 */
[----:B------:R-:W-:Y:S01]  /*3890*/  BSSY.RECONVERGENT B0, `(.L_x_124) ;  /* 0x000000d000007945 */ /* 0x000fe20003800200 */
[----:B------:R-:W-:Y:S01]  /*38a0*/  VIADD R0, R20, 0x1 ;  /* 0x0000000114007836 */ /* 0x000fe20000000000 */
[----:B------:R-:W-:Y:S01]  /*38b0*/  PLOP3.LUT P1, PT, PT, PT, PT, 0x8, 0x80 ;  /* 0x000000000080781c */ /* 0x000fe20003f2e170 */
[----:B------:R-:W-:-:S04]  /*38c0*/  @P0 IMAD.MOV R0, RZ, RZ, R20 ;  /* 0x000000ffff000224 */ /* 0x000fc800078e0214 */
[----:B-1-3--:R-:W-:Y:S08]  /*38d0*/  @P2 BRA `(.L_x_125) ;  /* 0x0000000000202947 */ /* 0x00aff00003800000 */
[----:B------:R-:W-:-:S04]  /*38e0*/  ISETP.GE.U32.AND P1, PT, R8, R4, PT ;  /* 0x000000040800720c */ /* 0x000fc80003f26070 */
[----:B------:R-:W-:Y:S02]  /*38f0*/  ISETP.GE.U32.AND.EX P2, PT, R9, R5, PT, P1 ;  /* 0x000000050900720c */ /* 0x000fe40003f46110 */
[----:B------:R-:W-:Y:S02]  /*3900*/  PLOP3.LUT P1, PT, PT, PT, PT, 0x80, 0x8 ;  /* 0x000000000008781c */ /* 0x000fe40003f2f070 */
[----:B------:R-:W-:-:S13]  /*3910*/  ISETP.GE.OR P2, PT, R0, R3, !P2 ;  /* 0x000000030000720c */ /* 0x000fda0005746670 */
[----:B------:R-:W-:Y:S05]  /*3920*/  @P2 BRA `(.L_x_125) ;  /* 0x00000000000c2947 */ /* 0x000fea0003800000 */
[----:B------:R-:W-:-:S04]  /*3930*/  ISETP.GE.U32.AND P1, PT, R4, R8, PT ;  /* 0x000000080400720c */ /* 0x000fc80003f26070 */
[----:B------:R-:W-:-:S04]  /*3940*/  ISETP.GE.U32.AND.EX P1, PT, R5, R9, PT, P1 ;  /* 0x000000090500720c */ /* 0x000fc80003f26110 */
[----:B------:R-:W-:-:S13]  /*3950*/  ISETP.LT.AND P1, PT, R10, R6, P1 ;  /* 0x000000060a00720c */ /* 0x000fda0000f21270 */
.L_x_125:
[----:B------:R-:W-:Y:S05]  /*3960*/  BSYNC.RECONVERGENT B0 ;  /* 0x0000000000007941 */ /* 0x000fea0003800200 */
.L_x_124:
[----:B------:R-:W-:Y:S01]  /*3970*/  SEL R11, R13, R1, P1 ;  /* 0x000000010d0b7207 */ /* 0x000fe20000800000 */
[----:B-----5:R1:W-:Y:S04]  /*3980*/  STL [R1+0x28], R12 ;  /* 0x0000280c01007387 */ /* 0x0203e80000100800 */
[----:B------:R1:W-:Y:S04]  /*3990*/  @P0 STL.64 [R1+0x10], R8 ;  /* 0x0000100801000387 */ /* 0x0003e80000100a00 */
[----:B------:R1:W-:Y:S04]  /*39a0*/  @P0 STL [R1+0x18], R10 ;  /* 0x0000180a01000387 */ /* 0x0003e80000100800 */
[----:B------:R1:W-:Y:S04]  /*39b0*/  @!P0 STL.64 [R1], R4 ;  /* 0x0000000401008387 */ /* 0x0003e80000100a00 */
[----:B------:R1:W-:Y:S04]  /*39c0*/  @!P0 STL [R1+0x8], R6 ;  /* 0x0000080601008387 */ /* 0x0003e80000100800 */
[----:B0-----:R-:W2:Y:S01]  /*39d0*/  LDL.64 R14, [R11] ;  /* 0x000000000b0e7983 */ /* 0x001ea20000100a00 */
[----:B------:R-:W0:Y:S01]  /*39e0*/  S2UR UR7, SR_CgaCtaId ;  /* 0x00000000000779c3 */ /* 0x000e220000008800 */
[----:B------:R-:W-:Y:S01]  /*39f0*/  UMOV UR6, 0x400 ;  /* 0x0000040000067882 */ /* 0x000fe20000000000 */
[----:B------:R-:W-:-:S02]  /*3a00*/  VIADD R20, R0, 0x1 ;  /* 0x0000000100147836 */ /* 0x000fc40000000000 */
[----:B------:R-:W-:Y:S02]  /*3a10*/  @P1 IMAD.MOV R20, RZ, RZ, R0 ;  /* 0x000000ffff141224 */ /* 0x000fe400078e0200 */
[----:B------:R-:W-:Y:S02]  /*3a20*/  VIADD R21, R25, 0x1 ;  /* 0x0000000119157836 */ /* 0x000fe40000000000 */
[----:B------:R-:W-:Y:S01]  /*3a30*/  @!P1 IMAD.MOV R21, RZ, RZ, R25 ;  /* 0x000000ffff159224 */ /* 0x000fe200078e0219 */
[----:B0-----:R-:W-:-:S06]  /*3a40*/  ULEA UR6, UR7, UR6, 0x18 ;  /* 0x0000000607067291 */ /* 0x001fcc000f8ec0ff */
[----:B------:R-:W-:Y:S01]  /*3a50*/  @!P1 IMAD.U32 R0, RZ, RZ, UR6 ;  /* 0x00000006ff009e24 */ /* 0x000fe2000f8e00ff */
[----:B--2---:R1:W-:Y:S04]  /*3a60*/  STL.64 [R1+0x30], R14 ;  /* 0x0000300e01007387 */ /* 0x0043e80000100a00 */
[----:B------:R0:W2:Y:S01]  /*3a70*/  LDL R23, [R11+0x8] ;  /* 0x000008000b177983 */ /* 0x0000a20000100800 */
[----:B------:R-:W-:Y:S01]  /*3a80*/  @!P1 LEA R7, R20, R0, 0x4 ;  /* 0x0000000014079211 */ /* 0x000fe200078e20ff */
[----:B------:R-:W-:Y:S01]  /*3a90*/  @P1 IMAD.U32 R0, RZ, RZ, UR6 ;  /* 0x00000006ff001e24 */ /* 0x000fe2000f8e00ff */
[----:B------:R-:W-:Y:S01]  /*3aa0*/  ISETP.GE.AND P2, PT, R21, R26, PT ;  /* 0x0000001a1500720c */ /* 0x000fe20003f46270 */
[----:B------:R-:W-:Y:S01]  /*3ab0*/  BSSY.RECONVERGENT B0, `(.L_x_126) ;  /* 0x000000f000007945 */ /* 0x000fe20003800200 */
[----:B------:R-:W-:-:S02]  /*3ac0*/  PLOP3.LUT P0, PT, PT, PT, PT, 0x8, 0x80 ;  /* 0x000000000080781c */ /* 0x000fc40003f0e170 */
[----:B------:R-:W3:Y:S01]  /*3ad0*/  @!P1 LDS.128 R4, [R7] ;  /* 0x0000000007049984 */ /* 0x000ee20000000c00 */
[----:B0-----:R-:W-:-:S06]  /*3ae0*/  @P1 IMAD R11, R21, 0x10, R0 ;  /* 0x00000010150b1824 */ /* 0x001fcc00078e0200 */
[----:B------:R-:W0:Y:S04]  /*3af0*/  @P1 LDS.128 R8, [R11] ;  /* 0x000000000b081984 */ /* 0x000e280000000c00 */
[----:B--2---:R1:W-:Y:S01]  /*3b00*/  STL [R1+0x38], R23 ;  /* 0x0000381701007387 */ /* 0x0043e20000100800 */
[----:B0--3--:R-:W-:Y:S05]  /*3b10*/  @P2 BRA `(.L_x_127) ;  /* 0x0000000000202947 */ /* 0x009fea0003800000 */
        /* <DEDUP_REMOVED lines=8> */
.L_x_127:
[----:B------:R-:W-:Y:S05]  /*3ba0*/  BSYNC.RECONVERGENT B0 ;  /* 0x0000000000007941 */ /* 0x000fea0003800200 */
.L_x_126:
[----:B------:R-:W-:Y:S01]  /*3bb0*/  SEL R27, R13, R1, P0 ;  /* 0x000000010d1b7207 */ /* 0x000fe20000000000 */
[----:B------:R-:W-:Y:S04]  /*3bc0*/  @!P1 STL.64 [R1], R4 ;  /* 0x0000000401009387 */ /* 0x000fe80000100a00 */
[----:B------:R-:W-:Y:S04]  /*3bd0*/  @!P1 STL [R1+0x8], R6 ;  /* 0x0000080601009387 */ /* 0x000fe80000100800 */
[----:B------:R-:W-:Y:S04]  /*3be0*/  @P1 STL.64 [R1+0x10], R8 ;  /* 0x0000100801001387 */ /* 0x000fe80000100a00 */
[----:B------:R-:W-:Y:S04]  /*3bf0*/  @P1 STL [R1+0x18], R10 ;  /* 0x0000180a01001387 */ /* 0x000fe80000100800 */
[----:B------:R-:W2:Y:S01]  /*3c00*/  LDL.64 R16, [R27] ;  /* 0x000000001b107983 */ /* 0x000ea20000100a00 */
[----:B------:R-:W-:-:S02]  /*3c10*/  VIADD R25, R21, 0x1 ;  /* 0x0000000115197836 */ /* 0x000fc40000000000 */
[----:B------:R-:W-:Y:S02]  /*3c20*/  VIADD R24, R20, 0x1 ;  /* 0x0000000114187836 */ /* 0x000fe40000000000 */
[----:B------:R-:W-:Y:S02]  /*3c30*/  @!P0 IMAD.MOV R25, RZ, RZ, R21 ;  /* 0x000000ffff198224 */ /* 0x000fe400078e0215 */
[----:B------:R-:W-:Y:S02]  /*3c40*/  @P0 IMAD.MOV R24, RZ, RZ, R20 ;  /* 0x000000ffff180224 */ /* 0x000fe400078e0214 */
[--C-:B------:R-:W-:Y:S02]  /*3c50*/  @P0 IMAD R11, R25, 0x10, R0.reuse ;  /* 0x00000010190b0824 */ /* 0x100fe400078e0200 */
[----:B------:R-:W-:-:S04]  /*3c60*/  @!P0 IMAD R20, R24, 0x10, R0 ;  /* 0x0000001018148824 */ /* 0x000fc800078e0200 */
[----:B-1----:R-:W0:Y:S04]  /*3c70*/  @P0 LDS.128 R8, [R11] ;  /* 0x000000000b080984 */ /* 0x002e280000000c00 */
[----:B------:R1:W3:Y:S04]  /*3c80*/  @!P0 LDS.128 R4, [R20] ;  /* 0x0000000014048984 */ /* 0x0002e80000000c00 */
[----:B--2---:R2:W-:Y:S04]  /*3c90*/  STL.64 [R1+0x40], R16 ;  /* 0x0000401001007387 */ /* 0x0045e80000100a00 */
[----:B------:R-:W4:Y:S01]  /*3ca0*/  LDL R22, [R27+0x8] ;  /* 0x000008001b167983 */ /* 0x000f220000100800 */
[----:B------:R-:W-:Y:S01]  /*3cb0*/  BSSY.RECONVERGENT B0, `(.L_x_128) ;  /* 0x0000018000007945 */ /* 0x000fe20003800200 */
[----:B-1----:R-:W-:Y:S01]  /*3cc0*/  IMAD.MOV.U32 R20, RZ, RZ, R16 ;  /* 0x000000ffff147224 */ /* 0x002fe200078e0010 */
[----:B------:R-:W-:Y:S01]  /*3cd0*/  MOV R21, R17 ;  /* 0x0000001100157202 */ /* 0x000fe20000000f00 */
[----:B0-----:R2:W-:Y:S04]  /*3ce0*/  @P0 STL.64 [R1+0x10], R8 ;  /* 0x0000100801000387 */ /* 0x0015e80000100a00 */
[----:B------:R2:W-:Y:S04]  /*3cf0*/  @P0 STL [R1+0x18], R10 ;  /* 0x0000180a01000387 */ /* 0x0005e80000100800 */
[----:B---3--:R2:W-:Y:S04]  /*3d00*/  @!P0 STL.64 [R1], R4 ;  /* 0x0000000401008387 */ /* 0x0085e80000100a00 */
[----:B------:R2:W-:Y:S01]  /*3d10*/  @!P0 STL [R1+0x8], R6 ;  /* 0x0000080601008387 */ /* 0x0005e20000100800 */
[----:B------:R-:W-:Y:S01]  /*3d20*/  ISETP.GE.AND P0, PT, R25, R26, PT ;  /* 0x0000001a1900720c */ /* 0x000fe20003f06270 */
[----:B------:R-:W-:-:S04]  /*3d30*/  IMAD.MOV.U32 R25, RZ, RZ, R1 ;  /* 0x000000ffff197224 */ /* 0x000fc800078e0001 */
[----:B------:R-:W-:Y:S01]  /*3d40*/  IMAD.MOV.U32 R7, RZ, RZ, R25 ;  /* 0x000000ffff077224 */ /* 0x000fe200078e0019 */
[----:B----4-:R2:W-:Y:S07]  /*3d50*/  STL [R1+0x48], R22 ;  /* 0x0000481601007387 */ /* 0x0105ee0000100800 */
[----:B------:R-:W-:Y:S05]  /*3d60*/  @P0 BRA `(.L_x_129) ;  /* 0x0000000000300947 */ /* 0x000fea0003800000 */
[----:B------:R-:W-:Y:S01]  /*3d70*/  ISETP.GE.AND P0, PT, R24, R3, PT ;  /* 0x000000031800720c */ /* 0x000fe20003f06270 */
[----:B------:R-:W-:-:S12]  /*3d80*/  IMAD.MOV.U32 R7, RZ, RZ, R13 ;  /* 0x000000ffff077224 */ /* 0x000fd800078e000d */
[----:B------:R-:W-:Y:S05]  /*3d90*/  @P0 BRA `(.L_x_129) ;  /* 0x0000000000240947 */ /* 0x000fea0003800000 */
[----:B------:R-:W-:Y:S01]  /*3da0*/  ISETP.GE.U32.AND P0, PT, R8, R4, PT ;  /* 0x000000040800720c */ /* 0x000fe20003f06070 */
[----:B------:R-:W-:-:S03]  /*3db0*/  IMAD.MOV.U32 R7, RZ, RZ, R13 ;  /* 0x000000ffff077224 */ /* 0x000fc600078e000d */
[----:B------:R-:W-:-:S13]  /*3dc0*/  ISETP.GE.U32.AND.EX P0, PT, R9, R5, PT, P0 ;  /* 0x000000050900720c */ /* 0x000fda0003f06100 */
[----:B------:R-:W-:Y:S05]  /*3dd0*/  @!P0 BRA `(.L_x_129) ;  /* 0x0000000000148947 */ /* 0x000fea0003800000 */
[----:B------:R-:W-:Y:S01]  /*3de0*/  ISETP.GE.U32.AND P0, PT, R4, R8, PT ;  /* 0x000000080400720c */ /* 0x000fe20003f06070 */
[----:B------:R-:W-:-:S03]  /*3df0*/  IMAD.MOV.U32 R7, RZ, RZ, R25 ;  /* 0x000000ffff077224 */ /* 0x000fc600078e0019 */
[----:B------:R-:W-:-:S13]  /*3e00*/  ISETP.GE.U32.AND.EX P0, PT, R5, R9, PT, P0 ;  /* 0x000000090500720c */ /* 0x000fda0003f06100 */
[----:B------:R-:W-:-:S04]  /*3e10*/  @P0 ISETP.GE.AND P1, PT, R10, R6, PT ;  /* 0x000000060a00020c */ /* 0x000fc80003f26270 */
[----:B------:R-:W-:-:S09]  /*3e20*/  @P0 SEL R7, R13, R1, !P1 ;  /* 0x000000010d070207 */ /* 0x000fd20004800000 */
.L_x_129:
[----:B------:R-:W-:Y:S05]  /*3e30*/  BSYNC.RECONVERGENT B0 ;  /* 0x0000000000007941 */ /* 0x000fea0003800200 */
.L_x_128:
[----:B--2---:R-:W2:Y:S04]  /*3e40*/  LDL.64 R4, [R7] ;  /* 0x0000000007047983 */ /* 0x004ea80000100a00 */
[----:B--2---:R0:W-:Y:S04]  /*3e50*/  STL.64 [R1+0x50], R4 ;  /* 0x0000500401007387 */ /* 0x0041e80000100a00 */
[----:B------:R-:W2:Y:S01]  /*3e60*/  LDL R6, [R7+0x8] ;  /* 0x0000080007067983 */ /* 0x000ea20000100800 */
[----:B------:R-:W-:-:S03]  /*3e70*/  UISETP.GE.U32.AND UP0, UPT, UR5, 0x81, UPT ;  /* 0x000000810500788c */ /* 0x000fc6000bf06070 */
[----:B--2---:R0:W-:Y:S06]  /*3e80*/  STL [R1+0x58], R6 ;  /* 0x0000580601007387 */ /* 0x0041ec0000100800 */
[----:B------:R-:W-:Y:S05]  /*3e90*/  BRA.U !UP0, `(.L_x_130) ;  /* 0xfffffff108f87547 */ /* 0x000fea000b83ffff */
[----:B------:R-:W1:Y:S01]  /*3ea0*/  S2R R9, SR_TID.X ;  /* 0x0000000000097919 */ /* 0x000e620000002100 */
[----:B------:R-:W2:Y:S01]  /*3eb0*/  S2UR UR6, SR_CgaCtaId ;  /* 0x00000000000679c3 */ /* 0x000ea20000008800 */
[----:B------:R-:W3:Y:S01]  /*3ec0*/  LDCU.U8 UR4, c[0x0][0x380] ;  /* 0x00007000ff0477ac */ /* 0x000ee20008000000 */
[----:B------:R-:W4:Y:S01]  /*3ed0*/  S2R R8, SR_LANEID ;  /* 0x0000000000087919 */ /* 0x000f220000000000 */
[----:B------:R-:W-:Y:S01]  /*3ee0*/  UMOV UR5, 0x400 ;  /* 0x0000040000057882 */ /* 0x000fe20000000000 */
[----:B------:R-:W5:Y:S01]  /*3ef0*/  S2R R10, SR_TID.X ;  /* 0x00000000000a7919 */ /* 0x000f620000002100 */
[----:B------:R-:W0:Y:S01]  /*3f00*/  S2R R11, SR_CTAID.X ;  /* 0x00000000000b7919 */ /* 0x000e220000002500 */
[----:B---3--:R-:W-:-:S04]  /*3f10*/  UPRMT UR4, UR4, 0x8880, URZ ;  /* 0x0000888004047896 */ /* 0x008fc800080000ff */
[----:B------:R-:W-:Y:S02]  /*3f20*/  UISETP.NE.AND UP0, UPT, UR4, URZ, UPT ;  /* 0x000000ff0400728c */ /* 0x000fe4000bf05270 */
[----:B--2---:R-:W-:Y:S01]  /*3f30*/  ULEA UR5, UR6, UR5, 0x18 ;  /* 0x0000000506057291 */ /* 0x004fe2000f8ec0ff */
[----:B-1----:R-:W-:-:S05]  /*3f40*/  IMAD.SHL.U32 R3, R9, 0x4, RZ ;  /* 0x0000000409037824 */ /* 0x002fca00078e00ff */
[----:B------:R-:W-:-:S04]  /*3f50*/  LOP3.LUT R7, R3, 0xf80, RZ, 0xc0, !PT ;  /* 0x00000f8003077812 */ /* 0x000fc800078ec0ff */
[C---:B-----5:R-:W-:Y:S01]  /*3f60*/  LOP3.LUT R3, R7.reuse, 0x1f, R10, 0xf8, !PT ;  /* 0x0000001f07037812 */ /* 0x060fe200078ef80a */
[----:B----4-:R-:W-:Y:S02]  /*3f70*/  IMAD.IADD R16, R7, 0x1, R8 ;  /* 0x0000000107107824 */ /* 0x010fe400078e0208 */
[----:B0-----:R-:W-:-:S03]  /*3f80*/  IMAD.WIDE.U32 R28, R11, 0x400, RZ ;  /* 0x000004000b1c7825 */ /* 0x001fc600078e00ff */
[----:B------:R-:W-:Y:S01]  /*3f90*/  LEA R16, R16, UR5, 0x4 ;  /* 0x0000000510107c11 */ /* 0x000fe2000f8e20ff */
[C---:B------:R-:W-:Y:S02]  /*3fa0*/  VIADD R26, R3.reuse, 0x20 ;  /* 0x00000020031a7836 */ /* 0x040fe40000000000 */
[C---:B------:R-:W-:Y:S02]  /*3fb0*/  VIADD R25, R3.reuse, 0x40 ;  /* 0x0000004003197836 */ /* 0x040fe40000000000 */
[----:B------:R-:W-:Y:S02]  /*3fc0*/  VIADD R24, R3, 0x60 ;  /* 0x0000006003187836 */ /* 0x000fe40000000000 */
[----:B------:R-:W-:Y:S01]  /*3fd0*/  IMAD R27, R8, 0x30, R16 ;  /* 0x00000030081b7824 */ /* 0x000fe200078e0210 */
[----:B------:R-:W-:Y:S06]  /*3fe0*/  BAR.SYNC.DEFER_BLOCKING 0x0 ;  /* 0x0000000000007b1d */ /* 0x000fec0000010000 */
[----:B------:R-:W-:Y:S05]  /*3ff0*/  BRA.U !UP0, `(.L_x_131) ;  /* 0x0000000108b07547 */ /* 0x000fea000b800000 */
[----:B------:R-:W-:Y:S01]  /*4000*/  ISETP.NE.AND P0, PT, R9, RZ, PT ;  /* 0x000000ff0900720c */ /* 0x000fe20003f05270 */
[----:B------:R-:W-:Y:S01]  /*4010*/  STS.64 [R27], R18 ;  /* 0x000000121b007388 */ /* 0x000fe20000000a00 */
[----:B------:R-:W0:Y:S03]  /*4020*/  LDCU.64 UR4, c[0x0][0x398] ;  /* 0x00007300ff0477ac */ /* 0x000e260008000a00 */
[----:B------:R-:W-:Y:S04]  /*4030*/  STS.64 [R27+0x10], R14 ;  /* 0x0000100e1b007388 */ /* 0x000fe80000000a00 */
[----:B------:R-:W-:Y:S04]  /*4040*/  STS.64 [R27+0x20], R20 ;  /* 0x000020141b007388 */ /* 0x000fe80000000a00 */
[----:B------:R-:W-:Y:S04]  /*4050*/  STS.64 [R27+0x30], R4 ;  /* 0x000030041b007388 */ /* 0x000fe80000000a00 */
[----:B------:R-:W-:Y:S04]  /*4060*/  STS [R27+0x8], R12 ;  /* 0x0000080c1b007388 */ /* 0x000fe80000000800 */
[----:B------:R-:W-:Y:S04]  /*4070*/  STS [R27+0x18], R23 ;  /* 0x000018171b007388 */ /* 0x000fe80000000800 */
[----:B------:R-:W-:Y:S04]  /*4080*/  STS [R27+0x28], R22 ;  /* 0x000028161b007388 */ /* 0x000fe80000000800 */
[----:B------:R-:W-:Y:S01]  /*4090*/  STS [R27+0x38], R6 ;  /* 0x000038061b007388 */ /* 0x000fe20000000800 */
[----:B------:R-:W-:-:S03]  /*40a0*/  NOP ;  /* 0x0000000000007918 */ /* 0x000fc60000000000 */
[----:B------:R-:W1:Y:S04]  /*40b0*/  LDS.128 R4, [R16] ;  /* 0x0000000010047984 */ /* 0x000e680000000c00 */
[----:B------:R-:W2:Y:S04]  /*40c0*/  LDS.128 R8, [R16+0x200] ;  /* 0x0002000010087984 */ /* 0x000ea80000000c00 */
[----:B------:R-:W3:Y:S04]  /*40d0*/  LDS.128 R12, [R16+0x400] ;  /* 0x00040000100c7984 */ /* 0x000ee80000000c00 */
[----:B------:R-:W4:Y:S04]  /*40e0*/  LDS.128 R16, [R16+0x600] ;  /* 0x0006000010107984 */ /* 0x000f280000000c00 */
[----:B------:R-:W-:Y:S01]  /*40f0*/  @!P0 STS [R0+0x4000], R2 ;  /* 0x0040000200008388 */ /* 0x000fe20000000800 */
[----:B------:R-:W-:Y:S01]  /*4100*/  BAR.SYNC.DEFER_BLOCKING 0x0 ;  /* 0x0000000000007b1d */ /* 0x000fe20000010000 */
[----:B-1----:R-:W-:-:S05]  /*4110*/  IADD3 R7, P0, PT, R28, R3, RZ ;  /* 0x000000031c077210 */ /* 0x002fca0007f1e0ff */
[----:B------:R-:W-:Y:S01]  /*4120*/  STL.64 [R1+0x20], R4 ;  /* 0x0000200401007387 */ /* 0x000fe20000100a00 */
[----:B0-----:R-:W-:-:S03]  /*4130*/  LEA R20, P3, R7, UR4, 0x4 ;  /* 0x0000000407147c11 */ /* 0x001fc6000f8620ff */
[----:B------:R-:W0:Y:S01]  /*4140*/  LDS R23, [R0+0x4000] ;  /* 0x0040000000177984 */ /* 0x000e220000000800 */
[----:B------:R-:W-:-:S03]  /*4150*/  IMAD.X R28, RZ, RZ, R29, P0 ;  /* 0x000000ffff1c7224 */ /* 0x000fc600000e061d */
[----:B--2---:R1:W-:Y:S02]  /*4160*/  STL.64 [R1+0x30], R8 ;  /* 0x0000300801007387 */ /* 0x0043e40000100a00 */
[----:B------:R-:W-:Y:S02]  /*4170*/  LEA.HI.X R21, R7, UR5, R28, 0x4, P3 ;  /* 0x0000000507157c11 */ /* 0x000fe400098f241c */
[----:B---3--:R1:W-:Y:S04]  /*4180*/  STL.64 [R1+0x40], R12 ;  /* 0x0000400c01007387 */ /* 0x0083e80000100a00 */
[----:B------:R1:W-:Y:S04]  /*4190*/  STL [R1+0x28], R6 ;  /* 0x0000280601007387 */ /* 0x0003e80000100800 */
[----:B------:R1:W-:Y:S04]  /*41a0*/  STL [R1+0x38], R10 ;  /* 0x0000380a01007387 */ /* 0x0003e80000100800 */
[----:B------:R1:W-:Y:S04]  /*41b0*/  STL [R1+0x48], R14 ;  /* 0x0000480e01007387 */ /* 0x0003e80000100800 */
[----:B----4-:R1:W-:Y:S04]  /*41c0*/  STL.64 [R1+0x50], R16 ;  /* 0x0000501001007387 */ /* 0x0103e80000100a00 */
[----:B------:R1:W-:Y:S01]  /*41d0*/  STL [R1+0x58], R18 ;  /* 0x0000581201007387 */ /* 0x0003e20000100800 */
[----:B0-----:R-:W-:-:S02]  /*41e0*/  ISETP.GE.AND P0, PT, R3, R23, PT ;  /* 0x000000170300720c */ /* 0x001fc40003f06270 */
[-C--:B------:R-:W-:Y:S02]  /*41f0*/  ISETP.GE.AND P1, PT, R26, R23.reuse, PT ;  /* 0x000000171a00720c */ /* 0x080fe40003f26270 */
[----:B------:R-:W-:-:S09]  /*4200*/  ISETP.GE.AND P2, PT, R25, R23, PT ;  /* 0x000000171900720c */ /* 0x000fd20003f46270 */
        /* <DEDUP_REMOVED lines=11> */
.L_x_131:
[----:B------:R-:W0:Y:S01]  /*42c0*/  S2R R7, SR_TID.X ;  /* 0x0000000000077919 */ /* 0x000e220000002100 */
[----:B------:R-:W1:Y:S01]  /*42d0*/  LDCU.64 UR4, c[0x0][0x3b0] ;  /* 0x00007600ff0477ac */ /* 0x000e620008000a00 */
[----:B------:R-:W-:Y:S04]  /*42e0*/  STS.64 [R27], R18 ;  /* 0x000000121b007388 */ /* 0x000fe80000000a00 */
[----:B------:R-:W-:Y:S04]  /*42f0*/  STS.64 [R27+0x10], R14 ;  /* 0x0000100e1b007388 */ /* 0x000fe80000000a00 */
[----:B------:R-:W-:Y:S04]  /*4300*/  STS.64 [R27+0x20], R20 ;  /* 0x000020141b007388 */ /* 0x000fe80000000a00 */
[----:B------:R-:W-:Y:S04]  /*4310*/  STS.64 [R27+0x30], R4 ;  /* 0x000030041b007388 */ /* 0x000fe80000000a00 */
[----:B------:R-:W-:Y:S04]  /*4320*/  STS [R27+0x8], R12 ;  /* 0x0000080c1b007388 */ /* 0x000fe80000000800 */
[----:B------:R-:W-:Y:S04]  /*4330*/  STS [R27+0x18], R23 ;  /* 0x000018171b007388 */ /* 0x000fe80000000800 */
[----:B------:R-:W-:Y:S01]  /*4340*/  STS [R27+0x28], R22 ;  /* 0x000028161b007388 */ /* 0x000fe20000000800 */
[----:B0-----:R-:W-:-:S03]  /*4350*/  ISETP.NE.AND P0, PT, R7, RZ, PT ;  /* 0x000000ff0700720c */ /* 0x001fc60003f05270 */
[----:B------:R-:W-:Y:S01]  /*4360*/  STS [R27+0x38], R6 ;  /* 0x000038061b007388 */ /* 0x000fe20000000800 */
[----:B------:R-:W-:-:S03]  /*4370*/  NOP ;  /* 0x0000000000007918 */ /* 0x000fc60000000000 */
[----:B------:R-:W0:Y:S04]  /*4380*/  LDS.128 R4, [R16] ;  /* 0x0000000010047984 */ /* 0x000e280000000c00 */
[----:B------:R-:W2:Y:S04]  /*4390*/  LDS.128 R8, [R16+0x200] ;  /* 0x0002000010087984 */ /* 0x000ea80000000c00 */
[----:B------:R-:W3:Y:S04]  /*43a0*/  LDS.128 R12, [R16+0x400] ;  /* 0x00040000100c7984 */ /* 0x000ee80000000c00 */
[----:B------:R-:W4:Y:S04]  /*43b0*/  LDS.128 R16, [R16+0x600] ;  /* 0x0006000010107984 */ /* 0x000f280000000c00 */
[----:B------:R-:W-:Y:S01]  /*43c0*/  @!P0 STS [R0+0x4000], R2 ;  /* 0x0040000200008388 */ /* 0x000fe20000000800 */
[----:B------:R-:W-:Y:S01]  /*43d0*/  BAR.SYNC.DEFER_BLOCKING 0x0 ;  /* 0x0000000000007b1d */ /* 0x000fe20000010000 */
[----:B0-----:R-:W-:-:S05]  /*43e0*/  IADD3 R7, P0, PT, R28, R3, RZ ;  /* 0x000000031c077210 */ /* 0x001fca0007f1e0ff */
[----:B------:R-:W-:Y:S01]  /*43f0*/  STL.64 [R1+0x20], R4 ;  /* 0x0000200401007387 */ /* 0x000fe20000100a00 */
[----:B-1----:R-:W-:-:S03]  /*4400*/  LEA R20, P3, R7, UR4, 0x4 ;  /* 0x0000000407147c11 */ /* 0x002fc6000f8620ff */
        /* <DEDUP_REMOVED lines=12> */
[-C--:B------:R-:W-:Y:S02]  /*44d0*/  ISETP.GE.AND P2, PT, R25, R23.reuse, PT ;  /* 0x000000171900720c */ /* 0x080fe40003f46270 */
[----:B------:R-:W-:-:S07]  /*44e0*/  ISETP.GE.AND P3, PT, R24, R23, PT ;  /* 0x000000171800720c */ /* 0x000fce0003f66270 */
        /* <DEDUP_REMOVED lines=10> */
.L_x_132:
        /* <DEDUP_REMOVED lines=15> */
.L_x_424:


//--------------------- .text._ZN3cub18CUB_300001_SM_10006detail10merge_sort26DeviceMergeSortMergeKernelINS2_10policy_hubIPN4cuda3std3__44pairImiEEE9Policy600ESA_PNS0_8NullTypeESA_SE_jNS7_4lessIS9_EES9_SD_EEvbT2_T3_T4_PT6_PT7_T5_PSJ_SJ_NS1_7vsmem_tE --------------------------
	.section	.text._ZN3cub18CUB_300001_SM_10006detail10merge_sort26DeviceMergeSortMergeKernelINS2_10policy_hubIPN4cuda3std3__44pairImiEEE9Policy600ESA_PNS0_8NullTypeESA_SE_jNS7_4lessIS9_EES9_SD_EEvbT2_T3_T4_PT6_PT7_T5_PSJ_SJ_NS1_7vsmem_tE,"ax",@progbits
	.align	128
        .global         _ZN3cub18CUB_300001_SM_10006detail10merge_sort26DeviceMergeSortMergeKernelINS2_10policy_hubIPN4cuda3std3__44pairImiEEE9Policy600ESA_PNS0_8NullTypeESA_SE_jNS7_4lessIS9_EES9_SD_EEvbT2_T3_T4_PT6_PT7_T5_PSJ_SJ_NS1_7vsmem_tE
        .type           _ZN3cub18CUB_300001_SM_10006detail10merge_sort26DeviceMergeSortMergeKernelINS2_10policy_hubIPN4cuda3std3__44pairImiEEE9Policy600ESA_PNS0_8NullTypeESA_SE_jNS7_4lessIS9_EES9_SD_EEvbT2_T3_T4_PT6_PT7_T5_PSJ_SJ_NS1_7vsmem_tE,@function
        .size           _ZN3cub18CUB_300001_SM_10006detail10merge_sort26DeviceMergeSortMergeKernelINS2_10policy_hubIPN4cuda3std3__44pairImiEEE9Policy600ESA_PNS0_8NullTypeESA_SE_jNS7_4lessIS9_EES9_SD_EEvbT2_T3_T4_PT6_PT7_T5_PSJ_SJ_NS1_7vsmem_tE,(.L_x_425 - _ZN3cub18CUB_300001_SM_10006detail10merge_sort26DeviceMergeSortMergeKernelINS2_10policy_hubIPN4cuda3std3__44pairImiEEE9Policy600ESA_PNS0_8NullTypeESA_SE_jNS7_4lessIS9_EES9_SD_EEvbT2_T3_T4_PT6_PT7_T5_PSJ_SJ_NS1_7vsmem_tE)
        .other          _ZN3cub18CUB_300001_SM_10006detail10merge_sort26DeviceMergeSortMergeKernelINS2_10policy_hubIPN4cuda3std3__44pairImiEEE9Policy600ESA_PNS0_8NullTypeESA_SE_jNS7_4lessIS9_EES9_SD_EEvbT2_T3_T4_PT6_PT7_T5_PSJ_SJ_NS1_7vsmem_tE,@"STO_CUDA_ENTRY STV_DEFAULT"
_ZN3cub18CUB_300001_SM_10006detail10merge_sort26DeviceMergeSortMergeKernelINS2_10policy_hubIPN4cuda3std3__44pairImiEEE9Policy600ESA_PNS0_8NullTypeESA_SE_jNS7_4lessIS9_EES9_SD_EEvbT2_T3_T4_PT6_PT7_T5_PSJ_SJ_NS1_7vsmem_tE:
.text._ZN3cub18CUB_300001_SM_10006detail10merge_sort26DeviceMergeSortMergeKernelINS2_10policy_hubIPN4cuda3std3__44pairImiEEE9Policy600ESA_PNS0_8NullTypeESA_SE_jNS7_4lessIS9_EES9_SD_EEvbT2_T3_T4_PT6_PT7_T5_PSJ_SJ_NS1_7vsmem_tE:
[----:B------:R-:W-:Y:S01]  /*0000*/  LDC R1, c[0x0][0x37c] ;  /* 0x0000df00ff017b82 */ /* 0x000fe20000000800 */
[----:B------:R-:W0:Y:S01]  /*0010*/  S2R R11, SR_CTAID.X ;  /* 0x00000000000b7919 */ /* 0x000e220000002500 */
[----:B------:R-:W1:Y:S06]  /*0020*/  LDCU UR4, c[0x0][0x370] ;  /* 0x00006e00ff0477ac */ /* 0x000e6c0008000800 */
[----:B------:R-:W2:Y:S01]  /*0030*/  LDC R9, c[0x0][0x3c0] ;  /* 0x0000f000ff097b82 */ /* 0x000ea20000000800 */
[----:B------:R-:W3:Y:S01]  /*0040*/  S2R R2, SR_TID.X ;  /* 0x0000000000027919 */ /* 0x000ee20000002100 */
[----:B------:R-:W4:Y:S01]  /*0050*/  LDCU.64 UR8, c[0x0][0x358] ;  /* 0x00006b00ff0877ac */ /* 0x000f220008000a00 */
[----:B-1----:R-:W-:Y:S01]  /*0060*/  UIADD3 UR4, UPT, UPT, UR4, -0x1, URZ ;  /* 0xffffffff04047890 */ /* 0x002fe2000fffe0ff */
[----:B--2---:R-:W-:-:S05]  /*0070*/  IMAD.SHL.U32 R3, R9, 0x200, RZ ;  /* 0x0000020009037824 */ /* 0x004fca00078e00ff */
[C---:B0-----:R-:W-:Y:S01]  /*0080*/  ISETP.GE.U32.AND P0, PT, R11.reuse, UR4, PT ;  /* 0x000000040b007c0c */ /* 0x041fe2000bf06070 */
[----:B------:R-:W-:-:S12]  /*0090*/  IMAD.SHL.U32 R0, R11, 0x400, RZ ;  /* 0x000004000b007824 */ /* 0x000fd800078e00ff */
[----:B---34-:R-:W-:Y:S05]  /*00a0*/  @P0 BRA `(.L_x_133) ;  /* 0x0000001000f80947 */ /* 0x018fea0003800000 */
[----:B------:R-:W0:Y:S01]  /*00b0*/  LDC.64 R4, c[0x0][0x3b8] ;  /* 0x0000ee00ff047b82 */ /* 0x000e220000000a00 */
[----:B------:R-:W-:Y:S01]  /*00c0*/  IMAD.MOV R12, RZ, RZ, -R9 ;  /* 0x000000ffff0c7224 */ /* 0x000fe200078e0a09 */
[----:B------:R-:W1:Y:S06]  /*00d0*/  LDCU.U8 UR4, c[0x0][0x380] ;  /* 0x00007000ff0477ac */ /* 0x000e6c0008000000 */
[----:B------:R-:W2:Y:S01]  /*00e0*/  LDC R14, c[0x0][0x398] ;  /* 0x0000e600ff0e7b82 */ /* 0x000ea20000000800 */
[----:B0-----:R-:W-:-:S05]  /*00f0*/  IMAD.WIDE.U32 R4, R11, 0x4, R4 ;  /* 0x000000040b047825 */ /* 0x001fca00078e0004 */
[----:B------:R-:W3:Y:S04]  /*0100*/  LDG.E R8, desc[UR8][R4.64+0x4] ;  /* 0x0000040804087981 */ /* 0x000ee8000c1e1900 */
[----:B------:R2:W4:Y:S01]  /*0110*/  LDG.E R6, desc[UR8][R4.64] ;  /* 0x0000000804067981 */ /* 0x000522000c1e1900 */
[----:B------:R-:W-:Y:S01]  /*0120*/  LOP3.LUT R7, R11, R12, RZ, 0xc0, !PT ;  /* 0x0000000c0b077212 */ /* 0x000fe200078ec0ff */
[----:B-1----:R-:W-:Y:S01]  /*0130*/  UPRMT UR4, UR4, 0x8880, URZ ;  /* 0x0000888004047896 */ /* 0x002fe200080000ff */
[----:B------:R-:W-:-:S03]  /*0140*/  ACQBULK ;  /* 0x000000000000782e */ /* 0x000fc60000000000 */
[----:B------:R-:W-:Y:S01]  /*0150*/  IMAD.IADD R9, R11, 0x1, -R7 ;  /* 0x000000010b097824 */ /* 0x000fe200078e0a07 */
[----:B------:R-:W-:Y:S01]  /*0160*/  UISETP.NE.AND UP0, UPT, UR4, URZ, UPT ;  /* 0x000000ff0400728c */ /* 0x000fe2000bf05270 */
[----:B------:R-:W-:Y:S02]  /*0170*/  IMAD.SHL.U32 R7, R7, 0x400, RZ ;  /* 0x0000040007077824 */ /* 0x000fe400078e00ff */
[----:B------:R-:W-:Y:S01]  /*0180*/  IMAD.SHL.U32 R10, R9, 0x400, RZ ;  /* 0x00000400090a7824 */ /* 0x000fe200078e00ff */
[----:B------:R-:W-:Y:S01]  /*0190*/  LOP3.LUT R9, R11, R12, RZ, 0xfc, !PT ;  /* 0x0000000c0b097212 */ /* 0x000fe200078efcff */
[----:B--2---:R-:W-:-:S03]  /*01a0*/  IMAD.IADD R4, R14, 0x1, -R7 ;  /* 0x000000010e047824 */ /* 0x004fc600078e0a07 */
[C---:B------:R-:W-:Y:S02]  /*01b0*/  ISETP.NE.AND P0, PT, R10.reuse, -0x400, PT ;  /* 0xfffffc000a00780c */ /* 0x040fe40003f05270 */
[----:B------:R-:W-:Y:S02]  /*01c0*/  ISETP.NE.AND P1, PT, R9, -0x1, PT ;  /* 0xffffffff0900780c */ /* 0x000fe40003f25270 */
[----:B------:R-:W-:Y:S01]  /*01d0*/  LOP3.LUT R9, R3, 0xfffffc00, RZ, 0xc0, !PT ;  /* 0xfffffc0003097812 */ /* 0x000fe200078ec0ff */
[----:B------:R-:W-:-:S03]  /*01e0*/  VIADD R3, R10, 0x3ff ;  /* 0x000003ff0a037836 */ /* 0x000fc60000000000 */
[----:B------:R-:W-:-:S05]  /*01f0*/  VIMNMX.U32 R12, PT, PT, R9, R4, !PT ;  /* 0x00000004090c7248 */ /* 0x000fca0007fe0000 */
[----:B------:R-:W-:Y:S02]  /*0200*/  @P0 VIADD R3, R10, 0x400 ;  /* 0x000004000a030836 */ /* 0x000fe40000000000 */
[----:B------:R-:W-:Y:S02]  /*0210*/  IMAD.IADD R12, R12, 0x1, -R9 ;  /* 0x000000010c0c7824 */ /* 0x000fe400078e0a09 */
[----:B---3--:R-:W-:-:S04]  /*0220*/  IMAD.IADD R8, R8, 0x1, -R7 ;  /* 0x0000000108087824 */ /* 0x008fc800078e0a07 */
[----:B------:R-:W-:Y:S01]  /*0230*/  IMAD.IADD R14, R3, 0x1, -R8 ;  /* 0x00000001030e7824 */ /* 0x000fe200078e0a08 */
[----:B------:R-:W-:Y:S01]  /*0240*/  @!P1 VIMNMX.U32 R8, PT, PT, R9, R4, PT ;  /* 0x0000000409089248 */ /* 0x000fe20003fe0000 */
[----:B----4-:R-:W-:-:S03]  /*0250*/  IMAD.IADD R11, R6, 0x1, -R7 ;  /* 0x00000001060b7824 */ /* 0x010fc600078e0a07 */
[----:B------:R-:W-:Y:S01]  /*0260*/  SEL R5, R9, R14, !P1 ;  /* 0x0000000e09057207 */ /* 0x000fe20004800000 */
[----:B------:R-:W-:Y:S01]  /*0270*/  IMAD.IADD R3, R8, 0x1, -R11 ;  /* 0x0000000108037824 */ /* 0x000fe200078e0a0b */
[----:B------:R-:W-:Y:S02]  /*0280*/  VIADDMNMX.U32 R4, R10, -R11, R12, PT ;  /* 0x8000000b0a047246 */ /* 0x000fe4000380000c */
[----:B------:R-:W-:Y:S01]  /*0290*/  VIMNMX.U32 R5, PT, PT, R12, R5, PT ;  /* 0x000000050c057248 */ /* 0x000fe20003fe0000 */
[----:B------:R-:W-:Y:S06]  /*02a0*/  BRA.U !UP0, `(.L_x_134) ;  /* 0x0000000108907547 */ /* 0x000fec000b800000 */
[----:B------:R-:W-:Y:S01]  /*02b0*/  IMAD.IADD R6, R2, 0x1, -R3 ;  /* 0x0000000102067824 */ /* 0x000fe200078e0a03 */
[----:B------:R-:W0:Y:S01]  /*02c0*/  LDCU.64 UR4, c[0x0][0x388] ;  /* 0x00007100ff0477ac */ /* 0x000e220008000a00 */
[----:B------:R-:W-:Y:S01]  /*02d0*/  IADD3 R9, P0, P1, R4, R7, R9 ;  /* 0x0000000704097210 */ /* 0x000fe2000791e009 */
[C---:B------:R-:W-:Y:S01]  /*02e0*/  VIADD R8, R2.reuse, 0x100 ;  /* 0x0000010002087836 */ /* 0x040fe20000000000 */
[----:B------:R-:W-:Y:S02]  /*02f0*/  IADD3 R7, P2, P3, R2, R11, R7 ;  /* 0x0000000b02077210 */ /* 0x000fe40007b5e007 */
[----:B------:R-:W-:Y:S02]  /*0300*/  IADD3 R9, P4, PT, R6, R9, RZ ;  /* 0x0000000906097210 */ /* 0x000fe40007f9e0ff */
[----:B------:R-:W-:Y:S02]  /*0310*/  IADD3.X R13, PT, PT, RZ, RZ, RZ, P0, P1 ;  /* 0x000000ffff0d7210 */ /* 0x000fe400007e24ff */
[----:B------:R-:W-:Y:S01]  /*0320*/  ISETP.GE.AND P1, PT, R8, R3, PT ;  /* 0x000000030800720c */ /* 0x000fe20003f26270 */
[----:B------:R-:W-:Y:S01]  /*0330*/  VIADD R8, R2, 0x300 ;  /* 0x0000030002087836 */ /* 0x000fe20000000000 */
[----:B------:R-:W-:Y:S01]  /*0340*/  LEA.HI.X.SX32 R10, R6, R13, 0x1, P4 ;  /* 0x0000000d060a7211 */ /* 0x000fe200020f0eff */
[----:B------:R-:W-:Y:S01]  /*0350*/  VIADD R6, R2, 0x200 ;  /* 0x0000020002067836 */ /* 0x000fe20000000000 */
[----:B------:R-:W-:-:S02]  /*0360*/  IADD3.X R12, PT, PT, RZ, RZ, RZ, P2, P3 ;  /* 0x000000ffff0c7210 */ /* 0x000fc400017e64ff */
        /* <DEDUP_REMOVED lines=24> */
.L_x_134:
[----:B------:R-:W0:Y:S01]  /*04f0*/  LDCU.64 UR4, c[0x0][0x3a0] ;  /* 0x00007400ff0477ac */ /* 0x000e220008000a00 */
[----:B------:R-:W-:Y:S01]  /*0500*/  IADD3 R9, P0, P1, R4, R7, R9 ;  /* 0x0000000704097210 */ /* 0x000fe2000791e009 */
[C---:B------:R-:W-:Y:S01]  /*0510*/  VIADD R10, R2.reuse, 0x100 ;  /* 0x00000100020a7836 */ /* 0x040fe20000000000 */
[C---:B------:R-:W-:Y:S01]  /*0520*/  IADD3 R7, P2, P3, R2.reuse, R11, R7 ;  /* 0x0000000b02077210 */ /* 0x040fe20007b5e007 */
[C---:B------:R-:W-:Y:S01]  /*0530*/  IMAD.IADD R8, R2.reuse, 0x1, -R3 ;  /* 0x0000000102087824 */ /* 0x040fe200078e0a03 */
[----:B------:R-:W-:Y:S01]  /*0540*/  IADD3.X R6, PT, PT, RZ, RZ, RZ, P0, P1 ;  /* 0x000000ffff067210 */ /* 0x000fe200007e24ff */
[----:B------:R-:W-:Y:S01]  /*0550*/  VIADD R12, R2, 0x300 ;  /* 0x00000300020c7836 */ /* 0x000fe20000000000 */
[----:B------:R-:W-:Y:S01]  /*0560*/  ISETP.GE.AND P0, PT, R10, R3, PT ;  /* 0x000000030a00720c */ /* 0x000fe20003f06270 */
[----:B------:R-:W-:Y:S01]  /*0570*/  VIADD R10, R2, 0x200 ;  /* 0x00000200020a7836 */ /* 0x000fe20000000000 */
[----:B------:R-:W-:Y:S02]  /*0580*/  IADD3 R9, P4, PT, R8, R9, RZ ;  /* 0x0000000908097210 */ /* 0x000fe40007f9e0ff */
[----:B------:R-:W-:-:S02]  /*0590*/  ISETP.GE.AND P1, PT, R2, R3, PT ;  /* 0x000000030200720c */ /* 0x000fc40003f26270 */
[----:B------:R-:W-:Y:S02]  /*05a0*/  LEA.HI.X.SX32 R8, R8, R6, 0x1, P4 ;  /* 0x0000000608087211 */ /* 0x000fe400020f0eff */
[-C--:B------:R-:W-:Y:S02]  /*05b0*/  ISETP.GE.AND P4, PT, R10, R3.reuse, PT ;  /* 0x000000030a00720c */ /* 0x080fe40003f86270 */
[----:B------:R-:W-:Y:S02]  /*05c0*/  ISETP.GE.AND P5, PT, R12, R3, PT ;  /* 0x000000030c00720c */ /* 0x000fe40003fa6270 */
[----:B------:R-:W-:Y:S02]  /*05d0*/  IADD3.X R6, PT, PT, RZ, RZ, RZ, P2, P3 ;  /* 0x000000ffff067210 */ /* 0x000fe400017e64ff */
[----:B0-----:R-:W-:Y:S02]  /*05e0*/  LEA R14, P2, R7, UR4, 0x4 ;  /* 0x00000004070e7c11 */ /* 0x001fe4000f8420ff */
[----:B------:R-:W-:-:S02]  /*05f0*/  LEA R16, P3, R9, UR4, 0x4 ;  /* 0x0000000409107c11 */ /* 0x000fc4000f8620ff */
        /* <DEDUP_REMOVED lines=18> */
.L_x_135:
[----:B------:R-:W2:Y:S01]  /*0720*/  S2UR UR5, SR_CgaCtaId ;  /* 0x00000000000579c3 */ /* 0x000ea20000008800 */
[----:B------:R-:W-:Y:S01]  /*0730*/  UMOV UR4, 0x400 ;  /* 0x0000040000047882 */ /* 0x000fe20000000000 */
[----:B------:R-:W-:Y:S01]  /*0740*/  IMAD.IADD R4, R5, 0x1, -R4 ;  /* 0x0000000105047824 */ /* 0x000fe200078e0a04 */
[----:B--2---:R-:W-:-:S06]  /*0750*/  ULEA UR4, UR5, UR4, 0x18 ;  /* 0x0000000405047291 */ /* 0x004fcc000f8ec0ff */
[----:B01----:R-:W-:-:S05]  /*0760*/  LEA R15, R2, UR4, 0x4 ;  /* 0x00000004020f7c11 */ /* 0x003fca000f8e20ff */
[----:B-----5:R-:W-:Y:S04]  /*0770*/  STS.64 [R15], R8 ;  /* 0x000000080f007388 */ /* 0x020fe80000000a00 */
[----:B------:R-:W-:Y:S04]  /*0780*/  STS.64 [R15+0x1000], R6 ;  /* 0x001000060f007388 */ /* 0x000fe80000000a00 */
[----:B------:R0:W-:Y:S04]  /*0790*/  STS.64 [R15+0x2000], R10 ;  /* 0x0020000a0f007388 */ /* 0x0001e80000000a00 */
[----:B------:R1:W-:Y:S04]  /*07a0*/  STS.64 [R15+0x3000], R12 ;  /* 0x0030000c0f007388 */ /* 0x0003e80000000a00 */
[----:B------:R2:W-:Y:S04]  /*07b0*/  STS [R15+0x8], R18 ;  /* 0x000008120f007388 */ /* 0x0005e80000000800 */
[----:B------:R2:W-:Y:S04]  /*07c0*/  STS [R15+0x1008], R19 ;  /* 0x001008130f007388 */ /* 0x0005e80000000800 */
[----:B------:R2:W-:Y:S04]  /*07d0*/  STS [R15+0x2008], R20 ;  /* 0x002008140f007388 */ /* 0x0005e80000000800 */
[----:B------:R2:W-:Y:S01]  /*07e0*/  STS [R15+0x3008], R21 ;  /* 0x003008150f007388 */ /* 0x0005e20000000800 */
[----:B------:R-:W-:Y:S01]  /*07f0*/  BAR.SYNC.DEFER_BLOCKING 0x0 ;  /* 0x0000000000007b1d */ /* 0x000fe20000010000 */
[----:B0-----:R-:W-:-:S07]  /*0800*/  IMAD.IADD R11, R3, 0x1, R4 ;  /* 0x00000001030b7824 */ /* 0x001fce00078e0204 */
[----:B------:R-:W-:Y:S01]  /*0810*/  PREEXIT ;  /* 0x000000000000782d */ /* 0x000fe20000000000 */
[----:B------:R-:W-:Y:S01]  /*0820*/  IMAD.SHL.U32 R10, R2, 0x4, RZ ;  /* 0x00000004020a7824 */ /* 0x000fe200078e00ff */
[----:B------:R-:W-:Y:S04]  /*0830*/  BSSY.RECONVERGENT B0, `(.L_x_136) ;  /* 0x000001f000007945 */ /* 0x000fe80003800200 */
[----:B------:R-:W-:-:S04]  /*0840*/  VIMNMX R14, PT, PT, R11, R10, PT ;  /* 0x0000000a0b0e7248 */ /* 0x000fc80003fe0100 */
[C---:B------:R-:W-:Y:S01]  /*0850*/  ISETP.GE.AND P0, PT, R14.reuse, R4, PT ;  /* 0x000000040e00720c */ /* 0x040fe20003f06270 */
[----:B-1----:R-:W-:Y:S01]  /*0860*/  IMAD.IADD R12, R14, 0x1, -R4 ;  /* 0x000000010e0c7824 */ /* 0x002fe200078e0a04 */
[----:B------:R-:W-:-:S04]  /*0870*/  VIMNMX R5, PT, PT, R3, R14, PT ;  /* 0x0000000e03057248 */ /* 0x000fc80003fe0100 */
[----:B------:R-:W-:-:S04]  /*0880*/  SEL R12, R12, RZ, P0 ;  /* 0x000000ff0c0c7207 */ /* 0x000fc80000000000 */
[----:B------:R-:W-:-:S13]  /*0890*/  ISETP.GE.AND P0, PT, R12, R5, PT ;  /* 0x000000050c00720c */ /* 0x000fda0003f06270 */
[----:B--2---:R-:W-:Y:S05]  /*08a0*/  @P0 BRA `(.L_x_137) ;  /* 0x00000000005c0947 */ /* 0x004fea0003800000 */
[----:B------:R-:W-:Y:S02]  /*08b0*/  IMAD.MOV.U32 R9, RZ, RZ, R5 ;  /* 0x000000ffff097224 */ /* 0x000fe400078e0005 */
[----:B------:R-:W-:-:S07]  /*08c0*/  IMAD.IADD R15, R3, 0x1, R14 ;  /* 0x00000001030f7824 */ /* 0x000fce00078e020e */
.L_x_138:
[----:B------:R-:W-:Y:S01]  /*08d0*/  IMAD.IADD R4, R9, 0x1, -R12 ;  /* 0x0000000109047824 */ /* 0x000fe200078e0a0c */
[----:B------:R-:W-:-:S04]  /*08e0*/  PLOP3.LUT P1, PT, PT, PT, PT, 0x8, 0x80 ;  /* 0x000000000080781c */ /* 0x000fc80003f2e170 */
[----:B------:R-:W-:-:S04]  /*08f0*/  LEA.HI R5, R4, R4, RZ, 0x1 ;  /* 0x0000000404057211 */ /* 0x000fc800078f08ff */
[----:B------:R-:W-:-:S04]  /*0900*/  LEA.HI.SX32 R16, R5, R12, 0x1f ;  /* 0x0000000c05107211 */ /* 0x000fc800078ffaff */
[----:B------:R-:W-:Y:S02]  /*0910*/  LOP3.LUT R4, RZ, R16, RZ, 0x33, !PT ;  /* 0x00000010ff047212 */ /* 0x000fe400078e33ff */
[----:B------:R-:W-:-:S03]  /*0920*/  LEA R17, R16, UR4, 0x4 ;  /* 0x0000000410117c11 */ /* 0x000fc6000f8e20ff */
[----:B------:R-:W-:-:S05]  /*0930*/  IMAD.IADD R4, R15, 0x1, R4 ;  /* 0x000000010f047824 */ /* 0x000fca00078e0204 */
        /* <DEDUP_REMOVED lines=14> */
.L_x_137:
[----:B------:R-:W-:Y:S05]  /*0a20*/  BSYNC.RECONVERGENT B0 ;  /* 0x0000000000007941 */ /* 0x000fea0003800200 */
.L_x_136:
[----:B------:R-:W-:Y:S01]  /*0a30*/  IADD3 R18, PT, PT, R3, R14, -R12 ;  /* 0x0000000e03127210 */ /* 0x000fe20007ffe80c */
[----:B------:R-:W-:Y:S01]  /*0a40*/  BSSY.RECONVERGENT B0, `(.L_x_139) ;  /* 0x0000011000007945 */ /* 0x000fe20003800200 */
[----:B------:R-:W-:Y:S02]  /*0a50*/  LEA R13, R12, UR4, 0x4 ;  /* 0x000000040c0d7c11 */ /* 0x000fe4000f8e20ff */
        /* <DEDUP_REMOVED lines=15> */
.L_x_140:
[----:B------:R-:W-:Y:S05]  /*0b50*/  BSYNC.RECONVERGENT B0 ;  /* 0x0000000000007941 */ /* 0x000fea0003800200 */
.L_x_139:
        /* <DEDUP_REMOVED lines=24> */
.L_x_142:
[----:B------:R-:W-:Y:S05]  /*0ce0*/  BSYNC.RECONVERGENT B0 ;  /* 0x0000000000007941 */ /* 0x000fea0003800200 */
.L_x_141:
[----:B------:R-:W-:Y:S01]  /*0cf0*/  @!P0 IMAD.MOV R20, RZ, RZ, R16 ;  /* 0x000000ffff148224 */ /* 0x000fe200078e0210 */
[----:B------:R-:W-:Y:S01]  /*0d00*/  BSSY.RECONVERGENT B0, `(.L_x_143) ;  /* 0x0000017000007945 */ /* 0x000fe20003800200 */
[----:B------:R-:W-:Y:S01]  /*0d10*/  @P0 IMAD.MOV R24, RZ, RZ, R18 ;  /* 0x000000ffff180224 */ /* 0x000fe200078e0212 */
[----:B--23--:R-:W-:Y:S01]  /*0d20*/  SEL R12, R4, R6, P0 ;  /* 0x00000006040c7207 */ /* 0x00cfe20000000000 */
[C---:B------:R-:W-:Y:S01]  /*0d30*/  VIADD R18, R20.reuse, 0x1 ;  /* 0x0000000114127836 */ /* 0x040fe20000000000 */
[----:B------:R-:W-:Y:S01]  /*0d40*/  ISETP.GE.AND P1, PT, R20, R11, PT ;  /* 0x0000000b1400720c */ /* 0x000fe20003f26270 */
[C---:B------:R-:W-:Y:S01]  /*0d50*/  VIADD R26, R24.reuse, 0x1 ;  /* 0x00000001181a7836 */ /* 0x040fe20000000000 */
[----:B------:R-:W-:Y:S02]  /*0d60*/  @!P0 LEA R16, R24, UR4, 0x4 ;  /* 0x0000000418108c11 */ /* 0x000fe4000f8e20ff */
[----:B01----:R-:W-:Y:S02]  /*0d70*/  @P0 LEA R17, R20, UR4, 0x4 ;  /* 0x0000000414110c11 */ /* 0x003fe4000f8e20ff */
        /* <DEDUP_REMOVED lines=15> */
.L_x_144:
[----:B------:R-:W-:Y:S05]  /*0e70*/  BSYNC.RECONVERGENT B0 ;  /* 0x0000000000007941 */ /* 0x000fea0003800200 */
.L_x_143:
[----:B------:R-:W-:Y:S01]  /*0e80*/  @!P0 IMAD.MOV R18, RZ, RZ, R20 ;  /* 0x000000ffff128224 */ /* 0x000fe200078e0214 */
[----:B------:R-:W-:Y:S01]  /*0e90*/  BSSY.RECONVERGENT B0, `(.L_x_145) ;  /* 0x0000015000007945 */ /* 0x000fe20003800200 */
[----:B------:R-:W-:Y:S01]  /*0ea0*/  @P0 IMAD.MOV R26, RZ, RZ, R24 ;  /* 0x000000ffff1a0224 */ /* 0x000fe200078e0218 */
[----:B012---:R-:W-:Y:S02]  /*0eb0*/  SEL R16, R4, R6, P0 ;  /* 0x0000000604107207 */ /* 0x007fe40000000000 */
[----:B------:R-:W-:Y:S02]  /*0ec0*/  ISETP.GE.AND P1, PT, R18, R11, PT ;  /* 0x0000000b1200720c */ /* 0x000fe40003f26270 */
[----:B------:R-:W-:Y:S02]  /*0ed0*/  @!P0 LEA R19, R26, UR4, 0x4 ;  /* 0x000000041a138c11 */ /* 0x000fe4000f8e20ff */
[----:B------:R-:W-:Y:S02]  /*0ee0*/  @P0 LEA R20, R18, UR4, 0x4 ;  /* 0x0000000412140c11 */ /* 0x000fe4000f8e20ff */
[----:B------:R-:W-:-:S02]  /*0ef0*/  SEL R17, R5, R7, P0 ;  /* 0x0000000705117207 */ /* 0x000fc40000000000 */
[----:B---34-:R-:W-:Y:S01]  /*0f00*/  SEL R24, R14, R15, P0 ;  /* 0x0000000f0e187207 */ /* 0x018fe20000000000 */
[----:B------:R0:W1:Y:S04]  /*0f10*/  @!P0 LDS.64 R6, [R19] ;  /* 0x0000000013068984 */ /* 0x0000680000000a00 */
[----:B------:R0:W2:Y:S04]  /*0f20*/  @P0 LDS.64 R4, [R20] ;  /* 0x0000000014040984 */ /* 0x0000a80000000a00 */
[----:B------:R0:W3:Y:S04]  /*0f30*/  @!P0 LDS R15, [R19+0x8] ;  /* 0x00000800130f8984 */ /* 0x0000e80000000800 */
[----:B------:R0:W4:Y:S01]  /*0f40*/  @P0 LDS R14, [R20+0x8] ;  /* 0x00000800140e0984 */ /* 0x0001220000000800 */
[----:B------:R-:W-:Y:S01]  /*0f50*/  PLOP3.LUT P0, PT, PT, PT, PT, 0x8, 0x80 ;  /* 0x000000000080781c */ /* 0x000fe20003f0e170 */
[----:B------:R-:W-:-:S12]  /*0f60*/  @P1 BRA `(.L_x_146) ;  /* 0x00000000001c1947 */ /* 0x000fd80003800000 */
[----:B-12---:R-:W-:Y:S02]  /*0f70*/  ISETP.GE.U32.AND P1, PT, R4, R6, PT ;  /* 0x000000060400720c */ /* 0x006fe40003f26070 */
[----:B------:R-:W-:Y:S02]  /*0f80*/  PLOP3.LUT P0, PT, PT, PT, PT, 0x80, 0x8 ;  /* 0x000000000008781c */ /* 0x000fe40003f0f070 */
[----:B------:R-:W-:-:S04]  /*0f90*/  ISETP.GE.U32.AND.EX P1, PT, R5, R7, PT, P1 ;  /* 0x000000070500720c */ /* 0x000fc80003f26110 */
[----:B------:R-:W-:-:S13]  /*0fa0*/  ISETP.GE.OR P1, PT, R26, R3, !P1 ;  /* 0x000000031a00720c */ /* 0x000fda0004f26670 */
[----:B---34-:R-:W-:Y:S02]  /*0fb0*/  @!P1 ISETP.GE.AND P2, PT, R14, R15, PT ;  /* 0x0000000f0e00920c */ /* 0x018fe40003f46270 */
[----:B------:R-:W-:-:S04]  /*0fc0*/  @!P1 ISETP.GE.U32.AND P3, PT, R6, R4, PT ;  /* 0x000000040600920c */ /* 0x000fc80003f66070 */
[----:B------:R-:W-:-:S13]  /*0fd0*/  @!P1 ISETP.GE.U32.AND.EX P0, PT, R7, R5, !P2, P3 ;  /* 0x000000050700920c */ /* 0x000fda0005706130 */
.L_x_146:
[----:B------:R-:W-:Y:S05]  /*0fe0*/  BSYNC.RECONVERGENT B0 ;  /* 0x0000000000007941 */ /* 0x000fea0003800200 */
.L_x_145:
[----:B------:R-:W5:Y:S01]  /*0ff0*/  LDCU.U8 UR5, c[0x0][0x380] ;  /* 0x00007000ff0577ac */ /* 0x000f620008000000 */
[----:B012---:R-:W-:Y:S02]  /*1000*/  SEL R20, R4, R6, P0 ;  /* 0x0000000604147207 */ /* 0x007fe40000000000 */
[----:B------:R-:W-:Y:S02]  /*1010*/  SEL R21, R5, R7, P0 ;  /* 0x0000000705157207 */ /* 0x000fe40000000000 */
[----:B---34-:R-:W-:Y:S01]  /*1020*/  SEL R28, R14, R15, P0 ;  /* 0x0000000f0e1c7207 */ /* 0x018fe20000000000 */
[----:B-----5:R-:W-:-:S04]  /*1030*/  UPRMT UR5, UR5, 0x8880, URZ ;  /* 0x0000888005057896 */ /* 0x020fc800080000ff */
[----:B------:R-:W-:Y:S01]  /*1040*/  UISETP.NE.AND UP0, UPT, UR5, URZ, UPT ;  /* 0x000000ff0500728c */ /* 0x000fe2000bf05270 */
[----:B------:R-:W-:Y:S08]  /*1050*/  BAR.SYNC.DEFER_BLOCKING 0x0 ;  /* 0x0000000000007b1d */ /* 0x000ff00000010000 */
[----:B------:R-:W-:Y:S05]  /*1060*/  BRA.U !UP0, `(.L_x_147) ;  /* 0x0000000108847547 */ /* 0x000fea000b800000 */
[----:B------:R-:W0:Y:S01]  /*1070*/  S2R R26, SR_LANEID ;  /* 0x00000000001a7919 */ /* 0x000e220000000000 */
[----:B------:R-:W-:Y:S01]  /*1080*/  LOP3.LUT R3, R10, 0xf80, RZ, 0xc0, !PT ;  /* 0x00000f800a037812 */ /* 0x000fe200078ec0ff */
[----:B------:R-:W1:Y:S04]  /*1090*/  LDCU.64 UR6, c[0x0][0x3a0] ;  /* 0x00007400ff0677ac */ /* 0x000e680008000a00 */
[----:B0-----:R-:W-:Y:S01]  /*10a0*/  IMAD R4, R26, 0x4, R3 ;  /* 0x000000041a047824 */ /* 0x001fe200078e0203 */
[----:B------:R-:W-:-:S04]  /*10b0*/  LOP3.LUT R3, R3, 0x1f, R2, 0xf8, !PT ;  /* 0x0000001f03037812 */ /* 0x000fc800078ef802 */
[----:B------:R-:W-:Y:S02]  /*10c0*/  LEA R25, R4, UR4, 0x4 ;  /* 0x0000000404197c11 */ /* 0x000fe4000f8e20ff */
[----:B------:R-:W-:-:S03]  /*10d0*/  IADD3 R3, P0, PT, R0, R3, RZ ;  /* 0x0000000300037210 */ /* 0x000fc60007f1e0ff */
[----:B------:R-:W-:Y:S01]  /*10e0*/  IMAD R26, R26, -0x30, R25 ;  /* 0xffffffd01a1a7824 */ /* 0x000fe200078e0219 */
[----:B------:R-:W-:Y:S01]  /*10f0*/  STS.64 [R25], R8 ;  /* 0x0000000819007388 */ /* 0x000fe20000000a00 */
[----:B------:R-:W-:Y:S01]  /*1100*/  IMAD.X R0, RZ, RZ, RZ, P0 ;  /* 0x000000ffff007224 */ /* 0x000fe200000e06ff */
[C---:B-1----:R-:W-:Y:S02]  /*1110*/  LEA R2, P0, R3.reuse, UR6, 0x4 ;  /* 0x0000000603027c11 */ /* 0x042fe4000f8020ff */
[----:B------:R-:W-:Y:S02]  /*1120*/  STS.64 [R25+0x10], R12 ;  /* 0x0000100c19007388 */ /* 0x000fe40000000a00 */
[----:B------:R-:W-:Y:S02]  /*1130*/  LEA.HI.X R3, R3, UR7, R0, 0x4, P0 ;  /* 0x0000000703037c11 */ /* 0x000fe400080f2400 */
[----:B------:R-:W-:Y:S04]  /*1140*/  STS.64 [R25+0x20], R16 ;  /* 0x0000201019007388 */ /* 0x000fe80000000a00 */
[----:B------:R-:W-:Y:S04]  /*1150*/  STS.64 [R25+0x30], R20 ;  /* 0x0000301419007388 */ /* 0x000fe80000000a00 */
[----:B------:R-:W-:Y:S04]  /*1160*/  STS [R25+0x8], R22 ;  /* 0x0000081619007388 */ /* 0x000fe80000000800 */
[----:B------:R-:W-:Y:S04]  /*1170*/  STS [R25+0x18], R23 ;  /* 0x0000181719007388 */ /* 0x000fe80000000800 */
[----:B------:R-:W-:Y:S04]  /*1180*/  STS [R25+0x28], R24 ;  /* 0x0000281819007388 */ /* 0x000fe80000000800 */
[----:B------:R-:W-:Y:S01]  /*1190*/  STS [R25+0x38], R28 ;  /* 0x0000381c19007388 */ /* 0x000fe20000000800 */
[----:B------:R-:W-:-:S03]  /*11a0*/  NOP ;  /* 0x0000000000007918 */ /* 0x000fc60000000000 */
[----:B------:R-:W0:Y:S04]  /*11b0*/  LDS.128 R4, [R26] ;  /* 0x000000001a047984 */ /* 0x000e280000000c00 */
        /* <DEDUP_REMOVED lines=12> */
.L_x_147:
        /* <DEDUP_REMOVED lines=33> */
.L_x_133:
[----:B------:R-:W0:Y:S01]  /*1490*/  LDC.64 R4, c[0x0][0x3b8] ;  /* 0x0000ee00ff047b82 */ /* 0x000e220000000a00 */
[----:B------:R-:W-:Y:S01]  /*14a0*/  IMAD.MOV R8, RZ, RZ, -R9 ;  /* 0x000000ffff087224 */ /* 0x000fe200078e0a09 */
[----:B------:R-:W1:Y:S06]  /*14b0*/  LDCU.U8 UR4, c[0x0][0x380] ;  /* 0x00007000ff0477ac */ /* 0x000e6c0008000000 */
[----:B------:R-:W2:Y:S01]  /*14c0*/  LDC R14, c[0x0][0x398] ;  /* 0x0000e600ff0e7b82 */ /* 0x000ea20000000800 */
[----:B0-----:R-:W-:-:S05]  /*14d0*/  IMAD.WIDE.U32 R4, R11, 0x4, R4 ;  /* 0x000000040b047825 */ /* 0x001fca00078e0004 */
[----:B------:R-:W3:Y:S04]  /*14e0*/  LDG.E R7, desc[UR8][R4.64+0x4] ;  /* 0x0000040804077981 */ /* 0x000ee8000c1e1900 */
[----:B------:R0:W4:Y:S01]  /*14f0*/  LDG.E R6, desc[UR8][R4.64] ;  /* 0x0000000804067981 */ /* 0x000122000c1e1900 */
[CC--:B------:R-:W-:Y:S01]  /*1500*/  LOP3.LUT R10, R11.reuse, R8.reuse, RZ, 0xc0, !PT ;  /* 0x000000080b0a7212 */ /* 0x0c0fe200078ec0ff */
[----:B-1----:R-:W-:Y:S01]  /*1510*/  UPRMT UR4, UR4, 0x8880, URZ ;  /* 0x0000888004047896 */ /* 0x002fe200080000ff */
[C---:B------:R-:W-:Y:S01]  /*1520*/  LOP3.LUT R8, R11.reuse, R8, RZ, 0xfc, !PT ;  /* 0x000000080b087212 */ /* 0x040fe200078efcff */
[----:B------:R-:W-:Y:S01]  /*1530*/  BSSY.RECONVERGENT B0, `(.L_x_148) ;  /* 0x000008d000007945 */ /* 0x000fe20003800200 */
[----:B------:R-:W-:Y:S01]  /*1540*/  ACQBULK ;  /* 0x000000000000782e */ /* 0x000fe20000000000 */
[----:B------:R-:W-:Y:S01]  /*1550*/  IMAD.IADD R9, R11, 0x1, -R10 ;  /* 0x000000010b097824 */ /* 0x000fe200078e0a0a */
[----:B------:R-:W-:Y:S01]  /*1560*/  ISETP.NE.AND P1, PT, R8, -0x1, PT ;  /* 0xffffffff0800780c */ /* 0x000fe20003f25270 */
[----:B------:R-:W-:Y:S01]  /*1570*/  UISETP.NE.AND UP0, UPT, UR4, URZ, UPT ;  /* 0x000000ff0400728c */ /* 0x000fe2000bf05270 */
[----:B------:R-:W-:Y:S01]  /*1580*/  LOP3.LUT R8, R3, 0xfffffc00, RZ, 0xc0, !PT ;  /* 0xfffffc0003087812 */ /* 0x000fe200078ec0ff */
[----:B------:R-:W-:-:S02]  /*1590*/  IMAD.SHL.U32 R12, R9, 0x400, RZ ;  /* 0x00000400090c7824 */ /* 0x000fc400078e00ff */
[----:B------:R-:W-:Y:S02]  /*15a0*/  IMAD.SHL.U32 R9, R10, 0x400, RZ ;  /* 0x000004000a097824 */ /* 0x000fe400078e00ff */
[C---:B0-----:R-:W-:Y:S01]  /*15b0*/  VIADD R5, R12.reuse, 0x3ff ;  /* 0x000003ff0c057836 */ /* 0x041fe20000000000 */
[----:B------:R-:W-:-:S13]  /*15c0*/  ISETP.NE.AND P0, PT, R12, -0x400, PT ;  /* 0xfffffc000c00780c */ /* 0x000fda0003f05270 */
[----:B------:R-:W-:Y:S02]  /*15d0*/  @P0 VIADD R5, R12, 0x400 ;  /* 0x000004000c050836 */ /* 0x000fe40000000000 */
[--C-:B---3--:R-:W-:Y:S02]  /*15e0*/  IMAD.IADD R4, R7, 0x1, -R9.reuse ;  /* 0x0000000107047824 */ /* 0x108fe400078e0a09 */
[--C-:B--2---:R-:W-:Y:S02]  /*15f0*/  IMAD.IADD R7, R14, 0x1, -R9.reuse ;  /* 0x000000010e077824 */ /* 0x104fe400078e0a09 */
[----:B------:R-:W-:Y:S02]  /*1600*/  IMAD.IADD R5, R5, 0x1, -R4 ;  /* 0x0000000105057824 */ /* 0x000fe400078e0a04 */
[----:B----4-:R-:W-:Y:S01]  /*1610*/  IMAD.IADD R3, R6, 0x1, -R9 ;  /* 0x0000000106037824 */ /* 0x010fe200078e0a09 */
[C---:B------:R-:W-:Y:S02]  /*1620*/  VIMNMX.U32 R11, PT, PT, R8.reuse, R7, !PT ;  /* 0x00000007080b7248 */ /* 0x040fe40007fe0000 */
[----:B------:R-:W-:-:S02]  /*1630*/  SEL R5, R8, R5, !P1 ;  /* 0x0000000508057207 */ /* 0x000fc40004800000 */
[----:B------:R-:W-:Y:S01]  /*1640*/  @!P1 VIMNMX.U32 R4, PT, PT, R8, R7, PT ;  /* 0x0000000708049248 */ /* 0x000fe20003fe0000 */
[----:B------:R-:W-:-:S05]  /*1650*/  IMAD.IADD R10, R11, 0x1, -R8 ;  /* 0x000000010b0a7824 */ /* 0x000fca00078e0a08 */
[----:B------:R-:W-:Y:S02]  /*1660*/  VIADDMNMX.U32 R6, R12, -R3, R10, PT ;  /* 0x800000030c067246 */ /* 0x000fe4000380000a */
[----:B------:R-:W-:Y:S01]  /*1670*/  VIMNMX.U32 R7, PT, PT, R10, R5, PT ;  /* 0x000000050a077248 */ /* 0x000fe20003fe0000 */
[----:B------:R-:W-:-:S04]  /*1680*/  IMAD.IADD R5, R4, 0x1, -R3 ;  /* 0x0000000104057824 */ /* 0x000fc800078e0a03 */
[----:B------:R-:W-:Y:S01]  /*1690*/  IMAD.IADD R18, R7, 0x1, -R6 ;  /* 0x0000000107127824 */ /* 0x000fe200078e0a06 */
[----:B------:R-:W-:Y:S06]  /*16a0*/  BRA.U !UP0, `(.L_x_149) ;  /* 0x0000000108ec7547 */ /* 0x000fec000b800000 */
[----:B------:R-:W0:Y:S01]  /*16b0*/  LDCU.64 UR4, c[0x0][0x388] ;  /* 0x00007100ff0477ac */ /* 0x000e220008000a00 */
[C---:B------:R-:W-:Y:S01]  /*16c0*/  IADD3 R3, P2, P3, R2.reuse, R3, R9 ;  /* 0x0000000302037210 */ /* 0x040fe20007b5e009 */
[----:B------:R-:W-:Y:S01]  /*16d0*/  IMAD.IADD R4, R2, 0x1, -R5 ;  /* 0x0000000102047824 */ /* 0x000fe200078e0a05 */
[----:B------:R-:W-:Y:S01]  /*16e0*/  IADD3 R7, P0, P1, R6, R9, R8 ;  /* 0x0000000906077210 */ /* 0x000fe2000791e008 */
[C---:B------:R-:W-:Y:S01]  /*16f0*/  VIADD R10, R2.reuse, 0x100 ;  /* 0x00000100020a7836 */ /* 0x040fe20000000000 */
[----:B------:R-:W-:Y:S01]  /*1700*/  IADD3.X R8, PT, PT, RZ, RZ, RZ, P2, P3 ;  /* 0x000000ffff087210 */ /* 0x000fe200017e64ff */
[----:B------:R-:W-:Y:S01]  /*1710*/  VIADD R12, R2, 0x200 ;  /* 0x00000200020c7836 */ /* 0x000fe20000000000 */
[----:B------:R-:W-:Y:S01]  /*1720*/  IADD3 R6, P3, PT, R4, R7, RZ ;  /* 0x0000000704067210 */ /* 0x000fe20007f7e0ff */
[----:B------:R-:W-:Y:S01]  /*1730*/  VIADD R22, R2, 0x300 ;  /* 0x0000030002167836 */ /* 0x000fe20000000000 */
[----:B------:R-:W-:Y:S01]  /*1740*/  IADD3.X R7, PT, PT, RZ, RZ, RZ, P0, P1 ;  /* 0x000000ffff077210 */ /* 0x000fe200007e24ff */
[----:B------:R-:W-:Y:S01]  /*1750*/  BSSY.RECONVERGENT B1, `(.L_x_150) ;  /* 0x0000015000017945 */ /* 0x000fe20003800200 */
[----:B------:R-:W-:-:S02]  /*1760*/  IMAD.MOV.U32 R19, RZ, RZ, RZ ;  /* 0x000000ffff137224 */ /* 0x000fc400078e00ff */
[----:B------:R-:W-:Y:S01]  /*1770*/  LEA.HI.X.SX32 R7, R4, R7, 0x1, P3 ;  /* 0x0000000704077211 */ /* 0x000fe200018f0eff */
[----:B------:R-:W-:Y:S01]  /*1780*/  IMAD.MOV.U32 R4, RZ, RZ, RZ ;  /* 0x000000ffff047224 */ /* 0x000fe200078e00ff */
[C---:B0-----:R-:W-:Y:S02]  /*1790*/  LEA R14, P2, R3.reuse, UR4, 0x4 ;  /* 0x00000004030e7c11 */ /* 0x041fe4000f8420ff */
[C---:B------:R-:W-:Y:S02]  /*17a0*/  LEA R16, P4, R6.reuse, UR4, 0x4 ;  /* 0x0000000406107c11 */ /* 0x040fe4000f8820ff */
[----:B------:R-:W-:Y:S01]  /*17b0*/  LEA.HI.X R15, R3, UR5, R8, 0x4, P2 ;  /* 0x00000005030f7c11 */ /* 0x000fe200090f2408 */
[----:B------:R-:W-:Y:S01]  /*17c0*/  IMAD.IADD R3, R5, 0x1, R18 ;  /* 0x0000000105037824 */ /* 0x000fe200078e0212 */
[----:B------:R-:W-:Y:S02]  /*17d0*/  LEA.HI.X R17, R6, UR5, R7, 0x4, P4 ;  /* 0x0000000506117c11 */ /* 0x000fe4000a0f2407 */
[----:B------:R-:W-:-:S02]  /*17e0*/  CS2R R6, SRZ ;  /* 0x0000000000067805 */ /* 0x000fc4000001ff00 */
[----:B------:R-:W-:Y:S02]  /*17f0*/  CS2R R8, SRZ ;  /* 0x0000000000087805 */ /* 0x000fe4000001ff00 */
[-C--:B------:R-:W-:Y:S02]  /*1800*/  ISETP.GE.AND P2, PT, R2, R3.reuse, PT ;  /* 0x000000030200720c */ /* 0x080fe40003f46270 */
[-C--:B------:R-:W-:Y:S02]  /*1810*/  ISETP.GE.AND P3, PT, R10, R3.reuse, PT ;  /* 0x000000030a00720c */ /* 0x080fe40003f66270 */
[-C--:B------:R-:W-:Y:S02]  /*1820*/  ISETP.GE.AND P1, PT, R12, R3.reuse, PT ;  /* 0x000000030c00720c */ /* 0x080fe40003f26270 */
[----:B------:R-:W-:-:S07]  /*1830*/  ISETP.GE.AND P0, PT, R22, R3, PT ;  /* 0x000000031600720c */ /* 0x000fce0003f06270 */
[----:B------:R-:W-:Y:S06]  /*1840*/  @P2 BRA `(.L_x_151) ;  /* 0x0000000000142947 */ /* 0x000fec0003800000 */
[----:B------:R-:W-:-:S13]  /*1850*/  ISETP.GE.AND P2, PT, R2, R5, PT ;  /* 0x000000050200720c */ /* 0x000fda0003f46270 */
[----:B------:R0:W5:Y:S04]  /*1860*/  @!P2 LDG.E.64 R6, desc[UR8][R14.64] ;  /* 0x000000080e06a981 */ /* 0x000168000c1e1b00 */
[----:B------:R0:W5:Y:S04]  /*1870*/  @!P2 LDG.E R19, desc[UR8][R14.64+0x8] ;  /* 0x000008080e13a981 */ /* 0x000168000c1e1900 */
[----:B------:R0:W5:Y:S04]  /*1880*/  @P2 LDG.E.64 R6, desc[UR8][R16.64] ;  /* 0x0000000810062981 */ /* 0x000168000c1e1b00 */
[----:B------:R0:W5:Y:S02]  /*1890*/  @P2 LDG.E R19, desc[UR8][R16.64+0x8] ;  /* 0x0000080810132981 */ /* 0x000164000c1e1900 */
.L_x_151:
[----:B------:R-:W-:Y:S05]  /*18a0*/  BSYNC.RECONVERGENT B1 ;  /* 0x0000000000017941 */ /* 0x000fea0003800200 */
.L_x_150:
[----:B------:R-:W-:Y:S04]  /*18b0*/  BSSY.RECONVERGENT B1, `(.L_x_152) ;  /* 0x0000007000017945 */ /* 0x000fe80003800200 */
[----:B------:R-:W-:Y:S05]  /*18c0*/  @P3 BRA `(.L_x_153) ;  /* 0x0000000000143947 */ /* 0x000fea0003800000 */
[----:B------:R-:W-:-:S13]  /*18d0*/  ISETP.GE.AND P2, PT, R10, R5, PT ;  /* 0x000000050a00720c */ /* 0x000fda0003f46270 */
[----:B------:R1:W5:Y:S04]  /*18e0*/  @P2 LDG.E.64 R8, desc[UR8][R16.64+0x1000] ;  /* 0x0010000810082981 */ /* 0x000368000c1e1b00 */
[----:B------:R1:W5:Y:S04]  /*18f0*/  @P2 LDG.E R4, desc[UR8][R16.64+0x1008] ;  /* 0x0010080810042981 */ /* 0x000368000c1e1900 */
[----:B------:R1:W5:Y:S04]  /*1900*/  @!P2 LDG.E.64 R8, desc[UR8][R14.64+0x1000] ;  /* 0x001000080e08a981 */ /* 0x000368000c1e1b00 */
[----:B------:R1:W5:Y:S02]  /*1910*/  @!P2 LDG.E R4, desc[UR8][R14.64+0x1008] ;  /* 0x001008080e04a981 */ /* 0x000364000c1e1900 */
.L_x_153:
[----:B------:R-:W-:Y:S05]  /*1920*/  BSYNC.RECONVERGENT B1 ;  /* 0x0000000000017941 */ /* 0x000fea0003800200 */
.L_x_152:
        /* <DEDUP_REMOVED lines=9> */
.L_x_155:
[----:B------:R-:W-:Y:S05]  /*19c0*/  BSYNC.RECONVERGENT B1 ;  /* 0x0000000000017941 */ /* 0x000fea0003800200 */
.L_x_154:
        /* <DEDUP_REMOVED lines=9> */
.L_x_149:
[----:B------:R-:W0:Y:S01]  /*1a60*/  LDCU.64 UR4, c[0x0][0x3a0] ;  /* 0x00007400ff0477ac */ /* 0x000e220008000a00 */
[C---:B------:R-:W-:Y:S01]  /*1a70*/  IADD3 R3, P0, P3, R2.reuse, R3, R9 ;  /* 0x0000000302037210 */ /* 0x040fe20007b1e009 */
[----:B------:R-:W-:Y:S01]  /*1a80*/  IMAD.IADD R7, R2, 0x1, -R5 ;  /* 0x0000000102077824 */ /* 0x000fe200078e0a05 */
[----:B------:R-:W-:Y:S01]  /*1a90*/  IADD3 R6, P1, P2, R6, R9, R8 ;  /* 0x0000000906067210 */ /* 0x000fe20007a3e008 */
[C---:B------:R-:W-:Y:S01]  /*1aa0*/  VIADD R10, R2.reuse, 0x100 ;  /* 0x00000100020a7836 */ /* 0x040fe20000000000 */
[----:B------:R-:W-:Y:S01]  /*1ab0*/  IADD3.X R8, PT, PT, RZ, RZ, RZ, P0, P3 ;  /* 0x000000ffff087210 */ /* 0x000fe200007e64ff */
[C---:B------:R-:W-:Y:S01]  /*1ac0*/  VIADD R12, R2.reuse, 0x200 ;  /* 0x00000200020c7836 */ /* 0x040fe20000000000 */
[----:B------:R-:W-:Y:S01]  /*1ad0*/  IADD3.X R4, PT, PT, RZ, RZ, RZ, P1, P2 ;  /* 0x000000ffff047210 */ /* 0x000fe20000fe44ff */
[----:B------:R-:W-:Y:S01]  /*1ae0*/  VIADD R22, R2, 0x300 ;  /* 0x0000030002167836 */ /* 0x000fe20000000000 */
[----:B------:R-:W-:Y:S01]  /*1af0*/  IADD3 R6, P3, PT, R7, R6, RZ ;  /* 0x0000000607067210 */ /* 0x000fe20007f7e0ff */
        /* <DEDUP_REMOVED lines=21> */
.L_x_158:
[----:B------:R-:W-:Y:S05]  /*1c50*/  BSYNC.RECONVERGENT B1 ;  /* 0x0000000000017941 */ /* 0x000fea0003800200 */
.L_x_157:
[----:B------:R-:W-:Y:S04]  /*1c60*/  BSSY.RECONVERGENT B1, `(.L_x_159) ;  /* 0x0000007000017945 */ /* 0x000fe80003800200 */
[----:B------:R-:W-:Y:S05]  /*1c70*/  @P3 BRA `(.L_x_160) ;  /* 0x0000000000143947 */ /* 0x000fea0003800000 */
[----:B------:R-:W-:-:S13]  /*1c80*/  ISETP.GE.AND P2, PT, R10, R5, PT ;  /* 0x000000050a00720c */ /* 0x000fda0003f46270 */
[----:B------:R1:W5:Y:S04]  /*1c90*/  @P2 LDG.E.64 R8, desc[UR8][R16.64+0x1000] ;  /* 0x0010000810082981 */ /* 0x000368000c1e1b00 */
[----:B------:R1:W5:Y:S04]  /*1ca0*/  @P2 LDG.E R4, desc[UR8][R16.64+0x1008] ;  /* 0x0010080810042981 */ /* 0x000368000c1e1900 */
[----:B------:R1:W5:Y:S04]  /*1cb0*/  @!P2 LDG.E.64 R8, desc[UR8][R14.64+0x1000] ;  /* 0x001000080e08a981 */ /* 0x000368000c1e1b00 */
[----:B------:R1:W5:Y:S02]  /*1cc0*/  @!P2 LDG.E R4, desc[UR8][R14.64+0x1008] ;  /* 0x001008080e04a981 */ /* 0x000364000c1e1900 */
.L_x_160:
[----:B------:R-:W-:Y:S05]  /*1cd0*/  BSYNC.RECONVERGENT B1 ;  /* 0x0000000000017941 */ /* 0x000fea0003800200 */
.L_x_159:
        /* <DEDUP_REMOVED lines=9> */
.L_x_162:
[----:B------:R-:W-:Y:S05]  /*1d70*/  BSYNC.RECONVERGENT B1 ;  /* 0x0000000000017941 */ /* 0x000fea0003800200 */
.L_x_161:
        /* <DEDUP_REMOVED lines=8> */
.L_x_156:
[----:B------:R-:W-:Y:S05]  /*1e00*/  BSYNC.RECONVERGENT B0 ;  /* 0x0000000000007941 */ /* 0x000fea0003800200 */
.L_x_148:
[----:B------:R-:W0:Y:S01]  /*1e10*/  S2UR UR5, SR_CgaCtaId ;  /* 0x00000000000579c3 */ /* 0x000e220000008800 */
[----:B------:R-:W-:Y:S02]  /*1e20*/  UMOV UR4, 0x400 ;  /* 0x0000040000047882 */ /* 0x000fe40000000000 */
[----:B0-----:R-:W-:-:S06]  /*1e30*/  ULEA UR4, UR5, UR4, 0x18 ;  /* 0x0000000405047291 */ /* 0x001fcc000f8ec0ff */
[----:B-1234-:R-:W-:-:S05]  /*1e40*/  LEA R15, R2, UR4, 0x4 ;  /* 0x00000004020f7c11 */ /* 0x01efca000f8e20ff */
[----:B-----5:R-:W-:Y:S04]  /*1e50*/  STS.64 [R15], R6 ;  /* 0x000000060f007388 */ /* 0x020fe80000000a00 */
[----:B------:R-:W-:Y:S04]  /*1e60*/  STS.64 [R15+0x1000], R8 ;  /* 0x001000080f007388 */ /* 0x000fe80000000a00 */
[----:B------:R-:W-:Y:S04]  /*1e70*/  STS.64 [R15+0x2000], R10 ;  /* 0x0020000a0f007388 */ /* 0x000fe80000000a00 */
[----:B------:R-:W-:Y:S04]  /*1e80*/  STS.64 [R15+0x3000], R12 ;  /* 0x0030000c0f007388 */ /* 0x000fe80000000a00 */
[----:B------:R-:W-:Y:S04]  /*1e90*/  STS [R15+0x8], R19 ;  /* 0x000008130f007388 */ /* 0x000fe80000000800 */
[----:B------:R0:W-:Y:S04]  /*1ea0*/  STS [R15+0x1008], R4 ;  /* 0x001008040f007388 */ /* 0x0001e80000000800 */
[----:B------:R1:W-:Y:S04]  /*1eb0*/  STS [R15+0x2008], R20 ;  /* 0x002008140f007388 */ /* 0x0003e80000000800 */
[----:B------:R1:W-:Y:S01]  /*1ec0*/  STS [R15+0x3008], R21 ;  /* 0x003008150f007388 */ /* 0x0003e20000000800 */
[----:B------:R-:W-:Y:S01]  /*1ed0*/  BAR.SYNC.DEFER_BLOCKING 0x0 ;  /* 0x0000000000007b1d */ /* 0x000fe20000010000 */
[----:B0-----:R-:W-:-:S07]  /*1ee0*/  IMAD.SHL.U32 R4, R2, 0x4, RZ ;  /* 0x0000000402047824 */ /* 0x001fce00078e00ff */
[----:B------:R-:W-:Y:S01]  /*1ef0*/  PREEXIT ;  /* 0x000000000000782d */ /* 0x000fe20000000000 */
[----:B------:R-:W-:Y:S01]  /*1f00*/  BSSY.RECONVERGENT B0, `(.L_x_163) ;  /* 0x000001e000007945 */ /* 0x000fe20003800200 */
[----:B------:R-:W-:-:S04]  /*1f10*/  VIMNMX R14, PT, PT, R4, R3, PT ;  /* 0x00000003040e7248 */ /* 0x000fc80003fe0100 */
[C---:B------:R-:W-:Y:S01]  /*1f20*/  ISETP.GE.AND P0, PT, R14.reuse, R18, PT ;  /* 0x000000120e00720c */ /* 0x040fe20003f06270 */
[----:B------:R-:W-:Y:S01]  /*1f30*/  IMAD.IADD R6, R14, 0x1, -R18 ;  /* 0x000000010e067824 */ /* 0x000fe200078e0a12 */
[----:B------:R-:W-:-:S04]  /*1f40*/  VIMNMX R7, PT, PT, R5, R14, PT ;  /* 0x0000000e05077248 */ /* 0x000fc80003fe0100 */
[----:B------:R-:W-:-:S04]  /*1f50*/  SEL R6, R6, RZ, P0 ;  /* 0x000000ff06067207 */ /* 0x000fc80000000000 */
[----:B------:R-:W-:-:S13]  /*1f60*/  ISETP.GE.AND P0, PT, R6, R7, PT ;  /* 0x000000070600720c */ /* 0x000fda0003f06270 */
[----:B-1----:R-:W-:Y:S05]  /*1f70*/  @P0 BRA `(.L_x_164) ;  /* 0x0000000000580947 */ /* 0x002fea0003800000 */
[----:B------:R-:W-:-:S07]  /*1f80*/  IMAD.IADD R15, R5, 0x1, R14 ;  /* 0x00000001050f7824 */ /* 0x000fce00078e020e */
.L_x_165:
        /* <DEDUP_REMOVED lines=21> */
.L_x_164:
[----:B------:R-:W-:Y:S05]  /*20e0*/  BSYNC.RECONVERGENT B0 ;  /* 0x0000000000007941 */ /* 0x000fea0003800200 */
.L_x_163:
        /* <DEDUP_REMOVED lines=18> */
.L_x_167:
[----:B------:R-:W-:Y:S05]  /*2210*/  BSYNC.RECONVERGENT B0 ;  /* 0x0000000000007941 */ /* 0x000fea0003800200 */
.L_x_166:
        /* <DEDUP_REMOVED lines=24> */
.L_x_169:
[----:B------:R-:W-:Y:S05]  /*23a0*/  BSYNC.RECONVERGENT B0 ;  /* 0x0000000000007941 */ /* 0x000fea0003800200 */
.L_x_168:
        /* <DEDUP_REMOVED lines=24> */
.L_x_171:
[----:B------:R-:W-:Y:S05]  /*2530*/  BSYNC.RECONVERGENT B0 ;  /* 0x0000000000007941 */ /* 0x000fea0003800200 */
.L_x_170:
        /* <DEDUP_REMOVED lines=22> */
.L_x_173:
[----:B------:R-:W-:Y:S05]  /*26a0*/  BSYNC.RECONVERGENT B0 ;  /* 0x0000000000007941 */ /* 0x000fea0003800200 */
.L_x_172:
[----:B------:R-:W5:Y:S01]  /*26b0*/  LDCU.U8 UR5, c[0x0][0x380] ;  /* 0x00007000ff0577ac */ /* 0x000f620008000000 */
[----:B-12---:R-:W-:Y:S02]  /*26c0*/  SEL R10, R10, R12, P0 ;  /* 0x0000000c0a0a7207 */ /* 0x006fe40000000000 */
[----:B------:R-:W-:Y:S02]  /*26d0*/  SEL R11, R11, R13, P0 ;  /* 0x0000000d0b0b7207 */ /* 0x000fe40000000000 */
[----:B---34-:R-:W-:Y:S01]  /*26e0*/  SEL R18, R17, R18, P0 ;  /* 0x0000001211127207 */ /* 0x018fe20000000000 */
        /* <DEDUP_REMOVED lines=9> */
[----:B--2---:R-:W-:Y:S01]  /*2780*/  ULEA UR5, UR6, UR5, 0x18 ;  /* 0x0000000506057291 */ /* 0x004fe2000f8ec0ff */
[----:B------:R-:W2:Y:S01]  /*2790*/  LDCU.64 UR6, c[0x0][0x3a0] ;  /* 0x00007400ff0677ac */ /* 0x000ea20008000a00 */
[----:B-1----:R-:W-:-:S05]  /*27a0*/  IMAD R4, R5, 0x4, R12 ;  /* 0x0000000405047824 */ /* 0x002fca00078e020c */
[----:B0-----:R-:W-:-:S05]  /*27b0*/  LEA R21, R4, UR4, 0x4 ;  /* 0x0000000404157c11 */ /* 0x001fca000f8e20ff */
[----:B------:R-:W-:Y:S01]  /*27c0*/  IMAD R22, R5, -0x30, R21 ;  /* 0xffffffd005167824 */ /* 0x000fe200078e0215 */
[----:B------:R-:W-:Y:S04]  /*27d0*/  STS.64 [R21], R8 ;  /* 0x0000000815007388 */ /* 0x000fe80000000a00 */
[----:B------:R-:W-:Y:S04]  /*27e0*/  STS.64 [R21+0x10], R6 ;  /* 0x0000100615007388 */ /* 0x000fe80000000a00 */
[----:B------:R-:W-:Y:S04]  /*27f0*/  STS.64 [R21+0x20], R14 ;  /* 0x0000200e15007388 */ /* 0x000fe80000000a00 */
[----:B------:R-:W-:Y:S04]  /*2800*/  STS.64 [R21+0x30], R10 ;  /* 0x0000300a15007388 */ /* 0x000fe80000000a00 */
[----:B------:R-:W-:Y:S04]  /*2810*/  STS [R21+0x8], R16 ;  /* 0x0000081015007388 */ /* 0x000fe80000000800 */
[----:B------:R-:W-:Y:S04]  /*2820*/  STS [R21+0x18], R19 ;  /* 0x0000181315007388 */ /* 0x000fe80000000800 */
[----:B------:R-:W-:Y:S04]  /*2830*/  STS [R21+0x28], R20 ;  /* 0x0000281415007388 */ /* 0x000fe80000000800 */
[----:B------:R0:W-:Y:S01]  /*2840*/  STS [R21+0x38], R18 ;  /* 0x0000381215007388 */ /* 0x0001e20000000800 */
[----:B------:R-:W-:-:S03]  /*2850*/  NOP ;  /* 0x0000000000007918 */ /* 0x000fc60000000000 */
[----:B------:R-:W-:Y:S01]  /*2860*/  LDS R13, [R22+0x8] ;  /* 0x00000800160d7984 */ /* 0x000fe20000000800 */
[----:B0-----:R-:W-:-:S03]  /*2870*/  LOP3.LUT R21, R2, 0x1f, RZ, 0xc0, !PT ;  /* 0x0000001f02157812 */ /* 0x001fc600078ec0ff */
[----:B------:R-:W-:Y:S04]  /*2880*/  LDS R15, [R22+0x208] ;  /* 0x00020800160f7984 */ /* 0x000fe80000000800 */
[----:B------:R-:W-:Y:S01]  /*2890*/  LDS R17, [R22+0x408] ;  /* 0x0004080016117984 */ /* 0x000fe20000000800 */
[----:B------:R-:W-:-:S03]  /*28a0*/  IMAD.IADD R21, R12, 0x1, R21 ;  /* 0x000000010c157824 */ /* 0x000fc600078e0215 */
[----:B------:R-:W-:Y:S01]  /*28b0*/  LDS R19, [R22+0x608] ;  /* 0x0006080016137984 */ /* 0x000fe20000000800 */
[C---:B------:R-:W-:Y:S01]  /*28c0*/  VIADD R23, R21.reuse, 0x20 ;  /* 0x0000002015177836 */ /* 0x040fe20000000000 */
[----:B------:R-:W-:Y:S01]  /*28d0*/  IADD3 R0, P3, PT, R0, R21, RZ ;  /* 0x0000001500007210 */ /* 0x000fe20007f7e0ff */
[----:B------:R-:W-:Y:S01]  /*28e0*/  VIADD R25, R21, 0x40 ;  /* 0x0000004015197836 */ /* 0x000fe20000000000 */
[----:B------:R-:W-:Y:S04]  /*28f0*/  LDS.64 R10, [R22] ;  /* 0x00000000160a7984 */ /* 0x000fe80000000a00 */
[----:B------:R-:W-:Y:S04]  /*2900*/  LDS.64 R8, [R22+0x200] ;  /* 0x0002000016087984 */ /* 0x000fe80000000a00 */
[----:B------:R-:W-:Y:S04]  /*2910*/  LDS.64 R6, [R22+0x400] ;  /* 0x0004000016067984 */ /* 0x000fe80000000a00 */
[----:B------:R-:W-:Y:S04]  /*2920*/  LDS.64 R4, [R22+0x600] ;  /* 0x0006000016047984 */ /* 0x000fe80000000a00 */
[----:B------:R0:W-:Y:S01]  /*2930*/  @!P0 STS [UR5+0x4000], R3 ;  /* 0x00400003ff008988 */ /* 0x0001e20008000805 */
[----:B------:R-:W-:Y:S01]  /*2940*/  BAR.SYNC.DEFER_BLOCKING 0x0 ;  /* 0x0000000000007b1d */ /* 0x000fe20000010000 */
[----:B0-----:R-:W-:Y:S01]  /*2950*/  IMAD.X R3, RZ, RZ, RZ, P3 ;  /* 0x000000ffff037224 */ /* 0x001fe200018e06ff */
[----:B--2---:R-:W-:-:S04]  /*2960*/  LEA R2, P3, R0, UR6, 0x4 ;  /* 0x0000000600027c11 */ /* 0x004fc8000f8620ff */
[----:B------:R-:W-:Y:S01]  /*2970*/  LEA.HI.X R3, R0, UR7, R3, 0x4, P3 ;  /* 0x0000000700037c11 */ /* 0x000fe200098f2403 */
[----:B------:R-:W0:Y:S02]  /*2980*/  LDS R14, [UR5+0x4000] ;  /* 0x00400005ff0e7984 */ /* 0x000e240008000800 */
[CC--:B0-----:R-:W-:Y:S01]  /*2990*/  ISETP.GE.AND P0, PT, R21.reuse, R14.reuse, PT ;  /* 0x0000000e1500720c */ /* 0x0c1fe20003f06270 */
[----:B------:R-:W-:Y:S01]  /*29a0*/  VIADD R21, R21, 0x60 ;  /* 0x0000006015157836 */ /* 0x000fe20000000000 */
        /* <DEDUP_REMOVED lines=13> */
.L_x_174:
[----:B------:R-:W1:Y:S01]  /*2a80*/  S2R R5, SR_LANEID ;  /* 0x0000000000057919 */ /* 0x000e620000000000 */
[----:B------:R-:W2:Y:S01]  /*2a90*/  S2UR UR6, SR_CgaCtaId ;  /* 0x00000000000679c3 */ /* 0x000ea20000008800 */
[----:B------:R-:W-:Y:S01]  /*2aa0*/  LOP3.LUT R4, R4, 0xf80, RZ, 0xc0, !PT ;  /* 0x00000f8004047812 */ /* 0x000fe200078ec0ff */
[----:B------:R-:W-:Y:S01]  /*2ab0*/  UMOV UR5, 0x400 ;  /* 0x0000040000057882 */ /* 0x000fe20000000000 */
[C---:B------:R-:W-:Y:S02]  /*2ac0*/  ISETP.NE.AND P0, PT, R2.reuse, RZ, PT ;  /* 0x000000ff0200720c */ /* 0x040fe40003f05270 */
[----:B------:R-:W-:-:S05]  /*2ad0*/  LOP3.LUT R23, R2, 0x1f, RZ, 0xc0, !PT ;  /* 0x0000001f02177812 */ /* 0x000fca00078ec0ff */
[----:B------:R-:W-:-:S04]  /*2ae0*/  IMAD.IADD R23, R4, 0x1, R23 ;  /* 0x0000000104177824 */ /* 0x000fc800078e0217 */
[C---:B------:R-:W-:Y:S01]  /*2af0*/  VIADD R25, R23.reuse, 0x20 ;  /* 0x0000002017197836 */ /* 0x040fe20000000000 */
[----:B------:R-:W-:Y:S01]  /*2b00*/  IADD3 R0, P3, PT, R0, R23, RZ ;  /* 0x0000001700007210 */ /* 0x000fe20007f7e0ff */
[----:B------:R-:W-:Y:S01]  /*2b10*/  VIADD R27, R23, 0x40 ;  /* 0x00000040171b7836 */ /* 0x000fe20000000000 */
[----:B--2---:R-:W-:Y:S01]  /*2b20*/  ULEA UR5, UR6, UR5, 0x18 ;  /* 0x0000000506057291 */ /* 0x004fe2000f8ec0ff */
[----:B------:R-:W2:Y:S01]  /*2b30*/  LDCU.64 UR6, c[0x0][0x388] ;  /* 0x00007100ff0677ac */ /* 0x000ea20008000a00 */
[----:B-1----:R-:W-:-:S05]  /*2b40*/  IMAD R12, R5, 0x4, R4 ;  /* 0x00000004050c7824 */ /* 0x002fca00078e0204 */
[----:B------:R-:W-:-:S05]  /*2b50*/  LEA R13, R12, UR4, 0x4 ;  /* 0x000000040c0d7c11 */ /* 0x000fca000f8e20ff */
[----:B0-----:R-:W-:Y:S01]  /*2b60*/  IMAD R21, R5, -0x30, R13 ;  /* 0xffffffd005157824 */ /* 0x001fe200078e020d */
[----:B------:R-:W-:Y:S04]  /*2b70*/  STS.64 [R13], R8 ;  /* 0x000000080d007388 */ /* 0x000fe80000000a00 */
        /* <DEDUP_REMOVED lines=37> */
.L_x_175:
        /* <DEDUP_REMOVED lines=11> */
.L_x_425:


//--------------------- .text._ZN3cub18CUB_300001_SM_10006detail10merge_sort30DeviceMergeSortPartitionKernelIPN4cuda3std3__44pairImiEEjNS6_4lessIS8_EES8_EEvbT_PT2_T0_SF_PSF_T1_SF_i --------------------------
	.section	.text._ZN3cub18CUB_300001_SM_10006detail10merge_sort30DeviceMergeSortPartitionKernelIPN4cuda3std3__44pairImiEEjNS6_4lessIS8_EES8_EEvbT_PT2_T0_SF_PSF_T1_SF_i,"ax",@progbits
	.align	128
        .global         _ZN3cub18CUB_300001_SM_10006detail10merge_sort30DeviceMergeSortPartitionKernelIPN4cuda3std3__44pairImiEEjNS6_4lessIS8_EES8_EEvbT_PT2_T0_SF_PSF_T1_SF_i
        .type           _ZN3cub18CUB_300001_SM_10006detail10merge_sort30DeviceMergeSortPartitionKernelIPN4cuda3std3__44pairImiEEjNS6_4lessIS8_EES8_EEvbT_PT2_T0_SF_PSF_T1_SF_i,@function
        .size           _ZN3cub18CUB_300001_SM_10006detail10merge_sort30DeviceMergeSortPartitionKernelIPN4cuda3std3__44pairImiEEjNS6_4lessIS8_EES8_EEvbT_PT2_T0_SF_PSF_T1_SF_i,(.L_x_426 - _ZN3cub18CUB_300001_SM_10006detail10merge_sort30DeviceMergeSortPartitionKernelIPN4cuda3std3__44pairImiEEjNS6_4lessIS8_EES8_EEvbT_PT2_T0_SF_PSF_T1_SF_i)
        .other          _ZN3cub18CUB_300001_SM_10006detail10merge_sort30DeviceMergeSortPartitionKernelIPN4cuda3std3__44pairImiEEjNS6_4lessIS8_EES8_EEvbT_PT2_T0_SF_PSF_T1_SF_i,@"STO_CUDA_ENTRY STV_DEFAULT"
_ZN3cub18CUB_300001_SM_10006detail10merge_sort30DeviceMergeSortPartitionKernelIPN4cuda3std3__44pairImiEEjNS6_4lessIS8_EES8_EEvbT_PT2_T0_SF_PSF_T1_SF_i:
.text._ZN3cub18CUB_300001_SM_10006detail10merge_sort30DeviceMergeSortPartitionKernelIPN4cuda3std3__44pairImiEEjNS6_4lessIS8_EES8_EEvbT_PT2_T0_SF_PSF_T1_SF_i:
[----:B------:R-:W-:Y:S01]  /*0000*/  LDC R1, c[0x0][0x37c] ;  /* 0x0000df00ff017b82 */ /* 0x000fe20000000800 */
[----:B------:R-:W0:Y:S01]  /*0010*/  S2R R0, SR_CTAID.X ;  /* 0x0000000000007919 */ /* 0x000e220000002500 */
[----:B------:R-:W0:Y:S01]  /*0020*/  LDCU UR4, c[0x0][0x360] ;  /* 0x00006c00ff0477ac */ /* 0x000e220008000800 */
[----:B------:R-:W0:Y:S01]  /*0030*/  S2R R3, SR_TID.X ;  /* 0x0000000000037919 */ /* 0x000e220000002100 */
[----:B------:R-:W1:Y:S01]  /*0040*/  LDCU UR6, c[0x0][0x39c] ;  /* 0x00007380ff0677ac */ /* 0x000e620008000800 */
[----:B0-----:R-:W-:-:S05]  /*0050*/  IMAD R0, R0, UR4, R3 ;  /* 0x0000000400007c24 */ /* 0x001fca000f8e0203 */
[----:B-1----:R-:W-:-:S13]  /*0060*/  ISETP.GE.U32.AND P0, PT, R0, UR6, PT ;  /* 0x0000000600007c0c */ /* 0x002fda000bf06070 */
[----:B------:R-:W-:Y:S05]  /*0070*/  @P0 EXIT ;  /* 0x000000000000094d */ /* 0x000fea0003800000 */
[----:B------:R-:W0:Y:S01]  /*0080*/  LDCU UR5, c[0x0][0x3ac] ;  /* 0x00007580ff0577ac */ /* 0x000e220008000800 */
[----:B------:R-:W-:Y:S01]  /*0090*/  VIADD R2, R0, 0x1 ;  /* 0x0000000100027836 */ /* 0x000fe20000000000 */
[----:B------:R-:W-:Y:S01]  /*00a0*/  ACQBULK ;  /* 0x000000000000782e */ /* 0x000fe20000000000 */
[----:B------:R-:W1:Y:S03]  /*00b0*/  LDCU UR7, c[0x0][0x3b0] ;  /* 0x00007600ff0777ac */ /* 0x000e660008000800 */
[----:B------:R-:W-:Y:S01]  /*00c0*/  ISETP.NE.AND P0, PT, R2, UR6, PT ;  /* 0x0000000602007c0c */ /* 0x000fe2000bf05270 */
[----:B------:R-:W2:Y:S01]  /*00d0*/  LDCU UR10, c[0x0][0x398] ;  /* 0x00007300ff0a77ac */ /* 0x000ea20008000800 */
[----:B------:R-:W3:Y:S01]  /*00e0*/  LDCU.64 UR8, c[0x0][0x358] ;  /* 0x00006b00ff0877ac */ /* 0x000ee20008000a00 */
[----:B0-----:R-:W-:-:S10]  /*00f0*/  UIADD3 UR4, UPT, UPT, -UR5, URZ, URZ ;  /* 0x000000ff05047290 */ /* 0x001fd4000fffe1ff */
[----:B------:R-:W0:Y:S01]  /*0100*/  @!P0 LDC.64 R4, c[0x0][0x3a0] ;  /* 0x0000e800ff048b82 */ /* 0x000e220000000a00 */
[----:B------:R-:W-:Y:S01]  /*0110*/  LOP3.LUT R2, R0, UR4, RZ, 0xc0, !PT ;  /* 0x0000000400027c12 */ /* 0x000fe2000f8ec0ff */
[----:B------:R-:W-:-:S04]  /*0120*/  USHF.R.U32.HI UR4, URZ, 0x1, UR5 ;  /* 0x00000001ff047899 */ /* 0x000fc80008011605 */
[----:B-1----:R-:W-:Y:S01]  /*0130*/  IMAD R3, R2, UR7, RZ ;  /* 0x0000000702037c24 */ /* 0x002fe2000f8e02ff */
[----:B------:R-:W-:-:S04]  /*0140*/  UIMAD UR4, UR4, UR7, URZ ;  /* 0x00000007040472a4 */ /* 0x000fc8000f8e02ff */
[----:B------:R-:W-:-:S04]  /*0150*/  LOP3.LUT R2, RZ, R3, RZ, 0x33, !PT ;  /* 0x00000003ff027212 */ /* 0x000fc800078e33ff */
[----:B------:R-:W-:-:S04]  /*0160*/  VIMNMX.U32 R2, PT, PT, R2, UR4, PT ;  /* 0x0000000402027c48 */ /* 0x000fc8000bfe0000 */
[----:B--2---:R-:W-:Y:S01]  /*0170*/  VIADDMNMX.U32 R2, R2, R3, UR10, PT ;  /* 0x0000000a02027e46 */ /* 0x004fe2000b800003 */
[----:B0-----:R-:W-:Y:S01]  /*0180*/  @!P0 IMAD.WIDE.U32 R4, R0, 0x4, R4 ;  /* 0x0000000400048825 */ /* 0x001fe200078e0004 */
[----:B------:R-:W-:Y:S02]  /*0190*/  VIMNMX.U32 R3, PT, PT, R3, UR10, PT ;  /* 0x0000000a03037c48 */ /* 0x000fe4000bfe0000 */
[----:B------:R-:W-:Y:S02]  /*01a0*/  LOP3.LUT R6, RZ, R2, RZ, 0x33, !PT ;  /* 0x00000002ff067212 */ /* 0x000fe400078e33ff */
[----:B---3--:R0:W-:Y:S02]  /*01b0*/  @!P0 STG.E desc[UR8][R4.64], R2 ;  /* 0x0000000204008986 */ /* 0x0081e4000c101908 */
[----:B------:R-:W-:-:S04]  /*01c0*/  VIMNMX.U32 R7, PT, PT, R6, UR4, PT ;  /* 0x0000000406077c48 */ /* 0x000fc8000bfe0000 */
[----:B------:R-:W-:Y:S01]  /*01d0*/  VIADDMNMX.U32 R7, R7, R2, UR10, PT ;  /* 0x0000000a07077e46 */ /* 0x000fe2000b800002 */
[----:B------:R-:W-:Y:S06]  /*01e0*/  @!P0 EXIT ;  /* 0x000000000000894d */ /* 0x000fec0003800000 */
[----:B------:R-:W1:Y:S01]  /*01f0*/  LDCU.U8 UR6, c[0x0][0x380] ;  /* 0x00007000ff0677ac */ /* 0x000e620008000000 */
[----:B------:R-:W-:Y:S01]  /*0200*/  BSSY.RECONVERGENT B0, `(.L_x_176) ;  /* 0x0000058000007945 */ /* 0x000fe20003800200 */
[----:B------:R-:W-:-:S06]  /*0210*/  UIADD3 UR4, UPT, UPT, UR5, -0x1, URZ ;  /* 0xffffffff05047890 */ /* 0x000fcc000fffe0ff */
[----:B0-----:R-:W-:-:S05]  /*0220*/  LOP3.LUT R4, R0, UR4, RZ, 0xc0, !PT ;  /* 0x0000000400047c12 */ /* 0x001fca000f8ec0ff */
[----:B------:R-:W-:Y:S01]  /*0230*/  IMAD R4, R4, UR7, RZ ;  /* 0x0000000704047c24 */ /* 0x000fe2000f8e02ff */
[----:B-1----:R-:W-:-:S04]  /*0240*/  UPRMT UR6, UR6, 0x8880, URZ ;  /* 0x0000888006067896 */ /* 0x002fc800080000ff */
[----:B------:R-:W-:-:S03]  /*0250*/  VIADDMNMX.U32 R4, R7, -R3, R4, PT ;  /* 0x8000000307047246 */ /* 0x000fc60003800004 */
[----:B------:R-:W-:Y:S02]  /*0260*/  UMOV UR4, UR6 ;  /* 0x0000000600047c82 */ /* 0x000fe40008000000 */
[----:B------:R-:W-:-:S09]  /*0270*/  UISETP.NE.AND UP0, UPT, UR4, URZ, UPT ;  /* 0x000000ff0400728c */ /* 0x000fd2000bf05270 */
[----:B------:R-:W-:Y:S05]  /*0280*/  BRA.U !UP0, `(.L_x_177) ;  /* 0x0000000108a47547 */ /* 0x000fea000b800000 */
[----:B------:R-:W-:Y:S01]  /*0290*/  IMAD.IADD R7, R7, 0x1, -R2 ;  /* 0x0000000107077824 */ /* 0x000fe200078e0a02 */
[----:B------:R-:W-:Y:S01]  /*02a0*/  VIADDMNMX.U32 R5, R2, -R3, R4, PT ;  /* 0x8000000302057246 */ /* 0x000fe20003800004 */
[----:B------:R-:W0:Y:S01]  /*02b0*/  LDCU.64 UR4, c[0x0][0x388] ;  /* 0x00007100ff0477ac */ /* 0x000e220008000a00 */
[----:B------:R-:W-:Y:S02]  /*02c0*/  BSSY.RECONVERGENT B1, `(.L_x_178) ;  /* 0x0000024000017945 */ /* 0x000fe40003800200 */
[----:B------:R-:W-:-:S05]  /*02d0*/  VIMNMX.U32 R6, PT, PT, R4, R7, !PT ;  /* 0x0000000704067248 */ /* 0x000fca0007fe0000 */
[----:B------:R-:W-:-:S05]  /*02e0*/  IMAD.IADD R6, R6, 0x1, -R7 ;  /* 0x0000000106067824 */ /* 0x000fca00078e0a07 */
[----:B------:R-:W-:-:S13]  /*02f0*/  ISETP.GE.U32.AND P0, PT, R6, R5, PT ;  /* 0x000000050600720c */ /* 0x000fda0003f06070 */
[----:B0-----:R-:W-:Y:S05]  /*0300*/  @P0 BRA `(.L_x_179) ;  /* 0x00000000007c0947 */ /* 0x001fea0003800000 */
.L_x_182:
[----:B------:R-:W-:-:S04]  /*0310*/  IMAD.MOV.U32 R14, RZ, RZ, R6 ;  /* 0x000000ffff0e7224 */ /* 0x000fc800078e0006 */
[----:B------:R-:W-:-:S05]  /*0320*/  IMAD.IADD R6, R5, 0x1, -R14 ;  /* 0x0000000105067824 */ /* 0x000fca00078e0a0e */
[----:B------:R-:W-:-:S04]  /*0330*/  LEA.HI R16, R6, R14, RZ, 0x1f ;  /* 0x0000000e06107211 */ /* 0x000fc800078ff8ff */
[-C--:B------:R-:W-:Y:S02]  /*0340*/  LOP3.LUT R7, RZ, R16.reuse, RZ, 0x33, !PT ;  /* 0x00000010ff077212 */ /* 0x080fe400078e33ff */
[----:B------:R-:W-:-:S03]  /*0350*/  IADD3 R11, P1, PT, R3, R16, RZ ;  /* 0x00000010030b7210 */ /* 0x000fc60007f3e0ff */
[----:B------:R-:W-:Y:S02]  /*0360*/  IMAD.IADD R7, R4, 0x1, R7 ;  /* 0x0000000104077824 */ /* 0x000fe400078e0207 */
[----:B------:R-:W-:Y:S01]  /*0370*/  IMAD.X R12, RZ, RZ, RZ, P1 ;  /* 0x000000ffff0c7224 */ /* 0x000fe200008e06ff */
[C---:B------:R-:W-:Y:S02]  /*0380*/  LEA R6, P1, R11.reuse, UR4, 0x4 ;  /* 0x000000040b067c11 */ /* 0x040fe4000f8220ff */
[----:B------:R-:W-:Y:S02]  /*0390*/  IADD3 R9, P0, PT, R2, R7, RZ ;  /* 0x0000000702097210 */ /* 0x000fe40007f1e0ff */
[----:B------:R-:W-:-:S03]  /*03a0*/  LEA.HI.X R7, R11, UR5, R12, 0x4, P1 ;  /* 0x000000050b077c11 */ /* 0x000fc600088f240c */
[----:B------:R-:W-:Y:S01]  /*03b0*/  IMAD.X R10, RZ, RZ, RZ, P0 ;  /* 0x000000ffff0a7224 */ /* 0x000fe200000e06ff */
[----:B------:R-:W-:-:S04]  /*03c0*/  LEA R8, P0, R9, UR4, 0x4 ;  /* 0x0000000409087c11 */ /* 0x000fc8000f8020ff */
[----:B------:R-:W-:Y:S02]  /*03d0*/  LEA.HI.X R9, R9, UR5, R10, 0x4, P0 ;  /* 0x0000000509097c11 */ /* 0x000fe400080f240a */
[----:B------:R-:W2:Y:S04]  /*03e0*/  LDG.E.64 R10, desc[UR8][R6.64] ;  /* 0x00000008060a7981 */ /* 0x000ea8000c1e1b00 */
[----:B------:R-:W2:Y:S01]  /*03f0*/  LDG.E.64 R12, desc[UR8][R8.64] ;  /* 0x00000008080c7981 */ /* 0x000ea2000c1e1b00 */
[----:B------:R-:W-:Y:S01]  /*0400*/  BSSY.RECONVERGENT B2, `(.L_x_180) ;  /* 0x000000a000027945 */ /* 0x000fe20003800200 */
[----:B------:R-:W-:Y:S02]  /*0410*/  PLOP3.LUT P0, PT, PT, PT, PT, 0x8, 0x80 ;  /* 0x000000000080781c */ /* 0x000fe40003f0e170 */
        /* <DEDUP_REMOVED lines=8> */
.L_x_181:
[----:B------:R-:W-:Y:S05]  /*04a0*/  BSYNC.RECONVERGENT B2 ;  /* 0x0000000000027941 */ /* 0x000fea0003800200 */
.L_x_180:
[----:B------:R-:W-:Y:S01]  /*04b0*/  @P0 VIADD R14, R16, 0x1 ;  /* 0x00000001100e0836 */ /* 0x000fe20000000000 */
[----:B------:R-:W-:-:S03]  /*04c0*/  SEL R5, R5, R16, P0 ;  /* 0x0000001005057207 */ /* 0x000fc60000000000 */
[----:B------:R-:W-:Y:S01]  /*04d0*/  IMAD.MOV.U32 R6, RZ, RZ, R14 ;  /* 0x000000ffff067224 */ /* 0x000fe200078e000e */
[----:B------:R-:W-:-:S13]  /*04e0*/  ISETP.GE.U32.AND P0, PT, R14, R5, PT ;  /* 0x000000050e00720c */ /* 0x000fda0003f06070 */
[----:B------:R-:W-:Y:S05]  /*04f0*/  @!P0 BRA `(.L_x_182) ;  /* 0xfffffffc00848947 */ /* 0x000fea000383ffff */
.L_x_179:
[----:B------:R-:W-:Y:S05]  /*0500*/  BSYNC.RECONVERGENT B1 ;  /* 0x0000000000017941 */ /* 0x000fea0003800200 */
.L_x_178:
[----:B------:R-:W-:Y:S05]  /*0510*/  BRA `(.L_x_183) ;  /* 0x0000000000987947 */ /* 0x000fea0003800000 */
.L_x_177:
[----:B------:R-:W-:Y:S01]  /*0520*/  IMAD.IADD R7, R7, 0x1, -R2 ;  /* 0x0000000107077824 */ /* 0x000fe200078e0a02 */
[----:B------:R-:W-:Y:S01]  /*0530*/  VIADDMNMX.U32 R5, R2, -R3, R4, PT ;  /* 0x8000000302057246 */ /* 0x000fe20003800004 */
[----:B------:R-:W0:Y:S03]  /*0540*/  LDCU.64 UR4, c[0x0][0x390] ;  /* 0x00007200ff0477ac */ /* 0x000e260008000a00 */
[----:B------:R-:W-:-:S05]  /*0550*/  VIMNMX.U32 R6, PT, PT, R4, R7, !PT ;  /* 0x0000000704067248 */ /* 0x000fca0007fe0000 */
[----:B------:R-:W-:-:S05]  /*0560*/  IMAD.IADD R6, R6, 0x1, -R7 ;  /* 0x0000000106067824 */ /* 0x000fca00078e0a07 */
[----:B------:R-:W-:-:S13]  /*0570*/  ISETP.GE.U32.AND P0, PT, R6, R5, PT ;  /* 0x000000050600720c */ /* 0x000fda0003f06070 */
[----:B0-----:R-:W-:Y:S05]  /*0580*/  @P0 BRA `(.L_x_183) ;  /* 0x00000000007c0947 */ /* 0x001fea0003800000 */
.L_x_186:
        /* <DEDUP_REMOVED lines=25> */
.L_x_185:
[----:B------:R-:W-:Y:S05]  /*0720*/  BSYNC.RECONVERGENT B1 ;  /* 0x0000000000017941 */ /* 0x000fea0003800200 */
.L_x_184:
[----:B------:R-:W-:Y:S01]  /*0730*/  @P0 VIADD R14, R16, 0x1 ;  /* 0x00000001100e0836 */ /* 0x000fe20000000000 */
[----:B------:R-:W-:-:S03]  /*0740*/  SEL R5, R5, R16, P0 ;  /* 0x0000001005057207 */ /* 0x000fc60000000000 */
[----:B------:R-:W-:Y:S01]  /*0750*/  IMAD.MOV.U32 R6, RZ, RZ, R14 ;  /* 0x000000ffff067224 */ /* 0x000fe200078e000e */
[----:B------:R-:W-:-:S13]  /*0760*/  ISETP.GE.U32.AND P0, PT, R14, R5, PT ;  /* 0x000000050e00720c */ /* 0x000fda0003f06070 */
[----:B------:R-:W-:Y:S05]  /*0770*/  @!P0 BRA `(.L_x_186) ;  /* 0xfffffffc00848947 */ /* 0x000fea000383ffff */
.L_x_183:
[----:B------:R-:W-:Y:S05]  /*0780*/  BSYNC.RECONVERGENT B0 ;  /* 0x0000000000007941 */ /* 0x000fea0003800200 */
.L_x_176:
[----:B------:R-:W0:Y:S01]  /*0790*/  LDC.64 R4, c[0x0][0x3a0] ;  /* 0x0000e800ff047b82 */ /* 0x000e220000000a00 */
[----:B------:R-:W-:Y:S02]  /*07a0*/  IMAD.IADD R3, R3, 0x1, R6 ;  /* 0x0000000103037824 */ /* 0x000fe400078e0206 */
[----:B0-----:R-:W-:-:S05]  /*07b0*/  IMAD.WIDE.U32 R4, R0, 0x4, R4 ;  /* 0x0000000400047825 */ /* 0x001fca00078e0004 */
[----:B------:R-:W-:Y:S01]  /*07c0*/  STG.E desc[UR8][R4.64], R3 ;  /* 0x0000000304007986 */ /* 0x000fe2000c101908 */
[----:B------:R-:W-:Y:S05]  /*07d0*/  EXIT ;  /* 0x000000000000794d */ /* 0x000fea0003800000 */
.L_x_187:
        /* <DEDUP_REMOVED lines=10> */
.L_x_426:


//--------------------- .text._ZN3cub18CUB_300001_SM_10006detail10merge_sort30DeviceMergeSortBlockSortKernelINS2_10policy_hubIPN4cuda3std3__44pairImiEEE9Policy600ESA_PNS0_8NullTypeESA_SE_jNS7_4lessIS9_EES9_SD_EEvbT0_T1_T2_T3_T4_PT6_PT7_T5_NS1_7vsmem_tE --------------------------
	.section	.text._ZN3cub18CUB_300001_SM_10006detail10merge_sort30DeviceMergeSortBlockSortKernelINS2_10policy_hubIPN4cuda3std3__44pairImiEEE9Policy600ESA_PNS0_8NullTypeESA_SE_jNS7_4lessIS9_EES9_SD_EEvbT0_T1_T2_T3_T4_PT6_PT7_T5_NS1_7vsmem_tE,"ax",@progbits
	.align	128
        .global         _ZN3cub18CUB_300001_SM_10006detail10merge_sort30DeviceMergeSortBlockSortKernelINS2_10policy_hubIPN4cuda3std3__44pairImiEEE9Policy600ESA_PNS0_8NullTypeESA_SE_jNS7_4lessIS9_EES9_SD_EEvbT0_T1_T2_T3_T4_PT6_PT7_T5_NS1_7vsmem_tE
        .type           _ZN3cub18CUB_300001_SM_10006detail10merge_sort30DeviceMergeSortBlockSortKernelINS2_10policy_hubIPN4cuda3std3__44pairImiEEE9Policy600ESA_PNS0_8NullTypeESA_SE_jNS7_4lessIS9_EES9_SD_EEvbT0_T1_T2_T3_T4_PT6_PT7_T5_NS1_7vsmem_tE,@function
        .size           _ZN3cub18CUB_300001_SM_10006detail10merge_sort30DeviceMergeSortBlockSortKernelINS2_10policy_hubIPN4cuda3std3__44pairImiEEE9Policy600ESA_PNS0_8NullTypeESA_SE_jNS7_4lessIS9_EES9_SD_EEvbT0_T1_T2_T3_T4_PT6_PT7_T5_NS1_7vsmem_tE,(.L_x_427 - _ZN3cub18CUB_300001_SM_10006detail10merge_sort30DeviceMergeSortBlockSortKernelINS2_10policy_hubIPN4cuda3std3__44pairImiEEE9Policy600ESA_PNS0_8NullTypeESA_SE_jNS7_4lessIS9_EES9_SD_EEvbT0_T1_T2_T3_T4_PT6_PT7_T5_NS1_7vsmem_tE)
        .other          _ZN3cub18CUB_300001_SM_10006detail10merge_sort30DeviceMergeSortBlockSortKernelINS2_10policy_hubIPN4cuda3std3__44pairImiEEE9Policy600ESA_PNS0_8NullTypeESA_SE_jNS7_4lessIS9_EES9_SD_EEvbT0_T1_T2_T3_T4_PT6_PT7_T5_NS1_7vsmem_tE,@"STO_CUDA_ENTRY STV_DEFAULT"
_ZN3cub18CUB_300001_SM_10006detail10merge_sort30DeviceMergeSortBlockSortKernelINS2_10policy_hubIPN4cuda3std3__44pairImiEEE9Policy600ESA_PNS0_8NullTypeESA_SE_jNS7_4lessIS9_EES9_SD_EEvbT0_T1_T2_T3_T4_PT6_PT7_T5_NS1_7vsmem_tE:
.text._ZN3cub18CUB_300001_SM_10006detail10merge_sort30DeviceMergeSortBlockSortKernelINS2_10policy_hubIPN4cuda3std3__44pairImiEEE9Policy600ESA_PNS0_8NullTypeESA_SE_jNS7_4lessIS9_EES9_SD_EEvbT0_T1_T2_T3_T4_PT6_PT7_T5_NS1_7vsmem_tE:
[----:B------:R-:W0:Y:S01]  /*0000*/  LDC R1, c[0x0][0x37c] ;  /* 0x0000df00ff017b82 */ /* 0x000e220000000800 */
[----:B------:R-:W1:Y:S01]  /*0010*/  S2R R0, SR_CTAID.X ;  /* 0x0000000000007919 */ /* 0x000e620000002500 */
[----:B------:R-:W2:Y:S01]  /*0020*/  LDCU UR4, c[0x0][0x370] ;  /* 0x00006e00ff0477ac */ /* 0x000ea20008000800 */
[----:B0-----:R-:W-:Y:S01]  /*0030*/  VIADD R1, R1, 0xffffff90 ;  /* 0xffffff9001017836 */ /* 0x001fe20000000000 */
[----:B------:R-:W0:Y:S01]  /*0040*/  LDCU.64 UR8, c[0x0][0x358] ;  /* 0x00006b00ff0877ac */ /* 0x000e220008000a00 */
[----:B--2---:R-:W-:-:S06]  /*0050*/  UIADD3 UR4, UPT, UPT, UR4, -0x1, URZ ;  /* 0xffffffff04047890 */ /* 0x004fcc000fffe0ff */
[C---:B-1----:R-:W-:Y:S01]  /*0060*/  ISETP.GE.U32.AND P0, PT, R0.reuse, UR4, PT ;  /* 0x0000000400007c0c */ /* 0x042fe2000bf06070 */
[----:B------:R-:W-:-:S12]  /*0070*/  IMAD.SHL.U32 R4, R0, 0x400, RZ ;  /* 0x0000040000047824 */ /* 0x000fd800078e00ff */
[----:B0-----:R-:W-:Y:S05]  /*0080*/  @P0 BRA `(.L_x_188) ;  /* 0x0000001400fc0947 */ /* 0x001fea0003800000 */
[----:B------:R-:W0:Y:S01]  /*0090*/  S2R R0, SR_TID.X ;  /* 0x0000000000007919 */ /* 0x000e220000002100 */
[----:B------:R-:W1:Y:S01]  /*00a0*/  LDCU.64 UR4, c[0x0][0x388] ;  /* 0x00007100ff0477ac */ /* 0x000e620008000a00 */
[----:B------:R-:W-:Y:S01]  /*00b0*/  ACQBULK ;  /* 0x000000000000782e */ /* 0x000fe20000000000 */
[----:B0-----:R-:W-:-:S05]  /*00c0*/  IMAD.SHL.U32 R2, R0, 0x4, RZ ;  /* 0x0000000400027824 */ /* 0x001fca00078e00ff */
[----:B------:R-:W-:-:S04]  /*00d0*/  LOP3.LUT R3, R2, 0xf80, RZ, 0xc0, !PT ;  /* 0x00000f8002037812 */ /* 0x000fc800078ec0ff */
[----:B------:R-:W-:-:S04]  /*00e0*/  LOP3.LUT R2, R3, 0x1f, R0, 0xf8, !PT ;  /* 0x0000001f03027812 */ /* 0x000fc800078ef800 */
[----:B------:R-:W-:-:S05]  /*00f0*/  IADD3 R2, P0, PT, R4, R2, RZ ;  /* 0x0000000204027210 */ /* 0x000fca0007f1e0ff */
[----:B------:R-:W-:Y:S02]  /*0100*/  IMAD.X R5, RZ, RZ, RZ, P0 ;  /* 0x000000ffff057224 */ /* 0x000fe400000e06ff */
        /* <DEDUP_REMOVED lines=49> */
.L_x_190:
[----:B------:R-:W-:Y:S02]  /*0420*/  IMAD.MOV.U32 R20, RZ, RZ, R12 ;  /* 0x000000ffff147224 */ /* 0x000fe400078e000c */
[----:B------:R-:W-:Y:S02]  /*0430*/  IMAD.MOV.U32 R22, RZ, RZ, R13 ;  /* 0x000000ffff167224 */ /* 0x000fe400078e000d */
[----:B------:R-:W-:Y:S01]  /*0440*/  IMAD.MOV.U32 R19, RZ, RZ, R18 ;  /* 0x000000ffff137224 */ /* 0x000fe200078e0012 */
[----:B------:R-:W-:Y:S01]  /*0450*/  MOV R18, R5 ;  /* 0x0000000500127202 */ /* 0x000fe20000000f00 */
[----:B------:R-:W-:Y:S02]  /*0460*/  IMAD.MOV.U32 R12, RZ, RZ, R8 ;  /* 0x000000ffff0c7224 */ /* 0x000fe400078e0008 */
[----:B------:R-:W-:-:S07]  /*0470*/  IMAD.MOV.U32 R13, RZ, RZ, R9 ;  /* 0x000000ffff0d7224 */ /* 0x000fce00078e0009 */
.L_x_191:
[----:B------:R-:W-:Y:S05]  /*0480*/  BSYNC.RECONVERGENT B0 ;  /* 0x0000000000007941 */ /* 0x000fea0003800200 */
.L_x_189:
        /* <DEDUP_REMOVED lines=11> */
.L_x_193:
[----:B------:R-:W-:Y:S02]  /*0540*/  IMAD.MOV.U32 R9, RZ, RZ, R14 ;  /* 0x000000ffff097224 */ /* 0x000fe400078e000e */
[----:B------:R-:W-:Y:S02]  /*0550*/  IMAD.MOV.U32 R11, RZ, RZ, R15 ;  /* 0x000000ffff0b7224 */ /* 0x000fe400078e000f */
[----:B------:R-:W-:Y:S02]  /*0560*/  IMAD.MOV.U32 R8, RZ, RZ, R16 ;  /* 0x000000ffff087224 */ /* 0x000fe400078e0010 */
[----:B------:R-:W-:Y:S02]  /*0570*/  IMAD.MOV.U32 R14, RZ, RZ, R6 ;  /* 0x000000ffff0e7224 */ /* 0x000fe400078e0006 */
[----:B------:R-:W-:Y:S02]  /*0580*/  IMAD.MOV.U32 R15, RZ, RZ, R7 ;  /* 0x000000ffff0f7224 */ /* 0x000fe400078e0007 */
[----:B------:R-:W-:-:S07]  /*0590*/  IMAD.MOV.U32 R16, RZ, RZ, R17 ;  /* 0x000000ffff107224 */ /* 0x000fce00078e0011 */
.L_x_194:
[----:B------:R-:W-:Y:S05]  /*05a0*/  BSYNC.RECONVERGENT B0 ;  /* 0x0000000000007941 */ /* 0x000fea0003800200 */
.L_x_192:
        /* <DEDUP_REMOVED lines=11> */
.L_x_196:
[----:B------:R-:W-:Y:S02]  /*0660*/  IMAD.MOV.U32 R7, RZ, RZ, R20 ;  /* 0x000000ffff077224 */ /* 0x000fe400078e0014 */
[----:B------:R-:W-:Y:S02]  /*0670*/  IMAD.MOV.U32 R10, RZ, RZ, R22 ;  /* 0x000000ffff0a7224 */ /* 0x000fe400078e0016 */
[----:B------:R-:W-:Y:S02]  /*0680*/  IMAD.MOV.U32 R5, RZ, RZ, R19 ;  /* 0x000000ffff057224 */ /* 0x000fe400078e0013 */
[----:B------:R-:W-:Y:S02]  /*0690*/  IMAD.MOV.U32 R19, RZ, RZ, R8 ;  /* 0x000000ffff137224 */ /* 0x000fe400078e0008 */
[----:B------:R-:W-:Y:S02]  /*06a0*/  IMAD.MOV.U32 R20, RZ, RZ, R9 ;  /* 0x000000ffff147224 */ /* 0x000fe400078e0009 */
[----:B------:R-:W-:-:S07]  /*06b0*/  IMAD.MOV.U32 R22, RZ, RZ, R11 ;  /* 0x000000ffff167224 */ /* 0x000fce00078e000b */
.L_x_197:
[----:B------:R-:W-:Y:S05]  /*06c0*/  BSYNC.RECONVERGENT B0 ;  /* 0x0000000000007941 */ /* 0x000fea0003800200 */
.L_x_195:
        /* <DEDUP_REMOVED lines=11> */
.L_x_199:
[----:B------:R-:W-:Y:S01]  /*0780*/  IMAD.MOV.U32 R23, RZ, RZ, R12 ;  /* 0x000000ffff177224 */ /* 0x000fe200078e000c */
[----:B------:R-:W-:Y:S01]  /*0790*/  MOV R11, R18 ;  /* 0x00000012000b7202 */ /* 0x000fe20000000f00 */
[----:B------:R-:W-:Y:S02]  /*07a0*/  IMAD.MOV.U32 R21, RZ, RZ, R13 ;  /* 0x000000ffff157224 */ /* 0x000fe400078e000d */
[----:B------:R-:W-:Y:S02]  /*07b0*/  IMAD.MOV.U32 R18, RZ, RZ, R19 ;  /* 0x000000ffff127224 */ /* 0x000fe400078e0013 */
[----:B------:R-:W-:Y:S02]  /*07c0*/  IMAD.MOV.U32 R12, RZ, RZ, R20 ;  /* 0x000000ffff0c7224 */ /* 0x000fe400078e0014 */
[----:B------:R-:W-:-:S07]  /*07d0*/  IMAD.MOV.U32 R13, RZ, RZ, R22 ;  /* 0x000000ffff0d7224 */ /* 0x000fce00078e0016 */
.L_x_200:
[----:B------:R-:W-:Y:S05]  /*07e0*/  BSYNC.RECONVERGENT B0 ;  /* 0x0000000000007941 */ /* 0x000fea0003800200 */
.L_x_198:
        /* <DEDUP_REMOVED lines=11> */
.L_x_202:
[----:B------:R-:W-:Y:S02]  /*08a0*/  IMAD.MOV.U32 R8, RZ, RZ, R14 ;  /* 0x000000ffff087224 */ /* 0x000fe400078e000e */
[----:B------:R-:W-:Y:S02]  /*08b0*/  IMAD.MOV.U32 R22, RZ, RZ, R15 ;  /* 0x000000ffff167224 */ /* 0x000fe400078e000f */
[----:B------:R-:W-:Y:S02]  /*08c0*/  IMAD.MOV.U32 R6, RZ, RZ, R16 ;  /* 0x000000ffff067224 */ /* 0x000fe400078e0010 */
[----:B------:R-:W-:Y:S02]  /*08d0*/  IMAD.MOV.U32 R16, RZ, RZ, R5 ;  /* 0x000000ffff107224 */ /* 0x000fe400078e0005 */
[----:B------:R-:W-:Y:S02]  /*08e0*/  IMAD.MOV.U32 R14, RZ, RZ, R7 ;  /* 0x000000ffff0e7224 */ /* 0x000fe400078e0007 */
[----:B------:R-:W-:-:S07]  /*08f0*/  IMAD.MOV.U32 R15, RZ, RZ, R10 ;  /* 0x000000ffff0f7224 */ /* 0x000fce00078e000a */
.L_x_203:
[----:B------:R-:W-:Y:S05]  /*0900*/  BSYNC.RECONVERGENT B0 ;  /* 0x0000000000007941 */ /* 0x000fea0003800200 */
.L_x_201:
[----:B------:R-:W-:Y:S01]  /*0910*/  ISETP.GE.U32.AND P0, PT, R8, R23, PT ;  /* 0x000000170800720c */ /* 0x000fe20003f06070 */
[----:B------:R-:W-:Y:S03]  /*0920*/  BSSY.RECONVERGENT B0, `(.L_x_204) ;  /* 0x0000010000007945 */ /* 0x000fe60003800200 */
[----:B------:R-:W-:-:S13]  /*0930*/  ISETP.GE.U32.AND.EX P0, PT, R22, R21, PT, P0 ;  /* 0x000000151600720c */ /* 0x000fda0003f06100 */
[----:B------:R-:W-:Y:S05]  /*0940*/  @!P0 BRA `(.L_x_205) ;  /* 0x00000000001c8947 */ /* 0x000fea0003800000 */
[----:B------:R-:W-:Y:S01]  /*0950*/  ISETP.GE.AND P0, PT, R6, R11, PT ;  /* 0x0000000b0600720c */ /* 0x000fe20003f06270 */
[----:B------:R-:W-:Y:S01]  /*0960*/  IMAD.MOV.U32 R20, RZ, RZ, R22 ;  /* 0x000000ffff147224 */ /* 0x000fe200078e0016 */
[-C--:B------:R-:W-:Y:S01]  /*0970*/  ISETP.LT.U32.AND P1, PT, R23, R8.reuse, PT ;  /* 0x000000081700720c */ /* 0x080fe20003f21070 */
[----:B------:R-:W-:Y:S01]  /*0980*/  IMAD.MOV.U32 R10, RZ, RZ, R6 ;  /* 0x000000ffff0a7224 */ /* 0x000fe200078e0006 */
[----:B------:R-:W-:Y:S02]  /*0990*/  MOV R19, R8 ;  /* 0x0000000800137202 */ /* 0x000fe40000000f00 */
[----:B------:R-:W-:-:S13]  /*09a0*/  ISETP.LT.U32.OR.EX P0, PT, R21, R22, P0, P1 ;  /* 0x000000161500720c */ /* 0x000fda0000701510 */
[----:B------:R-:W-:Y:S05]  /*09b0*/  @P0 BRA `(.L_x_206) ;  /* 0x0000000000180947 */ /* 0x000fea0003800000 */
.L_x_205:
[----:B------:R-:W-:Y:S02]  /*09c0*/  IMAD.MOV.U32 R19, RZ, RZ, R23 ;  /* 0x000000ffff137224 */ /* 0x000fe400078e0017 */
[----:B------:R-:W-:Y:S02]  /*09d0*/  IMAD.MOV.U32 R20, RZ, RZ, R21 ;  /* 0x000000ffff147224 */ /* 0x000fe400078e0015 */
[----:B------:R-:W-:Y:S02]  /*09e0*/  IMAD.MOV.U32 R10, RZ, RZ, R11 ;  /* 0x000000ffff0a7224 */ /* 0x000fe400078e000b */
[----:B------:R-:W-:Y:S02]  /*09f0*/  IMAD.MOV.U32 R11, RZ, RZ, R6 ;  /* 0x000000ffff0b7224 */ /* 0x000fe400078e0006 */
[----:B------:R-:W-:Y:S02]  /*0a00*/  IMAD.MOV.U32 R23, RZ, RZ, R8 ;  /* 0x000000ffff177224 */ /* 0x000fe400078e0008 */
[----:B------:R-:W-:-:S07]  /*0a10*/  IMAD.MOV.U32 R21, RZ, RZ, R22 ;  /* 0x000000ffff157224 */ /* 0x000fce00078e0016 */
.L_x_206:
[----:B------:R-:W-:Y:S05]  /*0a20*/  BSYNC.RECONVERGENT B0 ;  /* 0x0000000000007941 */ /* 0x000fea0003800200 */
.L_x_204:
[----:B------:R-:W-:Y:S01]  /*0a30*/  LEA R5, R0, UR4, 0x6 ;  /* 0x0000000400057c11 */ /* 0x000fe2000f8e30ff */
[----:B------:R-:W-:-:S07]  /*0a40*/  IMAD.MOV.U32 R6, RZ, RZ, 0x2 ;  /* 0x00000002ff067424 */ /* 0x000fce00078e00ff */
.L_x_218:
[----:B------:R-:W-:Y:S01]  /*0a50*/  IMAD.MOV R7, RZ, RZ, -R6 ;  /* 0x000000ffff077224 */ /* 0x000fe200078e0a06 */
[----:B------:R-:W-:Y:S01]  /*0a60*/  BAR.SYNC.DEFER_BLOCKING 0x0 ;  /* 0x0000000000007b1d */ /* 0x000fe20000010000 */
[----:B------:R-:W-:-:S03]  /*0a70*/  VIADD R9, R6, 0xffffffff ;  /* 0xffffffff06097836 */ /* 0x000fc60000000000 */
[----:B------:R-:W-:Y:S02]  /*0a80*/  LOP3.LUT R7, R0, R7, RZ, 0xc0, !PT ;  /* 0x0000000700077212 */ /* 0x000fe400078ec0ff */
[----:B------:R-:W-:Y:S01]  /*0a90*/  LOP3.LUT R9, R9, R0, RZ, 0xc0, !PT ;  /* 0x0000000009097212 */ /* 0x000fe200078ec0ff */
[----:B------:R-:W-:Y:S02]  /*0aa0*/  BSSY.RECONVERGENT B0, `(.L_x_207) ;  /* 0x0000034000007945 */ /* 0x000fe40003800200 */
[----:B------:R-:W-:Y:S01]  /*0ab0*/  IMAD.SHL.U32 R17, R7, 0x4, RZ ;  /* 0x0000000407117824 */ /* 0x000fe200078e00ff */
[----:B------:R-:W-:Y:S01]  /*0ac0*/  MOV R7, R6 ;  /* 0x0000000600077202 */ /* 0x000fe20000000f00 */
[----:B------:R-:W-:Y:S02]  /*0ad0*/  IMAD.SHL.U32 R6, R6, 0x2, RZ ;  /* 0x0000000206067824 */ /* 0x000fe400078e00ff */
        /* <DEDUP_REMOVED lines=26> */
.L_x_209:
        /* <DEDUP_REMOVED lines=19> */
[----:B------:R-:W-:-:S04]  /*0db0*/  @P1 IADD3 R24, PT, PT, R18, 0x1, RZ ;  /* 0x0000000112181810 */ /* 0x000fc80007ffe0ff */
[----:B------:R-:W-:-:S13]  /*0dc0*/  ISETP.GE.AND P0, PT, R24, R25, PT ;  /* 0x000000191800720c */ /* 0x000fda0003f06270 */
[----:B------:R-:W-:Y:S05]  /*0dd0*/  @!P0 BRA `(.L_x_209) ;  /* 0xfffffffc00a88947 */ /* 0x000fea000383ffff */
.L_x_208:
[----:B------:R-:W-:Y:S05]  /*0de0*/  BSYNC.RECONVERGENT B0 ;  /* 0x0000000000007941 */ /* 0x000fea0003800200 */
.L_x_207:
[----:B------:R-:W-:Y:S01]  /*0df0*/  IMAD.IADD R19, R17, 0x1, R24 ;  /* 0x0000000111137824 */ /* 0x000fe200078e0218 */
[----:B------:R-:W-:Y:S01]  /*0e00*/  IADD3 R24, PT, PT, -R24, R8, R22 ;  /* 0x0000000818187210 */ /* 0x000fe20007ffe116 */
[----:B------:R-:W-:Y:S01]  /*0e10*/  BSSY.RECONVERGENT B0, `(.L_x_210) ;  /* 0x0000011000007945 */ /* 0x000fe20003800200 */
[----:B------:R-:W-:Y:S02]  /*0e20*/  PLOP3.LUT P0, PT, PT, PT, PT, 0x8, 0x80 ;  /* 0x000000000080781c */ /* 0x000fe40003f0e170 */
[----:B-1----:R-:W-:Y:S02]  /*0e30*/  LEA R21, R19, UR4, 0x4 ;  /* 0x0000000413157c11 */ /* 0x002fe4000f8e20ff */
[C---:B------:R-:W-:Y:S02]  /*0e40*/  LEA R23, R24.reuse, UR4, 0x4 ;  /* 0x0000000418177c11 */ /* 0x040fe4000f8e20ff */
[----:B------:R-:W-:Y:S01]  /*0e50*/  ISETP.GE.AND P1, PT, R24, R9, PT ;  /* 0x000000091800720c */ /* 0x000fe20003f26270 */
[----:B------:R0:W1:Y:S04]  /*0e60*/  LDS.64 R14, [R21] ;  /* 0x00000000150e7984 */ /* 0x0000680000000a00 */
        /* <DEDUP_REMOVED lines=11> */
.L_x_211:
[----:B------:R-:W-:Y:S05]  /*0f20*/  BSYNC.RECONVERGENT B0 ;  /* 0x0000000000007941 */ /* 0x000fea0003800200 */
.L_x_210:
        /* <DEDUP_REMOVED lines=24> */
.L_x_213:
[----:B------:R-:W-:Y:S05]  /*10b0*/  BSYNC.RECONVERGENT B0 ;  /* 0x0000000000007941 */ /* 0x000fea0003800200 */
.L_x_212:
        /* <DEDUP_REMOVED lines=24> */
.L_x_215:
[----:B------:R-:W-:Y:S05]  /*1240*/  BSYNC.RECONVERGENT B0 ;  /* 0x0000000000007941 */ /* 0x000fea0003800200 */
.L_x_214:
[----:B------:R-:W-:Y:S01]  /*1250*/  @!P0 IADD3 R24, PT, PT, R10, RZ, RZ ;  /* 0x000000ff0a188210 */ /* 0x000fe20007ffe0ff */
[----:B------:R-:W-:Y:S01]  /*1260*/  @P0 IMAD.MOV R27, RZ, RZ, R19 ;  /* 0x000000ffff1b0224 */ /* 0x000fe200078e0213 */
[----:B------:R-:W-:Y:S01]  /*1270*/  BSSY.RECONVERGENT B0, `(.L_x_216) ;  /* 0x0000014000007945 */ /* 0x000fe20003800200 */
        /* <DEDUP_REMOVED lines=19> */
.L_x_217:
[----:B------:R-:W-:Y:S05]  /*13b0*/  BSYNC.RECONVERGENT B0 ;  /* 0x0000000000007941 */ /* 0x000fea0003800200 */
.L_x_216:
        /* <DEDUP_REMOVED lines=43> */
.L_x_219:
        /* <DEDUP_REMOVED lines=13> */
[----:B-1----:R-:W-:Y:S01]  /*1740*/  MOV R6, R19 ;  /* 0x0000001300067202 */ /* 0x002fe20000000f00 */
        /* <DEDUP_REMOVED lines=19> */
.L_x_188:
[----:B------:R-:W0:Y:S01]  /*1880*/  S2R R2, SR_CTAID.X ;  /* 0x0000000000027919 */ /* 0x000e220000002500 */
[----:B------:R-:W1:Y:S01]  /*1890*/  LDC.64 R4, c[0x0][0x388] ;  /* 0x0000e200ff047b82 */ /* 0x000e620000000a00 */
[----:B------:R-:W-:Y:S01]  /*18a0*/  ACQBULK ;  /* 0x000000000000782e */ /* 0x000fe20000000000 */
[----:B------:R-:W2:Y:S06]  /*18b0*/  S2R R0, SR_TID.X ;  /* 0x0000000000007919 */ /* 0x000eac0000002100 */
[----:B------:R-:W3:Y:S01]  /*18c0*/  LDC R7, c[0x0][0x3a8] ;  /* 0x0000ea00ff077b82 */ /* 0x000ee20000000800 */
[----:B0-----:R-:W-:-:S04]  /*18d0*/  IMAD.SHL.U32 R2, R2, 0x400, RZ ;  /* 0x0000040002027824 */ /* 0x001fc800078e00ff */
[----:B-1----:R-:W-:-:S05]  /*18e0*/  IMAD.WIDE.U32 R4, R2, 0x10, R4 ;  /* 0x0000001002047825 */ /* 0x002fca00078e0004 */
[----:B------:R-:W4:Y:S04]  /*18f0*/  LDG.E R6, desc[UR8][R4.64+0x8] ;  /* 0x0000080804067981 */ /* 0x000f28000c1e1900 */
[----:B------:R-:W5:Y:S01]  /*1900*/  LDG.E.64 R20, desc[UR8][R4.64] ;  /* 0x0000000804147981 */ /* 0x000f62000c1e1b00 */
[----:B--2---:R-:W-:Y:S02]  /*1910*/  IMAD.SHL.U32 R19, R0, 0x4, RZ ;  /* 0x0000000400137824 */ /* 0x004fe400078e00ff */
[----:B------:R-:W-:-:S03]  /*1920*/  IMAD.MOV R2, RZ, RZ, -R2 ;  /* 0x000000ffff027224 */ /* 0x000fc600078e0a02 */
[----:B------:R-:W-:-:S04]  /*1930*/  LOP3.LUT R3, R19, 0xf80, RZ, 0xc0, !PT ;  /* 0x00000f8013037812 */ /* 0x000fc800078ec0ff */
[----:B------:R-:W-:Y:S02]  /*1940*/  LOP3.LUT R23, R3, 0x1f, R0, 0xf8, !PT ;  /* 0x0000001f03177812 */ /* 0x000fe400078ef800 */
[----:B---3--:R-:W-:-:S03]  /*1950*/  VIADDMNMX R2, R2, R7, 0x400, PT ;  /* 0x0000040002027446 */ /* 0x008fc60003800107 */
[C---:B------:R-:W-:Y:S02]  /*1960*/  VIADD R7, R23.reuse, 0x20 ;  /* 0x0000002017077836 */ /* 0x040fe40000000000 */
[C---:B------:R-:W-:Y:S02]  /*1970*/  VIADD R9, R23.reuse, 0x40 ;  /* 0x0000004017097836 */ /* 0x040fe40000000000 */
[C---:B------:R-:W-:Y:S01]  /*1980*/  VIADD R11, R23.reuse, 0x60 ;  /* 0x00000060170b7836 */ /* 0x040fe20000000000 */
[-C--:B------:R-:W-:Y:S02]  /*1990*/  ISETP.GE.AND P0, PT, R23, R2.reuse, PT ;  /* 0x000000021700720c */ /* 0x080fe40003f06270 */
[-C--:B------:R-:W-:Y:S02]  /*19a0*/  ISETP.GE.AND P1, PT, R7, R2.reuse, PT ;  /* 0x000000020700720c */ /* 0x080fe40003f26270 */
[-C--:B------:R-:W-:Y:S02]  /*19b0*/  ISETP.GE.AND P2, PT, R9, R2.reuse, PT ;  /* 0x000000020900720c */ /* 0x080fe40003f46270 */
[----:B------:R-:W-:-:S02]  /*19c0*/  ISETP.GE.AND P3, PT, R11, R2, PT ;  /* 0x000000020b00720c */ /* 0x000fc40003f66270 */
[----:B------:R-:W-:-:S05]  /*19d0*/  LEA R22, P4, R23, R4, 0x4 ;  /* 0x0000000417167211 */ /* 0x000fca00078820ff */
[----:B------:R-:W-:Y:S01]  /*19e0*/  IMAD.X R23, RZ, RZ, R5, P4 ;  /* 0x000000ffff177224 */ /* 0x000fe200020e0605 */
[----:B----4-:R-:W-:Y:S01]  /*19f0*/  MOV R14, R6 ;  /* 0x00000006000e7202 */ /* 0x010fe20000000f00 */
[----:B-----5:R-:W-:Y:S02]  /*1a00*/  IMAD.MOV.U32 R10, RZ, RZ, R20 ;  /* 0x000000ffff0a7224 */ /* 0x020fe400078e0014 */
[----:B------:R-:W-:Y:S02]  /*1a10*/  IMAD.MOV.U32 R11, RZ, RZ, R21 ;  /* 0x000000ffff0b7224 */ /* 0x000fe400078e0015 */
[--C-:B------:R-:W-:Y:S02]  /*1a20*/  IMAD.MOV.U32 R16, RZ, RZ, R10.reuse ;  /* 0x000000ffff107224 */ /* 0x100fe400078e000a */
[----:B------:R-:W-:Y:S02]  /*1a30*/  IMAD.MOV.U32 R17, RZ, RZ, R11 ;  /* 0x000000ffff117224 */ /* 0x000fe400078e000b */
[----:B------:R-:W-:-:S02]  /*1a40*/  IMAD.MOV.U32 R12, RZ, RZ, R10 ;  /* 0x000000ffff0c7224 */ /* 0x000fc400078e000a */
[----:B------:R-:W-:Y:S02]  /*1a50*/  IMAD.MOV.U32 R13, RZ, RZ, R11 ;  /* 0x000000ffff0d7224 */ /* 0x000fe400078e000b */
[--C-:B------:R-:W-:Y:S01]  /*1a60*/  IMAD.MOV.U32 R4, RZ, RZ, R14.reuse ;  /* 0x000000ffff047224 */ /* 0x100fe200078e000e */
[----:B------:R-:W-:Y:S01]  /*1a70*/  STL.64 [R1+0x40], R20 ;  /* 0x0000401401007387 */ /* 0x000fe20000100a00 */
[----:B------:R-:W-:-:S03]  /*1a80*/  IMAD.MOV.U32 R8, RZ, RZ, R14 ;  /* 0x000000ffff087224 */ /* 0x000fc600078e000e */
[----:B------:R0:W-:Y:S04]  /*1a90*/  STL.64 [R1+0x50], R20 ;  /* 0x0000501401007387 */ /* 0x0001e80000100a00 */
[----:B------:R-:W-:Y:S04]  /*1aa0*/  STL [R1+0x48], R6 ;  /* 0x0000480601007387 */ /* 0x000fe80000100800 */
        /* <DEDUP_REMOVED lines=9> */
[----:B------:R-:W0:Y:S01]  /*1b40*/  S2R R0, SR_LANEID ;  /* 0x0000000000007919 */ /* 0x000e220000000000 */
[----:B------:R-:W1:Y:S01]  /*1b50*/  S2UR UR5, SR_CgaCtaId ;  /* 0x00000000000579c3 */ /* 0x000e620000008800 */
[----:B------:R-:W-:Y:S01]  /*1b60*/  UMOV UR4, 0x400 ;  /* 0x0000040000047882 */ /* 0x000fe20000000000 */
[----:B------:R-:W-:Y:S04]  /*1b70*/  STL.128 [R1+0x20], RZ ;  /* 0x000020ff01007387 */ /* 0x000fe80000100c00 */
[----:B------:R-:W-:Y:S04]  /*1b80*/  STL.128 [R1+0x30], RZ ;  /* 0x000030ff01007387 */ /* 0x000fe80000100c00 */
[----:B------:R-:W-:Y:S01]  /*1b90*/  STL [R1+0x4c], RZ ;  /* 0x00004cff01007387 */ /* 0x000fe20000100800 */
[----:B-1----:R-:W-:Y:S01]  /*1ba0*/  ULEA UR4, UR5, UR4, 0x18 ;  /* 0x0000000405047291 */ /* 0x002fe2000f8ec0ff */
[----:B0-----:R-:W-:-:S05]  /*1bb0*/  IMAD.IADD R3, R3, 0x1, R0 ;  /* 0x0000000103037824 */ /* 0x001fca00078e0200 */
[----:B------:R-:W-:Y:S01]  /*1bc0*/  LEA R3, R3, UR4, 0x4 ;  /* 0x0000000403037c11 */ /* 0x000fe2000f8e20ff */
[----:B------:R-:W-:Y:S04]  /*1bd0*/  STL [R1+0x5c], RZ ;  /* 0x00005cff01007387 */ /* 0x000fe80000100800 */
[----:B------:R-:W-:Y:S01]  /*1be0*/  IMAD R18, R0, 0x30, R3 ;  /* 0x0000003000127824 */ /* 0x000fe200078e0203 */
[----:B--2---:R-:W-:Y:S04]  /*1bf0*/  @!P0 STL.64 [R1+0x20], R20 ;  /* 0x0000201401008387 */ /* 0x004fe80000100a00 */
[----:B------:R-:W-:Y:S04]  /*1c00*/  STS.64 [R3], R20 ;  /* 0x0000001403007388 */ /* 0x000fe80000000a00 */
[----:B---3--:R-:W-:Y:S04]  /*1c10*/  @!P1 STL.64 [R1+0x30], R16 ;  /* 0x0000301001009387 */ /* 0x008fe80000100a00 */
[----:B------:R-:W-:Y:S04]  /*1c20*/  STS.64 [R3+0x200], R16 ;  /* 0x0002001003007388 */ /* 0x000fe80000000a00 */
[----:B----4-:R-:W-:Y:S04]  /*1c30*/  STS.64 [R3+0x400], R12 ;  /* 0x0004000c03007388 */ /* 0x010fe80000000a00 */
[----:B-----5:R-:W-:Y:S04]  /*1c40*/  STS.64 [R3+0x600], R10 ;  /* 0x0006000a03007388 */ /* 0x020fe80000000a00 */
[----:B------:R-:W-:Y:S04]  /*1c50*/  @!P1 STL.64 [R1+0x38], R4 ;  /* 0x0000380401009387 */ /* 0x000fe80000100a00 */
[----:B------:R-:W-:Y:S04]  /*1c60*/  STS [R3+0x208], R4 ;  /* 0x0002080403007388 */ /* 0x000fe80000000800 */
[----:B------:R-:W-:Y:S04]  /*1c70*/  @!P2 STL [R1+0x4c], R9 ;  /* 0x00004c090100a387 */ /* 0x000fe80000100800 */
[----:B------:R-:W-:Y:S04]  /*1c80*/  STS [R3+0x408], R8 ;  /* 0x0004080803007388 */ /* 0x000fe80000000800 */
[----:B------:R-:W-:Y:S04]  /*1c90*/  @!P0 STL.64 [R1+0x28], R6 ;  /* 0x0000280601008387 */ /* 0x000fe80000100a00 */
[----:B------:R-:W-:Y:S04]  /*1ca0*/  STS [R3+0x8], R6 ;  /* 0x0000080603007388 */ /* 0x000fe80000000800 */
[----:B------:R-:W-:Y:S04]  /*1cb0*/  STS [R3+0x608], R14 ;  /* 0x0006080e03007388 */ /* 0x000fe80000000800 */
[----:B------:R-:W-:Y:S01]  /*1cc0*/  @!P3 STL [R1+0x5c], R15 ;  /* 0x00005c0f0100b387 */ /* 0x000fe20000100800 */
[----:B------:R-:W-:-:S03]  /*1cd0*/  NOP ;  /* 0x0000000000007918 */ /* 0x000fc60000000000 */
[----:B------:R-:W0:Y:S04]  /*1ce0*/  LDS.64 R4, [R18+0x30] ;  /* 0x0000300012047984 */ /* 0x000e280000000a00 */
[----:B------:R-:W1:Y:S04]  /*1cf0*/  LDS R12, [R18+0x8] ;  /* 0x00000800120c7984 */ /* 0x000e680000000800 */
[----:B------:R-:W2:Y:S04]  /*1d00*/  LDS R23, [R18+0x18] ;  /* 0x0000180012177984 */ /* 0x000ea80000000800 */
[----:B------:R-:W3:Y:S04]  /*1d10*/  LDS R22, [R18+0x28] ;  /* 0x0000280012167984 */ /* 0x000ee80000000800 */
[----:B------:R-:W4:Y:S04]  /*1d20*/  LDS R6, [R18+0x38] ;  /* 0x0000380012067984 */ /* 0x000f280000000800 */
[----:B------:R-:W5:Y:S04]  /*1d30*/  LDS.64 R8, [R18] ;  /* 0x0000000012087984 */ /* 0x000f680000000a00 */
[----:B------:R-:W5:Y:S04]  /*1d40*/  LDS.64 R20, [R18+0x10] ;  /* 0x0000100012147984 */ /* 0x000f680000000a00 */
[----:B------:R-:W5:Y:S04]  /*1d50*/  LDS.64 R10, [R18+0x20] ;  /* 0x00002000120a7984 */ /* 0x000f680000000a00 */
[----:B0-----:R-:W-:Y:S04]  /*1d60*/  STL.64 [R1+0x50], R4 ;  /* 0x0000500401007387 */ /* 0x001fe80000100a00 */
[----:B-1----:R-:W-:Y:S04]  /*1d70*/  STL [R1+0x28], R12 ;  /* 0x0000280c01007387 */ /* 0x002fe80000100800 */
[----:B--2---:R-:W-:Y:S04]  /*1d80*/  STL [R1+0x38], R23 ;  /* 0x0000381701007387 */ /* 0x004fe80000100800 */
[----:B---3--:R-:W-:Y:S04]  /*1d90*/  STL [R1+0x48], R22 ;  /* 0x0000481601007387 */ /* 0x008fe80000100800 */
[----:B----4-:R-:W-:Y:S04]  /*1da0*/  STL [R1+0x58], R6 ;  /* 0x0000580601007387 */ /* 0x010fe80000100800 */
[----:B-----5:R-:W-:Y:S01]  /*1db0*/  STL.64 [R1+0x20], R8 ;  /* 0x0000200801007387 */ /* 0x020fe20000100a00 */
[----:B------:R-:W-:-:S02]  /*1dc0*/  @!P0 PRMT R0, R7, 0x7770, RZ ;  /* 0x0000777007008816 */ /* 0x000fc400000000ff */
[C---:B------:R-:W-:Y:S02]  /*1dd0*/  @!P0 PRMT R3, R7.reuse, 0x7771, RZ ;  /* 0x0000777107038816 */ /* 0x040fe400000000ff */
[C---:B------:R-:W-:Y:S02]  /*1de0*/  @!P0 PRMT R17, R7.reuse, 0x7772, RZ ;  /* 0x0000777207118816 */ /* 0x040fe400000000ff */
[----:B------:R-:W-:Y:S02]  /*1df0*/  @!P0 PRMT R7, R7, 0x7773, RZ ;  /* 0x0000777307078816 */ /* 0x000fe400000000ff */
[----:B------:R-:W-:Y:S02]  /*1e00*/  PRMT R16, RZ, 0x7610, R16 ;  /* 0x00007610ff107816 */ /* 0x000fe40000000010 */
[----:B------:R-:W-:Y:S02]  /*1e10*/  PRMT R14, RZ, 0x7610, R14 ;  /* 0x00007610ff0e7816 */ /* 0x000fe4000000000e */
[----:B------:R-:W-:-:S02]  /*1e20*/  PRMT R13, RZ, 0x7610, R13 ;  /* 0x00007610ff0d7816 */ /* 0x000fc4000000000d */
[----:B------:R-:W-:Y:S01]  /*1e30*/  PRMT R15, RZ, 0x7610, R15 ;  /* 0x00007610ff0f7816 */ /* 0x000fe2000000000f */
[----:B------:R0:W-:Y:S01]  /*1e40*/  STL.64 [R1+0x30], R20 ;  /* 0x0000301401007387 */ /* 0x0001e20000100a00 */
[----:B------:R-:W-:Y:S01]  /*1e50*/  @!P0 PRMT R16, R7, 0x7610, R16 ;  /* 0x0000761007108816 */ /* 0x000fe20000000010 */
[----:B------:R-:W-:Y:S01]  /*1e60*/  IMAD.MOV.U32 R24, RZ, RZ, R20 ;  /* 0x000000ffff187224 */ /* 0x000fe200078e0014 */
[----:B------:R-:W-:Y:S01]  /*1e70*/  @!P0 PRMT R14, R3, 0x7610, R14 ;  /* 0x00007610030e8816 */ /* 0x000fe2000000000e */
[----:B------:R1:W-:Y:S01]  /*1e80*/  STL.64 [R1+0x40], R10 ;  /* 0x0000400a01007387 */ /* 0x0003e20000100a00 */
[----:B------:R-:W-:Y:S01]  /*1e90*/  @!P0 PRMT R13, R0, 0x7610, R13 ;  /* 0x00007610000d8816 */ /* 0x000fe2000000000d */
[----:B------:R-:W-:Y:S01]  /*1ea0*/  IMAD.MOV.U32 R7, RZ, RZ, R11 ;  /* 0x000000ffff077224 */ /* 0x000fe200078e000b */
[----:B------:R-:W-:Y:S01]  /*1eb0*/  @!P0 PRMT R15, R17, 0x7610, R15 ;  /* 0x00007610110f8816 */ /* 0x000fe2000000000f */
[----:B------:R-:W-:Y:S01]  /*1ec0*/  IMAD.MOV.U32 R3, RZ, RZ, R4 ;  /* 0x000000ffff037224 */ /* 0x000fe200078e0004 */
[----:B------:R-:W-:Y:S01]  /*1ed0*/  MOV R0, R5 ;  /* 0x0000000500007202 */ /* 0x000fe20000000f00 */
[----:B0-----:R-:W-:-:S02]  /*1ee0*/  IMAD.MOV.U32 R20, RZ, RZ, R10 ;  /* 0x000000ffff147224 */ /* 0x001fc400078e000a */
        /* <DEDUP_REMOVED lines=11> */
[----:B------:R-:W-:Y:S01]  /*1fa0*/  PRMT R14, R5, 0x3340, R14 ;  /* 0x00003340050e7816 */ /* 0x000fe2000000000e */
[----:B------:R-:W-:-:S03]  /*1fb0*/  VIADD R5, R19, 0x1 ;  /* 0x0000000113057836 */ /* 0x000fc60000000000 */
        /* <DEDUP_REMOVED lines=14> */
.L_x_223:
[----:B------:R-:W-:Y:S02]  /*20a0*/  IMAD.MOV.U32 R4, RZ, RZ, R5 ;  /* 0x000000ffff047224 */ /* 0x000fe400078e0005 */
[----:B------:R-:W-:Y:S02]  /*20b0*/  IMAD.MOV.U32 R10, RZ, RZ, R24 ;  /* 0x000000ffff0a7224 */ /* 0x000fe400078e0018 */
[----:B------:R-:W-:-:S07]  /*20c0*/  IMAD.MOV.U32 R11, RZ, RZ, R21 ;  /* 0x000000ffff0b7224 */ /* 0x000fce00078e0015 */
.L_x_224:
[----:B------:R-:W-:Y:S05]  /*20d0*/  BSYNC.RECONVERGENT B1 ;  /* 0x0000000000017941 */ /* 0x000fea0003800200 */
.L_x_222:
[----:B------:R1:W-:Y:S04]  /*20e0*/  STL.64 [R1], R10 ;  /* 0x0000000a01007387 */ /* 0x0003e80000100a00 */
[----:B------:R-:W2:Y:S01]  /*20f0*/  LDL R26, [R4+0x8] ;  /* 0x00000800041a7983 */ /* 0x000ea20000100800 */
[----:B------:R-:W-:Y:S01]  /*2100*/  IMAD.MOV.U32 R18, RZ, RZ, R10 ;  /* 0x000000ffff127224 */ /* 0x000fe200078e000a */
[----:B------:R-:W-:Y:S01]  /*2110*/  MOV R15, R21 ;  /* 0x00000015000f7202 */ /* 0x000fe20000000f00 */
[----:B0-----:R-:W-:Y:S02]  /*2120*/  IMAD.MOV.U32 R13, RZ, RZ, R11 ;  /* 0x000000ffff0d7224 */ /* 0x001fe400078e000b */
[----:B------:R-:W-:Y:S01]  /*2130*/  IMAD.MOV.U32 R14, RZ, RZ, R24 ;  /* 0x000000ffff0e7224 */ /* 0x000fe200078e0018 */
[----:B--2---:R1:W-:Y:S01]  /*2140*/  STL [R1+0x8], R26 ;  /* 0x0000081a01007387 */ /* 0x0043e20000100800 */
[----:B------:R-:W-:Y:S05]  /*2150*/  BRA `(.L_x_225) ;  /* 0x0000000000287947 */ /* 0x000fea0003800000 */
.L_x_221:
[----:B------:R2:W-:Y:S01]  /*2160*/  STL.64 [R1+0x30], R10 ;  /* 0x0000300a01007387 */ /* 0x0005e20000100a00 */
[----:B------:R-:W-:Y:S02]  /*2170*/  IMAD.MOV.U32 R23, RZ, RZ, R12 ;  /* 0x000000ffff177224 */ /* 0x000fe400078e000c */
[----:B------:R-:W-:Y:S01]  /*2180*/  IMAD.MOV.U32 R24, RZ, RZ, R8 ;  /* 0x000000ffff187224 */ /* 0x000fe200078e0008 */
[----:B------:R2:W-:Y:S01]  /*2190*/  STL [R1+0x38], R12 ;  /* 0x0000380c01007387 */ /* 0x0005e20000100800 */
[--C-:B------:R-:W-:Y:S02]  /*21a0*/  IMAD.MOV.U32 R21, RZ, RZ, R9.reuse ;  /* 0x000000ffff157224 */ /* 0x100fe400078e0009 */
[----:B------:R-:W-:Y:S02]  /*21b0*/  IMAD.MOV.U32 R26, RZ, RZ, R12 ;  /* 0x000000ffff1a7224 */ /* 0x000fe400078e000c */
[----:B------:R-:W-:Y:S02]  /*21c0*/  IMAD.MOV.U32 R18, RZ, RZ, R8 ;  /* 0x000000ffff127224 */ /* 0x000fe400078e0008 */
[----:B0-----:R-:W-:-:S02]  /*21d0*/  IMAD.MOV.U32 R13, RZ, RZ, R9 ;  /* 0x000000ffff0d7224 */ /* 0x001fc400078e0009 */
[----:B------:R-:W-:Y:S02]  /*21e0*/  IMAD.MOV.U32 R14, RZ, RZ, R10 ;  /* 0x000000ffff0e7224 */ /* 0x000fe400078e000a */
[----:B--2---:R-:W-:-:S07]  /*21f0*/  IMAD.MOV.U32 R15, RZ, RZ, R11 ;  /* 0x000000ffff0f7224 */ /* 0x004fce00078e000b */
.L_x_225:
[----:B------:R-:W-:Y:S05]  /*2200*/  BSYNC.RECONVERGENT B0 ;  /* 0x0000000000007941 */ /* 0x000fea0003800200 */
.L_x_220:
[----:B------:R-:W-:Y:S01]  /*2210*/  VIADD R5, R19, 0x2 ;  /* 0x0000000213057836 */ /* 0x000fe20000000000 */
[----:B------:R-:W-:Y:S04]  /*2220*/  BSSY.RECONVERGENT B0, `(.L_x_226) ;  /* 0x000001f000007945 */ /* 0x000fe80003800200 */
[----:B------:R-:W-:-:S13]  /*2230*/  ISETP.GE.U32.AND P0, PT, R5, R2, PT ;  /* 0x000000020500720c */ /* 0x000fda0003f06070 */
[----:B------:R0:W-:Y:S01]  /*2240*/  @P0 STL.64 [R1+0x40], R10 ;  /* 0x0000400a01000387 */ /* 0x0001e20000100a00 */
[--C-:B------:R-:W-:Y:S01]  /*2250*/  @P0 IMAD.MOV.U32 R20, RZ, RZ, R10.reuse ;  /* 0x000000ffff140224 */ /* 0x100fe200078e000a */
[----:B------:R-:W-:Y:S01]  /*2260*/  @P0 MOV R22, R26 ;  /* 0x0000001a00160202 */ /* 0x000fe20000000f00 */
[--C-:B------:R-:W-:Y:S01]  /*2270*/  @P0 IMAD.MOV.U32 R7, RZ, RZ, R11.reuse ;  /* 0x000000ffff070224 */ /* 0x100fe200078e000b */
[----:B------:R0:W-:Y:S01]  /*2280*/  @P0 STL [R1+0x48], R26 ;  /* 0x0000481a01000387 */ /* 0x0001e20000100800 */
        /* <DEDUP_REMOVED lines=13> */
.L_x_229:
[----:B------:R-:W-:Y:S02]  /*2360*/  IMAD.MOV.U32 R4, RZ, RZ, R5 ;  /* 0x000000ffff047224 */ /* 0x000fe400078e0005 */
[----:B01----:R-:W-:Y:S02]  /*2370*/  IMAD.MOV.U32 R10, RZ, RZ, R20 ;  /* 0x000000ffff0a7224 */ /* 0x003fe400078e0014 */
[----:B------:R-:W-:-:S07]  /*2380*/  IMAD.MOV.U32 R11, RZ, RZ, R7 ;  /* 0x000000ffff0b7224 */ /* 0x000fce00078e0007 */
.L_x_230:
[----:B------:R-:W-:Y:S05]  /*2390*/  BSYNC.RECONVERGENT B1 ;  /* 0x0000000000017941 */ /* 0x000fea0003800200 */
.L_x_228:
[----:B------:R2:W-:Y:S04]  /*23a0*/  STL.64 [R1], R10 ;  /* 0x0000000a01007387 */ /* 0x0005e80000100a00 */
[----:B01----:R-:W3:Y:S01]  /*23b0*/  LDL R26, [R4+0x8] ;  /* 0x00000800041a7983 */ /* 0x003ee20000100800 */
[----:B------:R-:W-:Y:S02]  /*23c0*/  IMAD.MOV.U32 R18, RZ, RZ, R10 ;  /* 0x000000ffff127224 */ /* 0x000fe400078e000a */
[----:B------:R-:W-:Y:S02]  /*23d0*/  IMAD.MOV.U32 R13, RZ, RZ, R11 ;  /* 0x000000ffff0d7224 */ /* 0x000fe400078e000b */
[----:B------:R-:W-:Y:S02]  /*23e0*/  IMAD.MOV.U32 R16, RZ, RZ, R20 ;  /* 0x000000ffff107224 */ /* 0x000fe400078e0014 */
[----:B------:R-:W-:Y:S01]  /*23f0*/  IMAD.MOV.U32 R17, RZ, RZ, R7 ;  /* 0x000000ffff117224 */ /* 0x000fe200078e0007 */
[----:B---3--:R2:W-:Y:S06]  /*2400*/  STL [R1+0x8], R26 ;  /* 0x0000081a01007387 */ /* 0x0085ec0000100800 */
.L_x_227:
[----:B------:R-:W-:Y:S05]  /*2410*/  BSYNC.RECONVERGENT B0 ;  /* 0x0000000000007941 */ /* 0x000fea0003800200 */
.L_x_226:
[----:B------:R-:W-:Y:S01]  /*2420*/  IADD3 R5, PT, PT, R19, 0x3, RZ ;  /* 0x0000000313057810 */ /* 0x000fe20007ffe0ff */
[----:B------:R-:W-:Y:S03]  /*2430*/  BSSY.RECONVERGENT B0, `(.L_x_231) ;  /* 0x000001c000007945 */ /* 0x000fe60003800200 */
        /* <DEDUP_REMOVED lines=15> */
[----:B------:R-:W-:Y:S01]  /*2530*/  ISETP.LT.U32.OR.EX P0, PT, R0, R13, P0, P1 ;  /* 0x0000000d0000720c */ /* 0x000fe20000701510 */
[----:B------:R-:W-:-:S12]  /*2540*/  IMAD.MOV.U32 R13, RZ, RZ, R1 ;  /* 0x000000ffff0d7224 */ /* 0x000fd800078e0001 */
[----:B------:R-:W-:Y:S05]  /*2550*/  @P0 BRA `(.L_x_235) ;  /* 0x00000000000c0947 */ /* 0x000fea0003800000 */
.L_x_234:
[----:B------:R-:W-:Y:S02]  /*2560*/  VIADD R13, R1, 0x50 ;  /* 0x00000050010d7836 */ /* 0x000fe40000000000 */
[----:B0123--:R-:W-:Y:S02]  /*2570*/  IMAD.MOV.U32 R10, RZ, RZ, R3 ;  /* 0x000000ffff0a7224 */ /* 0x00ffe400078e0003 */
[----:B------:R-:W-:-:S07]  /*2580*/  IMAD.MOV.U32 R11, RZ, RZ, R0 ;  /* 0x000000ffff0b7224 */ /* 0x000fce00078e0000 */
.L_x_235:
[----:B------:R-:W-:Y:S05]  /*2590*/  BSYNC.RECONVERGENT B1 ;  /* 0x0000000000017941 */ /* 0x000fea0003800200 */
.L_x_233:
[----:B------:R4:W-:Y:S04]  /*25a0*/  STL.64 [R1], R10 ;  /* 0x0000000a01007387 */ /* 0x0009e80000100a00 */
[----:B------:R-:W5:Y:S01]  /*25b0*/  LDL R18, [R13+0x8] ;  /* 0x000008000d127983 */ /* 0x000f620000100800 */
[----:B------:R-:W-:Y:S02]  /*25c0*/  IMAD.MOV.U32 R4, RZ, RZ, R3 ;  /* 0x000000ffff047224 */ /* 0x000fe400078e0003 */
[----:B------:R-:W-:Y:S01]  /*25d0*/  IMAD.MOV.U32 R5, RZ, RZ, R0 ;  /* 0x000000ffff057224 */ /* 0x000fe200078e0000 */
[----:B-----5:R4:W-:Y:S06]  /*25e0*/  STL [R1+0x8], R18 ;  /* 0x0000081201007387 */ /* 0x0209ec0000100800 */
.L_x_232:
[----:B------:R-:W-:Y:S05]  /*25f0*/  BSYNC.RECONVERGENT B0 ;  /* 0x0000000000007941 */ /* 0x000fea0003800200 */
.L_x_231:
[----:B------:R-:W-:Y:S01]  /*2600*/  ISETP.GE.U32.AND P0, PT, R19, R2, PT ;  /* 0x000000021300720c */ /* 0x000fe20003f06070 */
[----:B------:R-:W-:Y:S01]  /*2610*/  BSSY.RECONVERGENT B0, `(.L_x_236) ;  /* 0x00000c1000007945 */ /* 0x000fe20003800200 */
[----:B----4-:R-:W-:Y:S01]  /*2620*/  MOV R18, R8 ;  /* 0x0000000800127202 */ /* 0x010fe20000000f00 */
[----:B------:R-:W-:-:S10]  /*2630*/  IMAD.MOV.U32 R19, RZ, RZ, R9 ;  /* 0x000000ffff137224 */ /* 0x000fd400078e0009 */
        /* <DEDUP_REMOVED lines=9> */
[----:B------:R-:W-:Y:S02]  /*26d0*/  IMAD.MOV.U32 R25, RZ, RZ, R12 ;  /* 0x000000ffff197224 */ /* 0x000fe400078e000c */
[----:B------:R-:W-:Y:S01]  /*26e0*/  IMAD.MOV.U32 R13, RZ, RZ, R23 ;  /* 0x000000ffff0d7224 */ /* 0x000fe200078e0017 */
[----:B------:R-:W-:Y:S01]  /*26f0*/  ISETP.LT.U32.OR.EX P0, PT, R9, R21, P0, P1 ;  /* 0x000000150900720c */ /* 0x000fe20000701510 */
[--C-:B0123--:R-:W-:Y:S02]  /*2700*/  IMAD.MOV.U32 R11, RZ, RZ, R8.reuse ;  /* 0x000000ffff0b7224 */ /* 0x10ffe400078e0008 */
[----:B------:R-:W-:Y:S02]  /*2710*/  IMAD.MOV.U32 R10, RZ, RZ, R9 ;  /* 0x000000ffff0a7224 */ /* 0x000fe400078e0009 */
[----:B------:R-:W-:-:S02]  /*2720*/  IMAD.MOV.U32 R18, RZ, RZ, R8 ;  /* 0x000000ffff127224 */ /* 0x000fc400078e0008 */
[----:B------:R-:W-:-:S06]  /*2730*/  IMAD.MOV.U32 R19, RZ, RZ, R9 ;  /* 0x000000ffff137224 */ /* 0x000fcc00078e0009 */
[----:B------:R-:W-:Y:S05]  /*2740*/  @P0 BREAK.RELIABLE B2 ;  /* 0x0000000000020942 */ /* 0x000fea0003800100 */
[----:B------:R-:W-:Y:S05]  /*2750*/  @P0 BRA `(.L_x_241) ;  /* 0x00000000004c0947 */ /* 0x000fea0003800000 */
.L_x_240:
[----:B------:R-:W-:Y:S05]  /*2760*/  BSYNC.RELIABLE B2 ;  /* 0x0000000000027941 */ /* 0x000fea0003800100 */
.L_x_239:
[----:B------:R-:W-:Y:S01]  /*2770*/  STL.64 [R1+0x30], R8 ;  /* 0x0000300801007387 */ /* 0x000fe20000100a00 */
[----:B0123--:R-:W-:Y:S01]  /*2780*/  IMAD.MOV.U32 R10, RZ, RZ, R24 ;  /* 0x000000ffff0a7224 */ /* 0x00ffe200078e0018 */
[----:B------:R-:W-:Y:S01]  /*2790*/  MOV R29, R12 ;  /* 0x0000000c001d7202 */ /* 0x000fe20000000f00 */
[--C-:B------:R-:W-:Y:S01]  /*27a0*/  IMAD.MOV.U32 R11, RZ, RZ, R21.reuse ;  /* 0x000000ffff0b7224 */ /* 0x100fe200078e0015 */
[----:B------:R-:W-:Y:S01]  /*27b0*/  STL [R1+0x28], R23 ;  /* 0x0000281701007387 */ /* 0x000fe20000100800 */
[----:B------:R-:W-:Y:S02]  /*27c0*/  IMAD.MOV.U32 R13, RZ, RZ, R12 ;  /* 0x000000ffff0d7224 */ /* 0x000fe400078e000c */
        /* <DEDUP_REMOVED lines=12> */
.L_x_241:
[----:B------:R-:W-:Y:S05]  /*2890*/  BSYNC.RECONVERGENT B1 ;  /* 0x0000000000017941 */ /* 0x000fea0003800200 */
.L_x_238:
[----:B------:R-:W-:Y:S01]  /*28a0*/  ISETP.GE.U32.AND P0, PT, R3, R20, PT ;  /* 0x000000140300720c */ /* 0x000fe20003f06070 */
[----:B------:R-:W-:Y:S04]  /*28b0*/  BSSY.RECONVERGENT B1, `(.L_x_242) ;  /* 0x0000021000017945 */ /* 0x000fe80003800200 */
[----:B------:R-:W-:Y:S01]  /*28c0*/  BSSY.RELIABLE B2, `(.L_x_243) ;  /* 0x000000d000027945 */ /* 0x000fe20003800100 */
[----:B------:R-:W-:-:S13]  /*28d0*/  ISETP.GE.U32.AND.EX P0, PT, R0, R7, PT, P0 ;  /* 0x000000070000720c */ /* 0x000fda0003f06100 */
[----:B------:R-:W-:Y:S05]  /*28e0*/  @!P0 BRA `(.L_x_244) ;  /* 0x0000000000288947 */ /* 0x000fea0003800000 */
[----:B------:R-:W-:Y:S01]  /*28f0*/  ISETP.GE.U32.AND P0, PT, R20, R3, PT ;  /* 0x000000031400720c */ /* 0x000fe20003f06070 */
[----:B------:R-:W-:Y:S01]  /*2900*/  IMAD.MOV.U32 R9, RZ, RZ, R6 ;  /* 0x000000ffff097224 */ /* 0x000fe200078e0006 */
[----:B------:R-:W-:Y:S01]  /*2910*/  MOV R8, R22 ;  /* 0x0000001600087202 */ /* 0x000fe20000000f00 */
[----:B------:R-:W-:Y:S01]  /*2920*/  IMAD.MOV.U32 R27, RZ, RZ, R22 ;  /* 0x000000ffff1b7224 */ /* 0x000fe200078e0016 */
[----:B------:R-:W-:Y:S01]  /*2930*/  ISETP.GE.U32.AND.EX P0, PT, R7, R0, PT, P0 ;  /* 0x000000000700720c */ /* 0x000fe20003f06100 */
[----:B------:R-:W-:Y:S02]  /*2940*/  IMAD.MOV.U32 R26, RZ, RZ, R3 ;  /* 0x000000ffff1a7224 */ /* 0x000fe400078e0003 */
[----:B------:R-:W-:Y:S01]  /*2950*/  IMAD.MOV.U32 R23, RZ, RZ, R0 ;  /* 0x000000ffff177224 */ /* 0x000fe200078e0000 */
[----:B------:R-:W-:-:S13]  /*2960*/  ISETP.GE.OR P0, PT, R6, R22, !P0 ;  /* 0x000000160600720c */ /* 0x000fda0004706670 */
[----:B------:R-:W-:Y:S05]  /*2970*/  @P0 BREAK.RELIABLE B2 ;  /* 0x0000000000020942 */ /* 0x000fea0003800100 */
[----:B------:R-:W-:Y:S05]  /*2980*/  @P0 BRA `(.L_x_245) ;  /* 0x00000000004c0947 */ /* 0x000fea0003800000 */
.L_x_244:
[----:B------:R-:W-:Y:S05]  /*2990*/  BSYNC.RELIABLE B2 ;  /* 0x0000000000027941 */ /* 0x000fea0003800100 */
.L_x_243:
        /* <DEDUP_REMOVED lines=14> */
[----:B------:R-:W-:Y:S02]  /*2a80*/  IMAD.MOV.U32 R7, RZ, RZ, R0 ;  /* 0x000000ffff077224 */ /* 0x000fe400078e0000 */
[----:B0-----:R-:W-:Y:S01]  /*2a90*/  IMAD.MOV.U32 R8, RZ, RZ, R6 ;  /* 0x000000ffff087224 */ /* 0x001fe200078e0006 */
[----:B------:R-:W-:Y:S01]  /*2aa0*/  MOV R9, R22 ;  /* 0x0000001600097202 */ /* 0x000fe20000000f00 */
[----:B------:R-:W-:-:S07]  /*2ab0*/  IMAD.MOV.U32 R6, RZ, RZ, R22 ;  /* 0x000000ffff067224 */ /* 0x000fce00078e0016 */
.L_x_245:
[----:B------:R-:W-:Y:S05]  /*2ac0*/  BSYNC.RECONVERGENT B1 ;  /* 0x0000000000017941 */ /* 0x000fea0003800200 */
.L_x_242:
        /* <DEDUP_REMOVED lines=13> */
.L_x_248:
[----:B------:R-:W-:Y:S05]  /*2ba0*/  BSYNC.RELIABLE B2 ;  /* 0x0000000000027941 */ /* 0x000fea0003800100 */
.L_x_247:
[----:B------:R-:W-:Y:S01]  /*2bb0*/  STL [R1+0x38], R27 ;  /* 0x0000381b01007387 */ /* 0x000fe20000100800 */
[----:B------:R-:W-:Y:S01]  /*2bc0*/  IMAD.MOV.U32 R16, RZ, RZ, R20 ;  /* 0x000000ffff107224 */ /* 0x000fe200078e0014 */
[----:B------:R-:W-:Y:S01]  /*2bd0*/  MOV R15, R21 ;  /* 0x00000015000f7202 */ /* 0x000fe20000000f00 */
[----:B------:R-:W-:Y:S01]  /*2be0*/  IMAD.MOV.U32 R17, RZ, RZ, R7 ;  /* 0x000000ffff117224 */ /* 0x000fe200078e0007 */
[----:B------:R0:W-:Y:S01]  /*2bf0*/  STL [R1+0x48], R13 ;  /* 0x0000480d01007387 */ /* 0x0001e20000100800 */
[--C-:B------:R-:W-:Y:S02]  /*2c00*/  IMAD.MOV.U32 R14, RZ, RZ, R24.reuse ;  /* 0x000000ffff0e7224 */ /* 0x100fe400078e0018 */
[--C-:B------:R-:W-:Y:S01]  /*2c10*/  IMAD.MOV.U32 R0, RZ, RZ, R13.reuse ;  /* 0x000000ffff007224 */ /* 0x100fe200078e000d */
[----:B------:R1:W-:Y:S01]  /*2c20*/  STL.64 [R1+0x30], R16 ;  /* 0x0000301001007387 */ /* 0x0003e20000100a00 */
[----:B------:R-:W-:Y:S02]  /*2c30*/  IMAD.MOV.U32 R8, RZ, RZ, R13 ;  /* 0x000000ffff087224 */ /* 0x000fe400078e000d */
[----:B------:R-:W-:Y:S01]  /*2c40*/  IMAD.MOV.U32 R3, RZ, RZ, R24 ;  /* 0x000000ffff037224 */ /* 0x000fe200078e0018 */
[----:B------:R2:W-:Y:S01]  /*2c50*/  STL.64 [R1+0x40], R14 ;  /* 0x0000400e01007387 */ /* 0x0005e20000100a00 */
[----:B------:R-:W-:-:S02]  /*2c60*/  IMAD.MOV.U32 R28, RZ, RZ, R21 ;  /* 0x000000ffff1c7224 */ /* 0x000fc400078e0015 */
[--C-:B------:R-:W-:Y:S02]  /*2c70*/  IMAD.MOV.U32 R29, RZ, RZ, R27.reuse ;  /* 0x000000ffff1d7224 */ /* 0x100fe400078e001b */
[----:B0-----:R-:W-:Y:S02]  /*2c80*/  IMAD.MOV.U32 R13, RZ, RZ, R27 ;  /* 0x000000ffff0d7224 */ /* 0x001fe400078e001b */
[----:B-1----:R-:W-:Y:S02]  /*2c90*/  IMAD.MOV.U32 R16, RZ, RZ, R24 ;  /* 0x000000ffff107224 */ /* 0x002fe400078e0018 */
[----:B------:R-:W-:Y:S01]  /*2ca0*/  IMAD.MOV.U32 R17, RZ, RZ, R21 ;  /* 0x000000ffff117224 */ /* 0x000fe200078e0015 */
[----:B------:R-:W-:Y:S01]  /*2cb0*/  MOV R21, R7 ;  /* 0x0000000700157202 */ /* 0x000fe20000000f00 */
[----:B--2---:R-:W-:Y:S02]  /*2cc0*/  IMAD.MOV.U32 R14, RZ, RZ, R20 ;  /* 0x000000ffff0e7224 */ /* 0x004fe400078e0014 */
[----:B------:R-:W-:-:S02]  /*2cd0*/  IMAD.MOV.U32 R15, RZ, RZ, R7 ;  /* 0x000000ffff0f7224 */ /* 0x000fc400078e0007 */
[----:B------:R-:W-:-:S07]  /*2ce0*/  IMAD.MOV.U32 R24, RZ, RZ, R20 ;  /* 0x000000ffff187224 */ /* 0x000fce00078e0014 */
.L_x_249:
[----:B------:R-:W-:Y:S05]  /*2cf0*/  BSYNC.RECONVERGENT B1 ;  /* 0x0000000000017941 */ /* 0x000fea0003800200 */
.L_x_246:
        /* <DEDUP_REMOVED lines=18> */
[----:B------:R-:W-:Y:S01]  /*2e20*/  @!P0 IMAD.MOV.U32 R18, RZ, RZ, R24 ;  /* 0x000000ffff128224 */ /* 0x000fe200078e0018 */
[----:B------:R-:W-:Y:S01]  /*2e30*/  @!P0 STL.64 [R1+0x20], R20 ;  /* 0x0000201401008387 */ /* 0x000fe20000100a00 */
[----:B0-----:R-:W-:-:S03]  /*2e40*/  @!P2 IMAD.MOV.U32 R16, RZ, RZ, R3 ;  /* 0x000000ffff10a224 */ /* 0x001fc600078e0003 */
[----:B------:R-:W-:Y:S01]  /*2e50*/  @!P2 STL.64 [R1+0x40], R22 ;  /* 0x000040160100a387 */ /* 0x000fe20000100a00 */
[----:B------:R-:W-:-:S05]  /*2e60*/  @!P2 IMAD.MOV.U32 R17, RZ, RZ, R28 ;  /* 0x000000ffff11a224 */ /* 0x000fca00078e001c */
[----:B------:R0:W-:Y:S04]  /*2e70*/  @!P2 STL.64 [R1+0x50], R16 ;  /* 0x000050100100a387 */ /* 0x0001e80000100a00 */
[----:B0-----:R0:W2:Y:S01]  /*2e80*/  LDL.LU.64 R16, [R1+0x60] ;  /* 0x0000600001107983 */ /* 0x0010a20000300a00 */
[----:B------:R-:W-:Y:S01]  /*2e90*/  @!P0 IMAD.MOV.U32 R24, RZ, RZ, R11 ;  /* 0x000000ffff188224 */ /* 0x000fe200078e000b */
[----:B------:R-:W-:Y:S01]  /*2ea0*/  BSSY.RELIABLE B1, `(.L_x_250) ;  /* 0x0000027000017945 */ /* 0x000fe20003800100 */
        /* <DEDUP_REMOVED lines=8> */
[----:B------:R-:W-:-:S02]  /*2f30*/  @!P2 IMAD.MOV.U32 R28, RZ, RZ, R23 ;  /* 0x000000ffff1ca224 */ /* 0x000fc400078e0017 */
[----:B------:R-:W-:Y:S01]  /*2f40*/  @!P0 IMAD.MOV.U32 R25, RZ, RZ, R13 ;  /* 0x000000ffff198224 */ /* 0x000fe200078e000d */
[----:B------:R1:W-:Y:S01]  /*2f50*/  @!P0 STL [R1+0x28], R13 ;  /* 0x0000280d01008387 */ /* 0x0003e20000100800 */
[----:B------:R-:W-:Y:S01]  /*2f60*/  @!P2 IMAD.MOV.U32 R9, RZ, RZ, R0 ;  /* 0x000000ffff09a224 */ /* 0x000fe200078e0000 */
[----:B------:R-:W-:Y:S01]  /*2f70*/  ISETP.GE.U32.AND.EX P1, PT, R28, R21, PT, P1 ;  /* 0x000000151c00720c */ /* 0x000fe20003f26110 */
[----:B------:R-:W-:Y:S01]  /*2f80*/  @!P0 IMAD.MOV.U32 R29, RZ, RZ, R12 ;  /* 0x000000ffff1d8224 */ /* 0x000fe200078e000c */
[----:B------:R3:W-:Y:S01]  /*2f90*/  @!P2 STL [R1+0x58], R0 ;  /* 0x000058000100a387 */ /* 0x0007e20000100800 */
[----:B------:R-:W-:Y:S02]  /*2fa0*/  @!P2 IMAD.MOV.U32 R8, RZ, RZ, R6 ;  /* 0x000000ffff08a224 */ /* 0x000fe400078e0006 */
[----:B------:R-:W-:Y:S02]  /*2fb0*/  @!P0 IMAD.MOV.U32 R14, RZ, RZ, R11 ;  /* 0x000000ffff0e8224 */ /* 0x000fe400078e000b */
[----:B------:R-:W-:-:S02]  /*2fc0*/  @!P0 IMAD.MOV.U32 R15, RZ, RZ, R10 ;  /* 0x000000ffff0f8224 */ /* 0x000fc400078e000a */
[----:B-1----:R-:W-:Y:S02]  /*2fd0*/  @!P0 IMAD.MOV.U32 R13, RZ, RZ, R12 ;  /* 0x000000ffff0d8224 */ /* 0x002fe400078e000c */
[----:B---3--:R-:W-:Y:S02]  /*2fe0*/  @!P2 IMAD.MOV.U32 R0, RZ, RZ, R6 ;  /* 0x000000ffff00a224 */ /* 0x008fe400078e0006 */
[----:B--2---:R-:W-:Y:S01]  /*2ff0*/  @!P2 IMAD.MOV.U32 R16, RZ, RZ, R26 ;  /* 0x000000ffff10a224 */ /* 0x004fe200078e001a */
[----:B------:R-:W-:Y:S01]  /*3000*/  @!P2 MOV R17, R23 ;  /* 0x000000170011a202 */ /* 0x000fe20000000f00 */
        /* <DEDUP_REMOVED lines=16> */
.L_x_251:
[----:B------:R-:W-:Y:S05]  /*3110*/  BSYNC.RELIABLE B1 ;  /* 0x0000000000017941 */ /* 0x000fea0003800100 */
.L_x_250:
[----:B------:R-:W-:Y:S01]  /*3120*/  IMAD.MOV.U32 R10, RZ, RZ, R24 ;  /* 0x000000ffff0a7224 */ /* 0x000fe200078e0018 */
[----:B------:R-:W-:Y:S01]  /*3130*/  MOV R11, R21 ;  /* 0x00000015000b7202 */ /* 0x000fe20000000f00 */
[----:B------:R-:W-:Y:S01]  /*3140*/  STL [R1+0x38], R0 ;  /* 0x0000380001007387 */ /* 0x000fe20000100800 */
[----:B------:R-:W-:Y:S02]  /*3150*/  IMAD.MOV.U32 R6, RZ, RZ, R3 ;  /* 0x000000ffff067224 */ /* 0x000fe400078e0003 */
[----:B------:R-:W-:Y:S01]  /*3160*/  IMAD.MOV.U32 R7, RZ, RZ, R28 ;  /* 0x000000ffff077224 */ /* 0x000fe200078e001c */
[----:B------:R-:W-:Y:S01]  /*3170*/  STL.64 [R1+0x40], R10 ;  /* 0x0000400a01007387 */ /* 0x000fe20000100a00 */
[----:B------:R-:W-:Y:S02]  /*3180*/  IMAD.MOV.U32 R22, RZ, RZ, R13 ;  /* 0x000000ffff167224 */ /* 0x000fe400078e000d */
[----:B------:R-:W-:Y:S01]  /*3190*/  IMAD.MOV.U32 R23, RZ, RZ, R0 ;  /* 0x000000ffff177224 */ /* 0x000fe200078e0000 */
[----:B------:R-:W-:Y:S01]  /*31a0*/  STL [R1+0x48], R13 ;  /* 0x0000480d01007387 */ /* 0x000fe20000100800 */
[----:B------:R-:W-:-:S02]  /*31b0*/  IMAD.MOV.U32 R12, RZ, RZ, R25 ;  /* 0x000000ffff0c7224 */ /* 0x000fc400078e0019 */
[----:B------:R-:W-:Y:S01]  /*31c0*/  IMAD.MOV.U32 R14, RZ, RZ, R3 ;  /* 0x000000ffff0e7224 */ /* 0x000fe200078e0003 */
[----:B------:R0:W-:Y:S01]  /*31d0*/  STL.64 [R1+0x30], R6 ;  /* 0x0000300601007387 */ /* 0x0001e20000100a00 */
[----:B------:R-:W-:Y:S02]  /*31e0*/  IMAD.MOV.U32 R15, RZ, RZ, R28 ;  /* 0x000000ffff0f7224 */ /* 0x000fe400078e001c */
[----:B------:R-:W-:Y:S02]  /*31f0*/  IMAD.MOV.U32 R16, RZ, RZ, R24 ;  /* 0x000000ffff107224 */ /* 0x000fe400078e0018 */
[----:B------:R-:W-:Y:S02]  /*3200*/  IMAD.MOV.U32 R17, RZ, RZ, R21 ;  /* 0x000000ffff117224 */ /* 0x000fe400078e0015 */
[----:B0-----:R-:W-:-:S07]  /*3210*/  IMAD.MOV.U32 R6, RZ, RZ, R9 ;  /* 0x000000ffff067224 */ /* 0x001fce00078e0009 */
.L_x_237:
[----:B------:R-:W-:Y:S05]  /*3220*/  BSYNC.RECONVERGENT B0 ;  /* 0x0000000000007941 */ /* 0x000fea0003800200 */
.L_x_236:
[----:B------:R-:W-:Y:S05]  /*3230*/  WARPSYNC.ALL ;  /* 0x0000000000007948 */ /* 0x000fea0003800000 */
[----:B------:R-:W-:Y:S01]  /*3240*/  VIADD R13, R1, 0x10 ;  /* 0x00000010010d7836 */ /* 0x000fe20000000000 */
[----:B------:R-:W-:-:S06]  /*3250*/  UMOV UR4, 0x2 ;  /* 0x0000000200047882 */ /* 0x000fcc0000000000 */
.L_x_263:
[----:B----4-:R-:W4:Y:S01]  /*3260*/  S2R R9, SR_TID.X ;  /* 0x0000000000097919 */ /* 0x010f220000002100 */
[----:B------:R-:W-:Y:S01]  /*3270*/  UIADD3 UR5, UPT, UPT, -UR4, URZ, URZ ;  /* 0x000000ff04057290 */ /* 0x000fe2000fffe1ff */
[----:B------:R-:W5:Y:S01]  /*3280*/  S2UR UR7, SR_CgaCtaId ;  /* 0x00000000000779c3 */ /* 0x000f620000008800 */
[----:B------:R-:W-:-:S07]  /*3290*/  UIADD3 UR6, UPT, UPT, UR4, -0x1, URZ ;  /* 0xffffffff04067890 */ /* 0x000fce000fffe0ff */
[----:B------:R-:W-:Y:S06]  /*32a0*/  BAR.SYNC.DEFER_BLOCKING 0x0 ;  /* 0x0000000000007b1d */ /* 0x000fec0000010000 */
[----:B------:R-:W-:Y:S01]  /*32b0*/  BSSY.RECONVERGENT B0, `(.L_x_252) ;  /* 0x0000036000007945 */ /* 0x000fe20003800200 */
[C---:B----4-:R-:W-:Y:S01]  /*32c0*/  LOP3.LUT R0, R9.reuse, UR5, RZ, 0xc0, !PT ;  /* 0x0000000509007c12 */ /* 0x050fe2000f8ec0ff */
[----:B------:R-:W-:Y:S01]  /*32d0*/  UMOV UR5, UR4 ;  /* 0x0000000400057c82 */ /* 0x000fe20008000000 */
[----:B------:R-:W-:Y:S01]  /*32e0*/  USHF.L.U32 UR4, UR4, 0x1, URZ ;  /* 0x0000000104047899 */ /* 0x000fe200080006ff */
[----:B------:R-:W-:Y:S01]  /*32f0*/  LOP3.LUT R7, R9, UR6, RZ, 0xc0, !PT ;  /* 0x0000000609077c12 */ /* 0x000fe2000f8ec0ff */
[----:B------:R-:W-:Y:S01]  /*3300*/  UMOV UR6, 0x400 ;  /* 0x0000040000067882 */ /* 0x000fe20000000000 */
[----:B------:R-:W-:Y:S01]  /*3310*/  IMAD.SHL.U32 R3, R0, 0x4, RZ ;  /* 0x0000000400037824 */ /* 0x000fe200078e00ff */
[----:B-----5:R-:W-:-:S02]  /*3320*/  ULEA UR6, UR7, UR6, 0x18 ;  /* 0x0000000607067291 */ /* 0x020fc4000f8ec0ff */
[----:B------:R-:W-:Y:S02]  /*3330*/  IMAD.SHL.U32 R7, R7, 0x4, RZ ;  /* 0x0000000407077824 */ /* 0x000fe400078e00ff */
[----:B------:R-:W-:Y:S02]  /*3340*/  VIMNMX R0, PT, PT, R2, R3, PT ;  /* 0x0000000302007248 */ /* 0x000fe40003fe0100 */
[----:B------:R-:W-:Y:S02]  /*3350*/  LEA R9, R9, UR6, 0x6 ;  /* 0x0000000609097c11 */ /* 0x000fe4000f8e30ff */
[--C-:B------:R-:W-:Y:S02]  /*3360*/  VIADDMNMX R3, R0, UR4, R2.reuse, PT ;  /* 0x0000000400037c46 */ /* 0x100fe4000b800102 */
[----:B------:R-:W-:Y:S01]  /*3370*/  VIMNMX R8, PT, PT, R2, R7, PT ;  /* 0x0000000702087248 */ /* 0x000fe20003fe0100 */
[----:B------:R4:W-:Y:S01]  /*3380*/  STS.64 [R9], R18 ;  /* 0x0000001209007388 */ /* 0x0009e20000000a00 */
[----:B0123--:R-:W-:-:S02]  /*3390*/  VIADDMNMX R26, R3, UR4, R2, PT ;  /* 0x00000004031a7c46 */ /* 0x00ffc4000b800102 */
[C---:B------:R-:W-:Y:S01]  /*33a0*/  VIADDMNMX R10, R3.reuse, -R0, R8, PT ;  /* 0x80000000030a7246 */ /* 0x040fe20003800108 */
[----:B------:R4:W-:Y:S01]  /*33b0*/  STS.64 [R9+0x10], R14 ;  /* 0x0000100e09007388 */ /* 0x0009e20000000a00 */
[----:B------:R-:W-:-:S03]  /*33c0*/  IADD3 R7, PT, PT, -R3, R26, RZ ;  /* 0x0000001a03077210 */ /* 0x000fc60007ffe1ff */
[----:B------:R4:W-:Y:S01]  /*33d0*/  STS.64 [R9+0x20], R16 ;  /* 0x0000201009007388 */ /* 0x0009e20000000a00 */
[C---:B------:R-:W-:Y:S01]  /*33e0*/  ISETP.GE.AND P0, PT, R8.reuse, R7, PT ;  /* 0x000000070800720c */ /* 0x040fe20003f06270 */
[----:B------:R-:W-:Y:S02]  /*33f0*/  IMAD.IADD R7, R8, 0x1, -R7 ;  /* 0x0000000108077824 */ /* 0x000fe400078e0a07 */
[----:B------:R4:W-:Y:S03]  /*3400*/  STS.64 [R9+0x30], R4 ;  /* 0x0000300409007388 */ /* 0x0009e60000000a00 */
        /* <DEDUP_REMOVED lines=8> */
[----:B----4-:R-:W-:Y:S02]  /*3490*/  IMAD.MOV.U32 R6, RZ, RZ, R10 ;  /* 0x000000ffff067224 */ /* 0x010fe400078e000a */
[----:B------:R-:W-:-:S07]  /*34a0*/  IMAD.IADD R14, R8, 0x1, R3 ;  /* 0x00000001080e7824 */ /* 0x000fce00078e0203 */
.L_x_254:
        /* <DEDUP_REMOVED lines=22> */
.L_x_253:
[----:B------:R-:W-:Y:S05]  /*3610*/  BSYNC.RECONVERGENT B0 ;  /* 0x0000000000007941 */ /* 0x000fea0003800200 */
.L_x_252:
[----:B------:R-:W-:Y:S01]  /*3620*/  IMAD.IADD R20, R0, 0x1, R7 ;  /* 0x0000000100147824 */ /* 0x000fe200078e0207 */
[----:B----4-:R-:W-:Y:S01]  /*3630*/  IADD3 R23, PT, PT, -R7, R3, R8 ;  /* 0x0000000307177210 */ /* 0x010fe20007ffe108 */
        /* <DEDUP_REMOVED lines=9> */
[----:B0-----:R-:W-:-:S02]  /*36d0*/  IMAD.MOV.U32 R4, RZ, RZ, R14 ;  /* 0x000000ffff047224 */ /* 0x001fc400078e000e */
[----:B------:R-:W-:Y:S02]  /*36e0*/  IMAD.MOV.U32 R5, RZ, RZ, R15 ;  /* 0x000000ffff057224 */ /* 0x000fe400078e000f */
[----:B-1----:R-:W-:Y:S01]  /*36f0*/  IMAD.MOV.U32 R8, RZ, RZ, R16 ;  /* 0x000000ffff087224 */ /* 0x002fe200078e0010 */
[----:B------:R-:W-:Y:S01]  /*3700*/  MOV R9, R17 ;  /* 0x0000001100097202 */ /* 0x000fe20000000f00 */
        /* <DEDUP_REMOVED lines=8> */
.L_x_256:
[----:B------:R-:W-:Y:S05]  /*3790*/  BSYNC.RECONVERGENT B0 ;  /* 0x0000000000007941 */ /* 0x000fea0003800200 */
.L_x_255:
        /* <DEDUP_REMOVED lines=26> */
.L_x_258:
[----:B------:R-:W-:Y:S05]  /*3940*/  BSYNC.RECONVERGENT B0 ;  /* 0x0000000000007941 */ /* 0x000fea0003800200 */
.L_x_257:
        /* <DEDUP_REMOVED lines=17> */
[----:B------:R-:W-:Y:S01]  /*3a60*/  @!P1 IMAD R7, R20, 0x10, R0 ;  /* 0x0000001014079824 */ /* 0x000fe200078e0200 */
[----:B------:R-:W-:Y:S01]  /*3a70*/  ISETP.GE.AND P2, PT, R21, R26, PT ;  /* 0x0000001a1500720c */ /* 0x000fe20003f46270 */
[----:B------:R-:W-:Y:S01]  /*3a80*/  @P1 IMAD.U32 R0, RZ, RZ, UR6 ;  /* 0x00000006ff001e24 */ /* 0x000fe2000f8e00ff */
[----:B------:R-:W-:Y:S01]  /*3a90*/  BSSY.RECONVERGENT B0, `(.L_x_259) ;  /* 0x000000f000007945 */ /* 0x000fe20003800200 */
[----:B------:R-:W-:-:S02]  /*3aa0*/  PLOP3.LUT P0, PT, PT, PT, PT, 0x8, 0x80 ;  /* 0x000000000080781c */ /* 0x000fc40003f0e170 */
[----:B------:R-:W3:Y:S01]  /*3ab0*/  @!P1 LDS.128 R4, [R7] ;  /* 0x0000000007049984 */ /* 0x000ee20000000c00 */
[----:B0-----:R-:W-:-:S06]  /*3ac0*/  @P1 LEA R11, R21, R0, 0x4 ;  /* 0x00000000150b1211 */ /* 0x001fcc00078e20ff */
        /* <DEDUP_REMOVED lines=11> */
.L_x_260:
[----:B------:R-:W-:Y:S05]  /*3b80*/  BSYNC.RECONVERGENT B0 ;  /* 0x0000000000007941 */ /* 0x000fea0003800200 */
.L_x_259:
        /* <DEDUP_REMOVED lines=17> */
[----:B-1----:R-:W-:-:S02]  /*3ca0*/  IMAD.MOV.U32 R20, RZ, RZ, R16 ;  /* 0x000000ffff147224 */ /* 0x002fc400078e0010 */
[----:B0-----:R2:W-:Y:S01]  /*3cb0*/  @P0 STL.64 [R1+0x10], R8 ;  /* 0x0000100801000387 */ /* 0x0015e20000100a00 */
[----:B------:R-:W-:-:S03]  /*3cc0*/  IMAD.MOV.U32 R21, RZ, RZ, R17 ;  /* 0x000000ffff157224 */ /* 0x000fc600078e0011 */
        /* <DEDUP_REMOVED lines=11> */
[----:B------:R-:W-:Y:S02]  /*3d80*/  ISETP.GE.U32.AND P0, PT, R8, R4, PT ;  /* 0x000000040800720c */ /* 0x000fe40003f06070 */
[----:B------:R-:W-:Y:S02]  /*3d90*/  MOV R7, R13 ;  /* 0x0000000d00077202 */ /* 0x000fe40000000f00 */
[----:B------:R-:W-:-:S13]  /*3da0*/  ISETP.GE.U32.AND.EX P0, PT, R9, R5, PT, P0 ;  /* 0x000000050900720c */ /* 0x000fda0003f06100 */
[----:B------:R-:W-:Y:S05]  /*3db0*/  @!P0 BRA `(.L_x_262) ;  /* 0x0000000000148947 */ /* 0x000fea0003800000 */
[----:B------:R-:W-:Y:S01]  /*3dc0*/  ISETP.GE.U32.AND P0, PT, R4, R8, PT ;  /* 0x000000080400720c */ /* 0x000fe20003f06070 */
[----:B------:R-:W-:-:S03]  /*3dd0*/  IMAD.MOV.U32 R7, RZ, RZ, R25 ;  /* 0x000000ffff077224 */ /* 0x000fc600078e0019 */
[----:B------:R-:W-:-:S13]  /*3de0*/  ISETP.GE.U32.AND.EX P0, PT, R5, R9, PT, P0 ;  /* 0x000000090500720c */ /* 0x000fda0003f06100 */
[----:B------:R-:W-:-:S04]  /*3df0*/  @P0 ISETP.GE.AND P1, PT, R10, R6, PT ;  /* 0x000000060a00020c */ /* 0x000fc80003f26270 */
[----:B------:R-:W-:-:S09]  /*3e00*/  @P0 SEL R7, R13, R1, !P1 ;  /* 0x000000010d070207 */ /* 0x000fd20004800000 */
.L_x_262:
[----:B------:R-:W-:Y:S05]  /*3e10*/  BSYNC.RECONVERGENT B0 ;  /* 0x0000000000007941 */ /* 0x000fea0003800200 */
.L_x_261:
[----:B--2---:R-:W2:Y:S04]  /*3e20*/  LDL.64 R4, [R7] ;  /* 0x0000000007047983 */ /* 0x004ea80000100a00 */
[----:B--2---:R4:W-:Y:S04]  /*3e30*/  STL.64 [R1+0x50], R4 ;  /* 0x0000500401007387 */ /* 0x0049e80000100a00 */
[----:B------:R-:W2:Y:S01]  /*3e40*/  LDL R6, [R7+0x8] ;  /* 0x0000080007067983 */ /* 0x000ea20000100800 */
[----:B------:R-:W-:-:S03]  /*3e50*/  UISETP.GE.U32.AND UP0, UPT, UR5, 0x81, UPT ;  /* 0x000000810500788c */ /* 0x000fc6000bf06070 */
[----:B--2---:R4:W-:Y:S06]  /*3e60*/  STL [R1+0x58], R6 ;  /* 0x0000580601007387 */ /* 0x0049ec0000100800 */
[----:B------:R-:W-:Y:S05]  /*3e70*/  BRA.U !UP0, `(.L_x_263) ;  /* 0xfffffff108f87547 */ /* 0x000fea000b83ffff */
[----:B------:R-:W0:Y:S01]  /*3e80*/  S2R R28, SR_TID.X ;  /* 0x00000000001c7919 */ /* 0x000e220000002100 */
[----:B------:R-:W1:Y:S01]  /*3e90*/  S2UR UR6, SR_CgaCtaId ;  /* 0x00000000000679c3 */ /* 0x000e620000008800 */
[----:B------:R-:W2:Y:S01]  /*3ea0*/  LDCU.U8 UR4, c[0x0][0x380] ;  /* 0x00007000ff0477ac */ /* 0x000ea20008000000 */
[----:B------:R-:W3:Y:S01]  /*3eb0*/  S2R R7, SR_LANEID ;  /* 0x0000000000077919 */ /* 0x000ee20000000000 */
[----:B------:R-:W-:Y:S01]  /*3ec0*/  UMOV UR5, 0x400 ;  /* 0x0000040000057882 */ /* 0x000fe20000000000 */
[----:B------:R-:W5:Y:S01]  /*3ed0*/  S2R R8, SR_TID.X ;  /* 0x0000000000087919 */ /* 0x000f620000002100 */
[----:B--2---:R-:W-:-:S04]  /*3ee0*/  UPRMT UR4, UR4, 0x8880, URZ ;  /* 0x0000888004047896 */ /* 0x004fc800080000ff */
[----:B------:R-:W-:Y:S02]  /*3ef0*/  UISETP.NE.AND UP0, UPT, UR4, URZ, UPT ;  /* 0x000000ff0400728c */ /* 0x000fe4000bf05270 */
[----:B-1----:R-:W-:Y:S01]  /*3f00*/  ULEA UR5, UR6, UR5, 0x18 ;  /* 0x0000000506057291 */ /* 0x002fe2000f8ec0ff */
[----:B0-----:R-:W-:-:S05]  /*3f10*/  IMAD.SHL.U32 R3, R28, 0x4, RZ ;  /* 0x000000041c037824 */ /* 0x001fca00078e00ff */
[----:B------:R-:W-:-:S05]  /*3f20*/  LOP3.LUT R3, R3, 0xf80, RZ, 0xc0, !PT ;  /* 0x00000f8003037812 */ /* 0x000fca00078ec0ff */
[C---:B---3--:R-:W-:Y:S01]  /*3f30*/  IMAD.IADD R16, R3.reuse, 0x1, R7 ;  /* 0x0000000103107824 */ /* 0x048fe200078e0207 */
[----:B-----5:R-:W-:-:S04]  /*3f40*/  LOP3.LUT R3, R3, 0x1f, R8, 0xf8, !PT ;  /* 0x0000001f03037812 */ /* 0x020fc800078ef808 */
        /* <DEDUP_REMOVED lines=18> */
[----:B----4-:R-:W1:Y:S04]  /*4070*/  LDS.128 R4, [R16] ;  /* 0x0000000010047984 */ /* 0x010e680000000c00 */
[----:B------:R-:W2:Y:S04]  /*4080*/  LDS.128 R8, [R16+0x200] ;  /* 0x0002000010087984 */ /* 0x000ea80000000c00 */
[----:B------:R-:W3:Y:S04]  /*4090*/  LDS.128 R12, [R16+0x400] ;  /* 0x00040000100c7984 */ /* 0x000ee80000000c00 */
[----:B------:R-:W4:Y:S04]  /*40a0*/  LDS.128 R16, [R16+0x600] ;  /* 0x0006000010107984 */ /* 0x000f280000000c00 */
[----:B------:R-:W-:Y:S01]  /*40b0*/  @!P0 STS [R0+0x4000], R2 ;  /* 0x0040000200008388 */ /* 0x000fe20000000800 */
[----:B------:R-:W-:Y:S06]  /*40c0*/  BAR.SYNC.DEFER_BLOCKING 0x0 ;  /* 0x0000000000007b1d */ /* 0x000fec0000010000 */
[----:B------:R-:W5:Y:S01]  /*40d0*/  S2R R29, SR_CTAID.X ;  /* 0x00000000001d7919 */ /* 0x000f620000002500 */
[----:B-1----:R-:W-:Y:S04]  /*40e0*/  STL.64 [R1+0x20], R4 ;  /* 0x0000200401007387 */ /* 0x002fe80000100a00 */
[----:B------:R-:W1:Y:S04]  /*40f0*/  LDS R23, [R0+0x4000] ;  /* 0x0040000000177984 */ /* 0x000e680000000800 */
[----:B--2---:R2:W-:Y:S04]  /*4100*/  STL.64 [R1+0x30], R8 ;  /* 0x0000300801007387 */ /* 0x0045e80000100a00 */
[----:B---3--:R2:W-:Y:S04]  /*4110*/  STL.64 [R1+0x40], R12 ;  /* 0x0000400c01007387 */ /* 0x0085e80000100a00 */
[----:B------:R2:W-:Y:S01]  /*4120*/  STL [R1+0x28], R6 ;  /* 0x0000280601007387 */ /* 0x0005e20000100800 */
[----:B-----5:R-:W-:-:S03]  /*4130*/  IMAD.SHL.U32 R29, R29, 0x400, RZ ;  /* 0x000004001d1d7824 */ /* 0x020fc600078e00ff */
[----:B------:R2:W-:Y:S02]  /*4140*/  STL [R1+0x38], R10 ;  /* 0x0000380a01007387 */ /* 0x0005e40000100800 */
[----:B------:R-:W-:Y:S02]  /*4150*/  IADD3 R7, P2, PT, R29, R3, RZ ;  /* 0x000000031d077210 */ /* 0x000fe40007f5e0ff */
[----:B------:R2:W-:Y:S02]  /*4160*/  STL [R1+0x48], R14 ;  /* 0x0000480e01007387 */ /* 0x0005e40000100800 */
[C---:B0-----:R-:W-:Y:S01]  /*4170*/  LEA R20, P3, R7.reuse, UR4, 0x4 ;  /* 0x0000000407147c11 */ /* 0x041fe2000f8620ff */
[----:B------:R-:W-:Y:S01]  /*4180*/  IMAD.X R22, RZ, RZ, RZ, P2 ;  /* 0x000000ffff167224 */ /* 0x000fe200010e06ff */
[----:B----4-:R2:W-:Y:S04]  /*4190*/  STL.64 [R1+0x50], R16 ;  /* 0x0000501001007387 */ /* 0x0105e80000100a00 */
[----:B------:R-:W-:Y:S01]  /*41a0*/  LEA.HI.X R21, R7, UR5, R22, 0x4, P3 ;  /* 0x0000000507157c11 */ /* 0x000fe200098f2416 */
[----:B------:R2:W-:Y:S01]  /*41b0*/  STL [R1+0x58], R18 ;  /* 0x0000581201007387 */ /* 0x0005e20000100800 */
[----:B-1----:R-:W-:-:S02]  /*41c0*/  ISETP.GE.AND P0, PT, R3, R23, PT ;  /* 0x000000170300720c */ /* 0x002fc40003f06270 */
        /* <DEDUP_REMOVED lines=13> */
.L_x_264:
        /* <DEDUP_REMOVED lines=46> */
.L_x_265:
        /* <DEDUP_REMOVED lines=16> */
.L_x_427:


//--------------------- .text._ZN3cub18CUB_300001_SM_10006detail11EmptyKernelIvEEvv --------------------------
	.section	.text._ZN3cub18CUB_300001_SM_10006detail11EmptyKernelIvEEvv,"ax",@progbits
	.align	128
        .global         _ZN3cub18CUB_300001_SM_10006detail11EmptyKernelIvEEvv
        .type           _ZN3cub18CUB_300001_SM_10006detail11EmptyKernelIvEEvv,@function
        .size           _ZN3cub18CUB_300001_SM_10006detail11EmptyKernelIvEEvv,(.L_x_428 - _ZN3cub18CUB_300001_SM_10006detail11EmptyKernelIvEEvv)
        .other          _ZN3cub18CUB_300001_SM_10006detail11EmptyKernelIvEEvv,@"STO_CUDA_ENTRY STV_DEFAULT"
_ZN3cub18CUB_300001_SM_10006detail11EmptyKernelIvEEvv:
.text._ZN3cub18CUB_300001_SM_10006detail11EmptyKernelIvEEvv:
[----:B------:R-:W-:Y:S01]  /*0000*/  LDC R1, c[0x0][0x37c] ;  /* 0x0000df00ff017b82 */ /* 0x000fe20000000800 */
[----:B------:R-:W-:Y:S05]  /*0010*/  EXIT ;  /* 0x000000000000794d */ /* 0x000fea0003800000 */
.L_x_266:
        /* <DEDUP_REMOVED lines=14> */
.L_x_428:


//--------------------- .text._Z14findHammingOnePKN4cuda3std3__44pairImiEEPKhiimm --------------------------
	.section	.text._Z14findHammingOnePKN4cuda3std3__44pairImiEEPKhiimm,"ax",@progbits
	.align	128
        .global         _Z14findHammingOnePKN4cuda3std3__44pairImiEEPKhiimm
        .type           _Z14findHammingOnePKN4cuda3std3__44pairImiEEPKhiimm,@function
        .size           _Z14findHammingOnePKN4cuda3std3__44pairImiEEPKhiimm,(.L_x_420 - _Z14findHammingOnePKN4cuda3std3__44pairImiEEPKhiimm)
        .other          _Z14findHammingOnePKN4cuda3std3__44pairImiEEPKhiimm,@"STO_CUDA_ENTRY STV_DEFAULT"
_Z14findHammingOnePKN4cuda3std3__44pairImiEEPKhiimm:
.text._Z14findHammingOnePKN4cuda3std3__44pairImiEEPKhiimm:
[----:B------:R-:W0:Y:S01]  /*0000*/  LDC R1, c[0x0][0x37c] ;  /* 0x0000df00ff017b82 */ /* 0x000e220000000800 */
[----:B------:R-:W1:Y:S01]  /*0010*/  S2R R0, SR_TID.X ;  /* 0x0000000000007919 */ /* 0x000e620000002100 */
[----:B------:R-:W2:Y:S06]  /*0020*/  LDCU UR5, c[0x0][0x2fc] ;  /* 0x00005f80ff0577ac */ /* 0x000eac0008000800 */
[----:B------:R-:W1:Y:S01]  /*0030*/  S2UR UR6, SR_CTAID.X ;  /* 0x00000000000679c3 */ /* 0x000e620000002500 */
[----:B0-----:R-:W-:Y:S01]  /*0040*/  VIADD R1, R1, 0xfffffff8 ;  /* 0xfffffff801017836 */ /* 0x001fe20000000000 */
[----:B------:R-:W0:Y:S06]  /*0050*/  LDCU UR4, c[0x0][0x2f8] ;  /* 0x00005f00ff0477ac */ /* 0x000e2c0008000800 */
[----:B------:R-:W1:Y:S08]  /*0060*/  LDC R3, c[0x0][0x360] ;  /* 0x0000d800ff037b82 */ /* 0x000e700000000800 */
[----:B------:R-:W3:Y:S01]  /*0070*/  LDC.64 R24, c[0x0][0x390] ;  /* 0x0000e400ff187b82 */ /* 0x000ee20000000a00 */
[----:B0-----:R-:W-:-:S05]  /*0080*/  IADD3 R22, P1, PT, R1, UR4, RZ ;  /* 0x0000000401167c10 */ /* 0x001fca000ff3e0ff */
[----:B--2---:R-:W-:Y:S02]  /*0090*/  IMAD.X R2, RZ, RZ, UR5, P1 ;  /* 0x00000005ff027e24 */ /* 0x004fe400088e06ff */
[----:B-1----:R-:W-:Y:S01]  /*00a0*/  IMAD R3, R3, UR6, R0 ;  /* 0x0000000603037c24 */ /* 0x002fe2000f8e0200 */
[----:B---3--:R-:W-:-:S04]  /*00b0*/  ISETP.GE.AND P0, PT, R25, 0x1, PT ;  /* 0x000000011900780c */ /* 0x008fc80003f06270 */
[----:B------:R-:W-:-:S13]  /*00c0*/  ISETP.GE.OR P0, PT, R3, R24, !P0 ;  /* 0x000000180300720c */ /* 0x000fda0004706670 */
[----:B------:R-:W-:Y:S05]  /*00d0*/  @P0 EXIT ;  /* 0x000000000000094d */ /* 0x000fea0003800000 */
[----:B------:R-:W0:Y:S01]  /*00e0*/  LDC.64 R18, c[0x0][0x380] ;  /* 0x0000e000ff127b82 */ /* 0x000e220000000a00 */
[----:B------:R-:W1:Y:S01]  /*00f0*/  LDCU.64 UR4, c[0x0][0x398] ;  /* 0x00007300ff0477ac */ /* 0x000e620008000a00 */
[----:B------:R-:W-:Y:S02]  /*0100*/  VIADD R24, R24, 0xffffffff ;  /* 0xffffffff18187836 */ /* 0x000fe40000000000 */
[----:B------:R-:W-:Y:S01]  /*0110*/  IMAD.MOV.U32 R23, RZ, RZ, RZ ;  /* 0x000000ffff177224 */ /* 0x000fe200078e00ff */
[----:B------:R-:W2:Y:S02]  /*0120*/  LDCU.64 UR36, c[0x0][0x358] ;  /* 0x00006b00ff2477ac */ /* 0x000ea40008000a00 */
[----:B------:R-:W-:Y:S01]  /*0130*/  ISETP.NE.AND P0, PT, R24, RZ, PT ;  /* 0x000000ff1800720c */ /* 0x000fe20003f05270 */
[----:B------:R-:W3:Y:S01]  /*0140*/  LDCU.64 UR38, c[0x0][0x3a0] ;  /* 0x00007400ff2677ac */ /* 0x000ee20008000a00 */
[----:B-1----:R-:W-:Y:S01]  /*0150*/  MOV R26, UR4 ;  /* 0x00000004001a7c02 */ /* 0x002fe20008000f00 */
[----:B------:R-:W-:-:S02]  /*0160*/  IMAD.U32 R27, RZ, RZ, UR5 ;  /* 0x00000005ff1b7e24 */ /* 0x000fc4000f8e00ff */
[----:B0-----:R-:W-:-:S08]  /*0170*/  IMAD.WIDE R18, R3, 0x10, R18 ;  /* 0x0000001003127825 */ /* 0x001fd000078e0212 */
[----:B--23--:R-:W-:Y:S05]  /*0180*/  @P0 BRA `(.L_x_267) ;  /* 0x0000002000400947 */ /* 0x00cfea0003800000 */
[----:B------:R-:W-:Y:S01]  /*0190*/  ISETP.GE.U32.AND P0, PT, R25, 0x4, PT ;  /* 0x000000041900780c */ /* 0x000fe20003f06070 */
[----:B------:R-:W0:Y:S01]  /*01a0*/  LDCU UR48, c[0x0][0x394] ;  /* 0x00007280ff3077ac */ /* 0x000e220008000800 */
[----:B------:R-:W-:Y:S02]  /*01b0*/  IMAD.U32 R16, RZ, RZ, UR4 ;  /* 0x00000004ff107e24 */ /* 0x000fe4000f8e00ff */
[----:B------:R-:W-:Y:S01]  /*01c0*/  IMAD.U32 R17, RZ, RZ, UR5 ;  /* 0x00000005ff117e24 */ /* 0x000fe2000f8e00ff */
[----:B------:R-:W1:Y:S01]  /*01d0*/  LDCU UR49, c[0x0][0x3a4] ;  /* 0x00007480ff3177ac */ /* 0x000e620008000800 */
[----:B------:R-:W-:Y:S01]  /*01e0*/  IMAD.MOV.U32 R27, RZ, RZ, RZ ;  /* 0x000000ffff1b7224 */ /* 0x000fe200078e00ff */
[----:B------:R-:W2:Y:S01]  /*01f0*/  LDCU UR50, c[0x0][0x3a0] ;  /* 0x00007400ff3277ac */ /* 0x000ea20008000800 */
[----:B------:R-:W3:Y:S01]  /*0200*/  LDCU.64 UR44, c[0x0][0x398] ;  /* 0x00007300ff2c77ac */ /* 0x000ee20008000a00 */
[----:B------:R-:W4:Y:S04]  /*0210*/  LDCU.64 UR46, c[0x0][0x388] ;  /* 0x00007100ff2e77ac */ /* 0x000f280008000a00 */
[----:B------:R-:W-:Y:S05]  /*0220*/  @!P0 BRA `(.L_x_268) ;  /* 0x0000001800708947 */ /* 0x000fea0003800000 */
[----:B------:R-:W5:Y:S01]  /*0230*/  LDCU.64 UR6, c[0x0][0x388] ;  /* 0x00007100ff0677ac */ /* 0x000f620008000a00 */
[----:B------:R-:W-:Y:S01]  /*0240*/  LOP3.LUT R27, R25, 0x7ffffffc, RZ, 0xc0, !PT ;  /* 0x7ffffffc191b7812 */ /* 0x000fe200078ec0ff */
[----:B------:R-:W-:Y:S01]  /*0250*/  BSSY.RECONVERGENT B6, `(.L_x_268) ;  /* 0x0000199000067945 */ /* 0x000fe20003800200 */
[----:B------:R-:W-:Y:S01]  /*0260*/  IMAD.MOV.U32 R25, RZ, RZ, RZ ;  /* 0x000000ffff197224 */ /* 0x000fe200078e00ff */
[----:B------:R-:W0:Y:S01]  /*0270*/  LDCU UR51, c[0x0][0x394] ;  /* 0x00007280ff3377ac */ /* 0x000e220008000800 */
[----:B------:R-:W-:Y:S01]  /*0280*/  IMAD.U32 R16, RZ, RZ, UR4 ;  /* 0x00000004ff107e24 */ /* 0x000fe2000f8e00ff */
[----:B------:R-:W-:Y:S01]  /*0290*/  IADD3 R23, PT, PT, -R27, RZ, RZ ;  /* 0x000000ff1b177210 */ /* 0x000fe20007ffe1ff */
[----:B------:R-:W-:Y:S01]  /*02a0*/  IMAD.U32 R17, RZ, RZ, UR5 ;  /* 0x00000005ff117e24 */ /* 0x000fe2000f8e00ff */
[----:B------:R-:W0:Y:S01]  /*02b0*/  LDCU UR52, c[0x0][0x3a4] ;  /* 0x00007480ff3477ac */ /* 0x000e220008000800 */
[----:B------:R-:W0:Y:S01]  /*02c0*/  LDCU UR53, c[0x0][0x3a0] ;  /* 0x00007400ff3577ac */ /* 0x000e220008000800 */
[----:B------:R-:W0:Y:S01]  /*02d0*/  LDCU.64 UR42, c[0x0][0x398] ;  /* 0x00007300ff2a77ac */ /* 0x000e220008000a00 */
[----:B-----5:R-:W-:Y:S01]  /*02e0*/  MOV R26, UR6 ;  /* 0x00000006001a7c02 */ /* 0x020fe20008000f00 */
[----:B------:R-:W-:Y:S01]  /*02f0*/  IMAD.U32 R24, RZ, RZ, UR7 ;  /* 0x00000007ff187e24 */ /* 0x000fe2000f8e00ff */
[----:B------:R-:W0:Y:S06]  /*0300*/  LDCU.64 UR40, c[0x0][0x388] ;  /* 0x00007100ff2877ac */ /* 0x000e2c0008000a00 */
.L_x_304:
[----:B------:R-:W0:Y:S01]  /*0310*/  LDG.E R8, desc[UR36][R18.64+0x8] ;  /* 0x0000082412087981 */ /* 0x000e22000c1e1900 */
[----:B------:R-:W5:Y:S03]  /*0320*/  LDC.64 R6, c[0x0][0x3a0] ;  /* 0x0000e800ff067b82 */ /* 0x000f660000000a00 */
[----:B------:R-:W5:Y:S01]  /*0330*/  LDG.E.64 R4, desc[UR36][R18.64] ;  /* 0x0000002412047981 */ /* 0x000f62000c1e1b00 */
[----:B0-----:R-:W-:-:S05]  /*0340*/  IMAD R0, R8, UR51, R25 ;  /* 0x0000003308007c24 */ /* 0x001fca000f8e0219 */
[----:B------:R-:W-:-:S04]  /*0350*/  IADD3 R10, P0, PT, R0, UR40, RZ ;  /* 0x00000028000a7c10 */ /* 0x000fc8000ff1e0ff */
[----:B------:R-:W-:-:S05]  /*0360*/  LEA.HI.X.SX32 R11, R0, UR41, 0x1, P0 ;  /* 0x00000029000b7c11 */ /* 0x000fca00080f0eff */
[----:B------:R-:W2:Y:S01]  /*0370*/  LDG.E.U8 R10, desc[UR36][R10.64] ;  /* 0x000000240a0a7981 */ /* 0x000ea2000c1e1100 */
[----:B------:R-:W-:-:S05]  /*0380*/  IADD3 R3, P1, PT, RZ, -R16, RZ ;  /* 0x80000010ff037210 */ /* 0x000fca0007f3e0ff */
[----:B------:R-:W-:Y:S01]  /*0390*/  IMAD.X R9, RZ, RZ, ~R17, P1 ;  /* 0x000000ffff097224 */ /* 0x000fe200008e0e11 */
[----:B------:R-:W-:Y:S01]  /*03a0*/  BSSY.RECONVERGENT B0, `(.L_x_269) ;  /* 0x0000021000007945 */ /* 0x000fe20003800200 */
[----:B--2---:R-:W-:-:S04]  /*03b0*/  ISETP.NE.AND P0, PT, R10, 0x1, PT ;  /* 0x000000010a00780c */ /* 0x004fc80003f05270 */
[----:B------:R-:W-:Y:S02]  /*03c0*/  SEL R3, R16, R3, !P0 ;  /* 0x0000000310037207 */ /* 0x000fe40004000000 */
[----:B------:R-:W-:Y:S02]  /*03d0*/  SEL R12, R17, R9, !P0 ;  /* 0x00000009110c7207 */ /* 0x000fe40004000000 */
[----:B-----5:R-:W-:-:S04]  /*03e0*/  IADD3 R0, P0, P1, R3, R6, R4 ;  /* 0x0000000603007210 */ /* 0x020fc8000791e004 */
[----:B------:R-:W-:-:S04]  /*03f0*/  IADD3.X R3, PT, PT, R12, R7, R5, P0, P1 ;  /* 0x000000070c037210 */ /* 0x000fc800007e2405 */
[----:B------:R-:W-:-:S04]  /*0400*/  LOP3.LUT R7, R3, R7, RZ, 0xfc, !PT ;  /* 0x0000000703077212 */ /* 0x000fc800078efcff */
[----:B------:R-:W-:-:S13]  /*0410*/  ISETP.NE.U32.AND P0, PT, R7, RZ, PT ;  /* 0x000000ff0700720c */ /* 0x000fda0003f05070 */
[----:B------:R-:W-:Y:S05]  /*0420*/  @P0 BRA `(.L_x_270) ;  /* 0x0000000000500947 */ /* 0x000fea0003800000 */
[----:B------:R-:W0:Y:S01]  /*0430*/  I2F.U32.RP R3, R6 ;  /* 0x0000000600037306 */ /* 0x000e220000209000 */
[----:B------:R-:W-:-:S07]  /*0440*/  ISETP.NE.U32.AND P1, PT, R6, RZ, PT ;  /* 0x000000ff0600720c */ /* 0x000fce0003f25070 */
[----:B0-----:R-:W0:Y:S02]  /*0450*/  MUFU.RCP R3, R3 ;  /* 0x0000000300037308 */ /* 0x001e240000001000 */
[----:B0-----:R-:W-:-:S06]  /*0460*/  VIADD R10, R3, 0xffffffe ;  /* 0x0ffffffe030a7836 */ /* 0x001fcc0000000000 */
[----:B------:R0:W2:Y:S02]  /*0470*/  F2I.FTZ.U32.TRUNC.NTZ R11, R10 ;  /* 0x0000000a000b7305 */ /* 0x0000a4000021f000 */
[----:B0-----:R-:W-:Y:S02]  /*0480*/  IMAD.MOV.U32 R10, RZ, RZ, RZ ;  /* 0x000000ffff0a7224 */ /* 0x001fe400078e00ff */
[----:B--2---:R-:W-:-:S04]  /*0490*/  IMAD.MOV R7, RZ, RZ, -R11 ;  /* 0x000000ffff077224 */ /* 0x004fc800078e0a0b */
[----:B------:R-:W-:-:S04]  /*04a0*/  IMAD R7, R7, R6, RZ ;  /* 0x0000000607077224 */ /* 0x000fc800078e02ff */
[----:B------:R-:W-:-:S06]  /*04b0*/  IMAD.HI.U32 R11, R11, R7, R10 ;  /* 0x000000070b0b7227 */ /* 0x000fcc00078e000a */
[----:B------:R-:W-:-:S05]  /*04c0*/  IMAD.HI.U32 R11, R11, R0, RZ ;  /* 0x000000000b0b7227 */ /* 0x000fca00078e00ff */
[----:B------:R-:W-:-:S05]  /*04d0*/  IADD3 R11, PT, PT, -R11, RZ, RZ ;  /* 0x000000ff0b0b7210 */ /* 0x000fca0007ffe1ff */
[----:B------:R-:W-:Y:S02]  /*04e0*/  IMAD R7, R6, R11, R0 ;  /* 0x0000000b06077224 */ /* 0x000fe400078e0200 */
[----:B------:R-:W-:-:S03]  /*04f0*/  IMAD.MOV.U32 R11, RZ, RZ, RZ ;  /* 0x000000ffff0b7224 */ /* 0x000fc600078e00ff */
[----:B------:R-:W-:-:S13]  /*0500*/  ISETP.GE.U32.AND P0, PT, R7, R6, PT ;  /* 0x000000060700720c */ /* 0x000fda0003f06070 */
[----:B------:R-:W-:-:S05]  /*0510*/  @P0 IMAD.IADD R7, R7, 0x1, -R6 ;  /* 0x0000000107070824 */ /* 0x000fca00078e0a06 */
[----:B------:R-:W-:-:S13]  /*0520*/  ISETP.GE.U32.AND P0, PT, R7, R6, PT ;  /* 0x000000060700720c */ /* 0x000fda0003f06070 */
[----:B------:R-:W-:Y:S01]  /*0530*/  @P0 IMAD.IADD R7, R7, 0x1, -R6 ;  /* 0x0000000107070824 */ /* 0x000fe200078e0a06 */
[----:B------:R-:W-:-:S05]  /*0540*/  @!P1 LOP3.LUT R7, RZ, R6, RZ, 0x33, !PT ;  /* 0x00000006ff079212 */ /* 0x000fca00078e33ff */
[----:B------:R-:W-:Y:S01]  /*0550*/  IMAD.MOV.U32 R10, RZ, RZ, R7 ;  /* 0x000000ffff0a7224 */ /* 0x000fe200078e0007 */
[----:B------:R-:W-:Y:S06]  /*0560*/  BRA `(.L_x_271) ;  /* 0x0000000000107947 */ /* 0x000fec0003800000 */
.L_x_270:
[----:B------:R-:W-:-:S07]  /*0570*/  MOV R10, 0x590 ;  /* 0x00000590000a7802 */ /* 0x000fce0000000f00 */
[----:B-1-34-:R-:W-:Y:S05]  /*0580*/  CALL.REL.NOINC `($__internal_0_$__cuda_sm20_rem_u64) ;  /* 0x0000002400647944 */ /* 0x01afea0003c00000 */
[----:B------:R-:W-:Y:S01]  /*0590*/  MOV R10, R0 ;  /* 0x00000000000a7202 */ /* 0x000fe20000000f00 */
[----:B------:R-:W-:-:S07]  /*05a0*/  IMAD.MOV.U32 R11, RZ, RZ, R3 ;  /* 0x000000ffff0b7224 */ /* 0x000fce00078e0003 */
.L_x_271:
[----:B-1-34-:R-:W-:Y:S05]  /*05b0*/  BSYNC.RECONVERGENT B0 ;  /* 0x0000000000007941 */ /* 0x01afea0003800200 */
.L_x_269:
[----:B------:R-:W0:Y:S02]  /*05c0*/  LDC.64 R12, c[0x0][0x380] ;  /* 0x0000e000ff0c7b82 */ /* 0x000e240000000a00 */
[----:B0-----:R-:W2:Y:S01]  /*05d0*/  LDG.E.64 R6, desc[UR36][R12.64] ;  /* 0x000000240c067981 */ /* 0x001ea2000c1e1b00 */
[----:B------:R-:W-:Y:S01]  /*05e0*/  BSSY.RECONVERGENT B7, `(.L_x_272) ;  /* 0x0000017000077945 */ /* 0x000fe20003800200 */
[----:B--2---:R-:W-:-:S04]  /*05f0*/  ISETP.NE.U32.AND P0, PT, R6, R10, PT ;  /* 0x0000000a0600720c */ /* 0x004fc80003f05070 */
[----:B------:R-:W-:-:S13]  /*0600*/  ISETP.NE.AND.EX P0, PT, R7, R11, PT, P0 ;  /* 0x0000000b0700720c */ /* 0x000fda0003f05300 */
[----:B------:R-:W-:Y:S05]  /*0610*/  @P0 BRA `(.L_x_273) ;  /* 0x00000000004c0947 */ /* 0x000fea0003800000 */
[----:B------:R-:W2:Y:S01]  /*0620*/  LDG.E R9, desc[UR36][R12.64+0x8] ;  /* 0x000008240c097981 */ /* 0x000ea2000c1e1900 */
[----:B------:R-:W-:Y:S02]  /*0630*/  IMAD.MOV.U32 R6, RZ, RZ, R10 ;  /* 0x000000ffff067224 */ /* 0x000fe400078e000a */
[----:B------:R-:W-:Y:S01]  /*0640*/  IMAD.MOV.U32 R7, RZ, RZ, R11 ;  /* 0x000000ffff077224 */ /* 0x000fe200078e000b */
[----:B--2---:R-:W-:-:S13]  /*0650*/  ISETP.GE.AND P0, PT, R8, R9, PT ;  /* 0x000000090800720c */ /* 0x004fda0003f06270 */
[----:B------:R-:W-:Y:S05]  /*0660*/  @P0 BRA `(.L_x_273) ;  /* 0x0000000000380947 */ /* 0x000fea0003800000 */
[----:B------:R-:W-:Y:S01]  /*0670*/  MOV R10, 0x170 ;  /* 0x00000170000a7802 */ /* 0x000fe20000000f00 */
[----:B------:R0:W-:Y:S01]  /*0680*/  STL.64 [R1], R8 ;  /* 0x0000000801007387 */ /* 0x0001e20000100a00 */
[----:B------:R-:W1:Y:S01]  /*0690*/  LDCU.64 UR4, c[0x4][0x168] ;  /* 0x01002d00ff0477ac */ /* 0x000e620008000a00 */
[----:B------:R-:W-:Y:S02]  /*06a0*/  IMAD.MOV.U32 R6, RZ, RZ, R22 ;  /* 0x000000ffff067224 */ /* 0x000fe400078e0016 */
[----:B------:R-:W-:Y:S01]  /*06b0*/  IMAD.MOV.U32 R7, RZ, RZ, R2 ;  /* 0x000000ffff077224 */ /* 0x000fe200078e0002 */
[----:B------:R-:W2:Y:S01]  /*06c0*/  LDC.64 R10, c[0x4][R10] ;  /* 0x010000000a0a7b82 */ /* 0x000ea20000000a00 */
[----:B-1----:R-:W-:Y:S01]  /*06d0*/  IMAD.U32 R4, RZ, RZ, UR4 ;  /* 0x00000004ff047e24 */ /* 0x002fe2000f8e00ff */
[----:B0-----:R-:W-:-:S07]  /*06e0*/  MOV R5, UR5 ;  /* 0x0000000500057c02 */ /* 0x001fce0008000f00 */
[----:B------:R-:W-:-:S07]  /*06f0*/  LEPC R20, `(.L_x_274) ;  /* 0x000000001014794e */ /* 0x000fce0000000000 */
[----:B--2---:R-:W-:Y:S05]  /*0700*/  CALL.ABS.NOINC R10 ;  /* 0x000000000a007343 */ /* 0x004fea0003c00000 */
.L_x_274:
[----:B------:R-:W0:Y:S01]  /*0710*/  LDC.64 R6, c[0x0][0x380] ;  /* 0x0000e000ff067b82 */ /* 0x000e220000000a00 */
[----:B------:R1:W5:Y:S04]  /*0720*/  LDG.E R8, desc[UR36][R18.64+0x8] ;  /* 0x0000082412087981 */ /* 0x000368000c1e1900 */
[----:B------:R1:W5:Y:S04]  /*0730*/  LDG.E.64 R4, desc[UR36][R18.64] ;  /* 0x0000002412047981 */ /* 0x000368000c1e1b00 */
[----:B01----:R-:W5:Y:S02]  /*0740*/  LDG.E.64 R6, desc[UR36][R6.64] ;  /* 0x0000002406067981 */ /* 0x003f64000c1e1b00 */
.L_x_273:
[----:B------:R-:W-:Y:S05]  /*0750*/  BSYNC.RECONVERGENT B7 ;  /* 0x0000000000077941 */ /* 0x000fea0003800200 */
.L_x_272:
[----:B------:R-:W-:Y:S01]  /*0760*/  IMAD R3, R17, UR42, RZ ;  /* 0x0000002a11037c24 */ /* 0x000fe2000f8e02ff */
[----:B------:R-:W-:Y:S01]  /*0770*/  BSSY.RECONVERGENT B0, `(.L_x_275) ;  /* 0x000001f000007945 */ /* 0x000fe20003800200 */
[----:B------:R-:W-:-:S04]  /*0780*/  IMAD.WIDE.U32 R10, R16, UR42, RZ ;  /* 0x0000002a100a7c25 */ /* 0x000fc8000f8e00ff */
[----:B------:R-:W-:-:S04]  /*0790*/  IMAD R3, R16, UR43, R3 ;  /* 0x0000002b10037c24 */ /* 0x000fc8000f8e0203 */
[----:B------:R-:W-:-:S05]  /*07a0*/  IMAD.IADD R3, R11, 0x1, R3 ;  /* 0x000000010b037824 */ /* 0x000fca00078e0203 */
[----:B------:R-:W-:-:S04]  /*07b0*/  LOP3.LUT R0, R3, UR52, RZ, 0xfc, !PT ;  /* 0x0000003403007c12 */ /* 0x000fc8000f8efcff */
[----:B------:R-:W-:-:S13]  /*07c0*/  ISETP.NE.U32.AND P0, PT, R0, RZ, PT ;  /* 0x000000ff0000720c */ /* 0x000fda0003f05070 */
[----:B------:R-:W-:Y:S05]  /*07d0*/  @P0 BRA `(.L_x_276) ;  /* 0x00000000004c0947 */ /* 0x000fea0003800000 */
[----:B------:R-:W0:Y:S01]  /*07e0*/  I2F.U32.RP R9, UR53 ;  /* 0x0000003500097d06 */ /* 0x000e220008209000 */
[----:B------:R-:W-:Y:S01]  /*07f0*/  ISETP.NE.U32.AND P1, PT, RZ, UR53, PT ;  /* 0x00000035ff007c0c */ /* 0x000fe2000bf25070 */
[----:B------:R-:W-:-:S06]  /*0800*/  HFMA2 R17, -RZ, RZ, 0, 0 ;  /* 0x00000000ff117431 */ /* 0x000fcc00000001ff */
[----:B0-----:R-:W0:Y:S02]  /*0810*/  MUFU.RCP R9, R9 ;  /* 0x0000000900097308 */ /* 0x001e240000001000 */
[----:B0-----:R-:W-:-:S06]  /*0820*/  VIADD R12, R9, 0xffffffe ;  /* 0x0ffffffe090c7836 */ /* 0x001fcc0000000000 */
[----:B------:R0:W1:Y:S02]  /*0830*/  F2I.FTZ.U32.TRUNC.NTZ R13, R12 ;  /* 0x0000000c000d7305 */ /* 0x000064000021f000 */
[----:B0-----:R-:W-:Y:S01]  /*0840*/  IMAD.MOV.U32 R12, RZ, RZ, RZ ;  /* 0x000000ffff0c7224 */ /* 0x001fe200078e00ff */
[----:B-1----:R-:W-:-:S05]  /*0850*/  IADD3 R3, PT, PT, RZ, -R13, RZ ;  /* 0x8000000dff037210 */ /* 0x002fca0007ffe0ff */
[----:B------:R-:W-:-:S04]  /*0860*/  IMAD R3, R3, UR53, RZ ;  /* 0x0000003503037c24 */ /* 0x000fc8000f8e02ff */
[----:B------:R-:W-:-:S06]  /*0870*/  IMAD.HI.U32 R3, R13, R3, R12 ;  /* 0x000000030d037227 */ /* 0x000fcc00078e000c */
[----:B------:R-:W-:-:S04]  /*0880*/  IMAD.HI.U32 R0, R3, R10, RZ ;  /* 0x0000000a03007227 */ /* 0x000fc800078e00ff */
[----:B------:R-:W-:-:S04]  /*0890*/  IMAD.MOV R3, RZ, RZ, -R0 ;  /* 0x000000ffff037224 */ /* 0x000fc800078e0a00 */
[----:B------:R-:W-:-:S05]  /*08a0*/  IMAD R16, R3, UR53, R10 ;  /* 0x0000003503107c24 */ /* 0x000fca000f8e020a */
[----:B------:R-:W-:-:S13]  /*08b0*/  ISETP.GE.U32.AND P0, PT, R16, UR53, PT ;  /* 0x0000003510007c0c */ /* 0x000fda000bf06070 */
[----:B------:R-:W-:-:S05]  /*08c0*/  @P0 VIADD R16, R16, -UR53 ;  /* 0x8000003510100c36 */ /* 0x000fca0008000000 */
[----:B------:R-:W-:-:S13]  /*08d0*/  ISETP.GE.U32.AND P0, PT, R16, UR53, PT ;  /* 0x0000003510007c0c */ /* 0x000fda000bf06070 */
[----:B------:R-:W-:Y:S01]  /*08e0*/  @P0 VIADD R16, R16, -UR53 ;  /* 0x8000003510100c36 */ /* 0x000fe20008000000 */
[----:B------:R-:W-:Y:S01]  /*08f0*/  @!P1 LOP3.LUT R16, RZ, UR53, RZ, 0x33, !PT ;  /* 0x00000035ff109c12 */ /* 0x000fe2000f8e33ff */
[----:B------:R-:W-:Y:S06]  /*0900*/  BRA `(.L_x_277) ;  /* 0x0000000000147947 */ /* 0x000fec0003800000 */
.L_x_276:
[----:B------:R-:W-:Y:S01]  /*0910*/  IMAD.MOV.U32 R0, RZ, RZ, R10 ;  /* 0x000000ffff007224 */ /* 0x000fe200078e000a */
[----:B------:R-:W-:-:S07]  /*0920*/  MOV R10, 0x940 ;  /* 0x00000940000a7802 */ /* 0x000fce0000000f00 */
[----:B-----5:R-:W-:Y:S05]  /*0930*/  CALL.REL.NOINC `($__internal_0_$__cuda_sm20_rem_u64) ;  /* 0x0000002000787944 */ /* 0x020fea0003c00000 */
[----:B------:R-:W-:Y:S02]  /*0940*/  IMAD.MOV.U32 R16, RZ, RZ, R0 ;  /* 0x000000ffff107224 */ /* 0x000fe400078e0000 */
[----:B------:R-:W-:-:S07]  /*0950*/  IMAD.MOV.U32 R17, RZ, RZ, R3 ;  /* 0x000000ffff117224 */ /* 0x000fce00078e0003 */
.L_x_277:
[----:B------:R-:W-:Y:S05]  /*0960*/  BSYNC.RECONVERGENT B0 ;  /* 0x0000000000007941 */ /* 0x000fea0003800200 */
.L_x_275:
[----:B-----5:R-:W-:Y:S01]  /*0970*/  IMAD R3, R8, UR51, RZ ;  /* 0x0000003308037c24 */ /* 0x020fe2000f8e02ff */
[----:B------:R-:W0:Y:S04]  /*0980*/  LDC.64 R10, c[0x0][0x3a0] ;  /* 0x0000e800ff0a7b82 */ /* 0x000e280000000a00 */
[----:B------:R-:W-:-:S04]  /*0990*/  IADD3 R12, P0, PT, R3, R26, RZ ;  /* 0x0000001a030c7210 */ /* 0x000fc80007f1e0ff */
[----:B------:R-:W-:-:S05]  /*09a0*/  LEA.HI.X.SX32 R13, R3, R24, 0x1, P0 ;  /* 0x00000018030d7211 */ /* 0x000fca00000f0eff */
[----:B------:R-:W2:Y:S01]  /*09b0*/  LDG.E.U8 R12, desc[UR36][R12.64+0x1] ;  /* 0x000001240c0c7981 */ /* 0x000ea2000c1e1100 */
[----:B------:R-:W-:Y:S01]  /*09c0*/  IADD3 R3, P1, PT, RZ, -R16, RZ ;  /* 0x80000010ff037210 */ /* 0x000fe20007f3e0ff */
[----:B------:R-:W-:Y:S03]  /*09d0*/  BSSY.RECONVERGENT B0, `(.L_x_278) ;  /* 0x0000022000007945 */ /* 0x000fe60003800200 */
[----:B------:R-:W-:Y:S02]  /*09e0*/  IADD3.X R9, PT, PT, RZ, ~R17, RZ, P1, !PT ;  /* 0x80000011ff097210 */ /* 0x000fe40000ffe4ff */
[----:B--2---:R-:W-:-:S04]  /*09f0*/  ISETP.NE.AND P0, PT, R12, 0x1, PT ;  /* 0x000000010c00780c */ /* 0x004fc80003f05270 */
[----:B------:R-:W-:Y:S02]  /*0a00*/  SEL R3, R16, R3, !P0 ;  /* 0x0000000310037207 */ /* 0x000fe40004000000 */
[----:B------:R-:W-:Y:S02]  /*0a10*/  SEL R14, R17, R9, !P0 ;  /* 0x00000009110e7207 */ /* 0x000fe40004000000 */
[----:B0-----:R-:W-:-:S04]  /*0a20*/  IADD3 R0, P0, P1, R3, R10, R4 ;  /* 0x0000000a03007210 */ /* 0x001fc8000791e004 */
[----:B------:R-:W-:-:S04]  /*0a30*/  IADD3.X R3, PT, PT, R14, R11, R5, P0, P1 ;  /* 0x0000000b0e037210 */ /* 0x000fc800007e2405 */
[----:B------:R-:W-:-:S04]  /*0a40*/  LOP3.LUT R11, R3, R11, RZ, 0xfc, !PT ;  /* 0x0000000b030b7212 */ /* 0x000fc800078efcff */
[----:B------:R-:W-:-:S13]  /*0a50*/  ISETP.NE.U32.AND P0, PT, R11, RZ, PT ;  /* 0x000000ff0b00720c */ /* 0x000fda0003f05070 */
[----:B------:R-:W-:Y:S05]  /*0a60*/  @P0 BRA `(.L_x_279) ;  /* 0x0000000000500947 */ /* 0x000fea0003800000 */
[----:B------:R-:W0:Y:S01]  /*0a70*/  I2F.U32.RP R9, R10 ;  /* 0x0000000a00097306 */ /* 0x000e220000209000 */
[----:B------:R-:W-:Y:S02]  /*0a80*/  ISETP.NE.U32.AND P1, PT, R10, RZ, PT ;  /* 0x000000ff0a00720c */ /* 0x000fe40003f25070 */
[----:B------:R-:W-:-:S05]  /*0a90*/  MOV R11, RZ ;  /* 0x000000ff000b7202 */ /* 0x000fca0000000f00 */
[----:B0-----:R-:W0:Y:S02]  /*0aa0*/  MUFU.RCP R9, R9 ;  /* 0x0000000900097308 */ /* 0x001e240000001000 */
[----:B0-----:R-:W-:-:S06]  /*0ab0*/  VIADD R12, R9, 0xffffffe ;  /* 0x0ffffffe090c7836 */ /* 0x001fcc0000000000 */
[----:B------:R0:W1:Y:S02]  /*0ac0*/  F2I.FTZ.U32.TRUNC.NTZ R13, R12 ;  /* 0x0000000c000d7305 */ /* 0x000064000021f000 */
[----:B0-----:R-:W-:Y:S02]  /*0ad0*/  IMAD.MOV.U32 R12, RZ, RZ, RZ ;  /* 0x000000ffff0c7224 */ /* 0x001fe400078e00ff */
[----:B-1----:R-:W-:-:S04]  /*0ae0*/  IMAD.MOV R3, RZ, RZ, -R13 ;  /* 0x000000ffff037224 */ /* 0x002fc800078e0a0d */
[----:B------:R-:W-:-:S04]  /*0af0*/  IMAD R3, R3, R10, RZ ;  /* 0x0000000a03037224 */ /* 0x000fc800078e02ff */
[----:B------:R-:W-:-:S06]  /*0b00*/  IMAD.HI.U32 R3, R13, R3, R12 ;  /* 0x000000030d037227 */ /* 0x000fcc00078e000c */
[----:B------:R-:W-:-:S05]  /*0b10*/  IMAD.HI.U32 R3, R3, R0, RZ ;  /* 0x0000000003037227 */ /* 0x000fca00078e00ff */
[----:B------:R-:W-:-:S05]  /*0b20*/  IADD3 R3, PT, PT, -R3, RZ, RZ ;  /* 0x000000ff03037210 */ /* 0x000fca0007ffe1ff */
[----:B------:R-:W-:-:S05]  /*0b30*/  IMAD R3, R10, R3, R0 ;  /* 0x000000030a037224 */ /* 0x000fca00078e0200 */
[----:B------:R-:W-:-:S13]  /*0b40*/  ISETP.GE.U32.AND P0, PT, R3, R10, PT ;  /* 0x0000000a0300720c */ /* 0x000fda0003f06070 */
[----:B------:R-:W-:-:S05]  /*0b50*/  @P0 IMAD.IADD R3, R3, 0x1, -R10 ;  /* 0x0000000103030824 */ /* 0x000fca00078e0a0a */
[----:B------:R-:W-:-:S13]  /*0b60*/  ISETP.GE.U32.AND P0, PT, R3, R10, PT ;  /* 0x0000000a0300720c */ /* 0x000fda0003f06070 */
[----:B------:R-:W-:Y:S01]  /*0b70*/  @P0 IMAD.IADD R3, R3, 0x1, -R10 ;  /* 0x0000000103030824 */ /* 0x000fe200078e0a0a */
[----:B------:R-:W-:-:S05]  /*0b80*/  @!P1 LOP3.LUT R3, RZ, R10, RZ, 0x33, !PT ;  /* 0x0000000aff039212 */ /* 0x000fca00078e33ff */
[----:B------:R-:W-:Y:S01]  /*0b90*/  IMAD.MOV.U32 R10, RZ, RZ, R3 ;  /* 0x000000ffff0a7224 */ /* 0x000fe200078e0003 */
[----:B------:R-:W-:Y:S06]  /*0ba0*/  BRA `(.L_x_280) ;  /* 0x0000000000107947 */ /* 0x000fec0003800000 */
.L_x_279:
[----:B------:R-:W-:-:S07]  /*0bb0*/  MOV R10, 0xbd0 ;  /* 0x00000bd0000a7802 */ /* 0x000fce0000000f00 */
[----:B------:R-:W-:Y:S05]  /*0bc0*/  CALL.REL.NOINC `($__internal_0_$__cuda_sm20_rem_u64) ;  /* 0x0000001c00d47944 */ /* 0x000fea0003c00000 */
[----:B------:R-:W-:Y:S02]  /*0bd0*/  IMAD.MOV.U32 R10, RZ, RZ, R0 ;  /* 0x000000ffff0a7224 */ /* 0x000fe400078e0000 */
[----:B------:R-:W-:-:S07]  /*0be0*/  IMAD.MOV.U32 R11, RZ, RZ, R3 ;  /* 0x000000ffff0b7224 */ /* 0x000fce00078e0003 */
.L_x_280:
[----:B------:R-:W-:Y:S05]  /*0bf0*/  BSYNC.RECONVERGENT B0 ;  /* 0x0000000000007941 */ /* 0x000fea0003800200 */
.L_x_278:
[----:B------:R-:W-:Y:S01]  /*0c00*/  ISETP.NE.U32.AND P0, PT, R6, R10, PT ;  /* 0x0000000a0600720c */ /* 0x000fe20003f05070 */
[----:B------:R-:W-:Y:S03]  /*0c10*/  BSSY.RECONVERGENT B7, `(.L_x_281) ;  /* 0x0000016000077945 */ /* 0x000fe60003800200 */
[----:B------:R-:W-:-:S13]  /*0c20*/  ISETP.NE.AND.EX P0, PT, R7, R11, PT, P0 ;  /* 0x0000000b0700720c */ /* 0x000fda0003f05300 */
[----:B------:R-:W-:Y:S05]  /*0c30*/  @P0 BRA `(.L_x_282) ;  /* 0x00000000004c0947 */ /* 0x000fea0003800000 */
[----:B------:R-:W0:Y:S02]  /*0c40*/  LDC.64 R10, c[0x0][0x380] ;  /* 0x0000e000ff0a7b82 */ /* 0x000e240000000a00 */
[----:B0-----:R-:W2:Y:S02]  /*0c50*/  LDG.E R11, desc[UR36][R10.64+0x8] ;  /* 0x000008240a0b7981 */ /* 0x001ea4000c1e1900 */
[----:B--2---:R-:W-:-:S13]  /*0c60*/  ISETP.GE.AND P0, PT, R8, R11, PT ;  /* 0x0000000b0800720c */ /* 0x004fda0003f06270 */
[----:B------:R-:W-:Y:S05]  /*0c70*/  @P0 BRA `(.L_x_282) ;  /* 0x00000000003c0947 */ /* 0x000fea0003800000 */
[----:B------:R-:W-:Y:S01]  /*0c80*/  IMAD.MOV.U32 R10, RZ, RZ, R8 ;  /* 0x000000ffff0a7224 */ /* 0x000fe200078e0008 */
[----:B------:R-:W-:Y:S01]  /*0c90*/  MOV R8, 0x170 ;  /* 0x0000017000087802 */ /* 0x000fe20000000f00 */
[----:B------:R-:W0:Y:S01]  /*0ca0*/  LDCU.64 UR4, c[0x4][0x168] ;  /* 0x01002d00ff0477ac */ /* 0x000e220008000a00 */
[----:B------:R-:W-:Y:S02]  /*0cb0*/  IMAD.MOV.U32 R6, RZ, RZ, R22 ;  /* 0x000000ffff067224 */ /* 0x000fe400078e0016 */
[----:B------:R1:W-:Y:S01]  /*0cc0*/  STL.64 [R1], R10 ;  /* 0x0000000a01007387 */ /* 0x0003e20000100a00 */
[----:B------:R-:W-:Y:S01]  /*0cd0*/  IMAD.MOV.U32 R7, RZ, RZ, R2 ;  /* 0x000000ffff077224 */ /* 0x000fe200078e0002 */
[----:B------:R-:W2:Y:S01]  /*0ce0*/  LDC.64 R8, c[0x4][R8] ;  /* 0x0100000008087b82 */ /* 0x000ea20000000a00 */
[----:B0-----:R-:W-:Y:S01]  /*0cf0*/  MOV R4, UR4 ;  /* 0x0000000400047c02 */ /* 0x001fe20008000f00 */
[----:B-1----:R-:W-:-:S07]  /*0d00*/  IMAD.U32 R5, RZ, RZ, UR5 ;  /* 0x00000005ff057e24 */ /* 0x002fce000f8e00ff */
[----:B------:R-:W-:-:S07]  /*0d10*/  LEPC R20, `(.L_x_283) ;  /* 0x000000001014794e */ /* 0x000fce0000000000 */
[----:B--2---:R-:W-:Y:S05]  /*0d20*/  CALL.ABS.NOINC R8 ;  /* 0x0000000008007343 */ /* 0x004fea0003c00000 */
.L_x_283:
[----:B------:R-:W0:Y:S01]  /*0d30*/  LDC.64 R6, c[0x0][0x380] ;  /* 0x0000e000ff067b82 */ /* 0x000e220000000a00 */
[----:B------:R1:W5:Y:S04]  /*0d40*/  LDG.E R8, desc[UR36][R18.64+0x8] ;  /* 0x0000082412087981 */ /* 0x000368000c1e1900 */
[----:B------:R1:W5:Y:S04]  /*0d50*/  LDG.E.64 R4, desc[UR36][R18.64] ;  /* 0x0000002412047981 */ /* 0x000368000c1e1b00 */
[----:B01----:R-:W5:Y:S02]  /*0d60*/  LDG.E.64 R6, desc[UR36][R6.64] ;  /* 0x0000002406067981 */ /* 0x003f64000c1e1b00 */
.L_x_282:
[----:B------:R-:W-:Y:S05]  /*0d70*/  BSYNC.RECONVERGENT B7 ;  /* 0x0000000000077941 */ /* 0x000fea0003800200 */
.L_x_281:
[----:B------:R-:W-:Y:S01]  /*0d80*/  IMAD R3, R17, UR42, RZ ;  /* 0x0000002a11037c24 */ /* 0x000fe2000f8e02ff */
[----:B------:R-:W-:Y:S01]  /*0d90*/  BSSY.RECONVERGENT B0, `(.L_x_284) ;  /* 0x000001f000007945 */ /* 0x000fe20003800200 */
[----:B------:R-:W-:-:S04]  /*0da0*/  IMAD.WIDE.U32 R10, R16, UR42, RZ ;  /* 0x0000002a100a7c25 */ /* 0x000fc8000f8e00ff */
[----:B------:R-:W-:-:S05]  /*0db0*/  IMAD R3, R16, UR43, R3 ;  /* 0x0000002b10037c24 */ /* 0x000fca000f8e0203 */
[----:B------:R-:W-:-:S04]  /*0dc0*/  IADD3 R3, PT, PT, R11, R3, RZ ;  /* 0x000000030b037210 */ /* 0x000fc80007ffe0ff */
[----:B------:R-:W-:-:S04]  /*0dd0*/  LOP3.LUT R0, R3, UR52, RZ, 0xfc, !PT ;  /* 0x0000003403007c12 */ /* 0x000fc8000f8efcff */
[----:B------:R-:W-:-:S13]  /*0de0*/  ISETP.NE.U32.AND P0, PT, R0, RZ, PT ;  /* 0x000000ff0000720c */ /* 0x000fda0003f05070 */
[----:B------:R-:W-:Y:S05]  /*0df0*/  @P0 BRA `(.L_x_285) ;  /* 0x00000000004c0947 */ /* 0x000fea0003800000 */
[----:B------:R-:W0:Y:S01]  /*0e00*/  I2F.U32.RP R9, UR53 ;  /* 0x0000003500097d06 */ /* 0x000e220008209000 */
[----:B------:R-:W-:Y:S01]  /*0e10*/  ISETP.NE.U32.AND P1, PT, RZ, UR53, PT ;  /* 0x00000035ff007c0c */ /* 0x000fe2000bf25070 */
[----:B------:R-:W-:-:S06]  /*0e20*/  IMAD.MOV.U32 R17, RZ, RZ, RZ ;  /* 0x000000ffff117224 */ /* 0x000fcc00078e00ff */
[----:B0-----:R-:W0:Y:S02]  /*0e30*/  MUFU.RCP R9, R9 ;  /* 0x0000000900097308 */ /* 0x001e240000001000 */
[----:B0-----:R-:W-:-:S06]  /*0e40*/  VIADD R12, R9, 0xffffffe ;  /* 0x0ffffffe090c7836 */ /* 0x001fcc0000000000 */
[----:B------:R0:W1:Y:S02]  /*0e50*/  F2I.FTZ.U32.TRUNC.NTZ R13, R12 ;  /* 0x0000000c000d7305 */ /* 0x000064000021f000 */
[----:B0-----:R-:W-:Y:S02]  /*0e60*/  IMAD.MOV.U32 R12, RZ, RZ, RZ ;  /* 0x000000ffff0c7224 */ /* 0x001fe400078e00ff */
[----:B-1----:R-:W-:-:S04]  /*0e70*/  IMAD.MOV R3, RZ, RZ, -R13 ;  /* 0x000000ffff037224 */ /* 0x002fc800078e0a0d */
[----:B------:R-:W-:-:S04]  /*0e80*/  IMAD R3, R3, UR53, RZ ;  /* 0x0000003503037c24 */ /* 0x000fc8000f8e02ff */
[----:B------:R-:W-:-:S06]  /*0e90*/  IMAD.HI.U32 R3, R13, R3, R12 ;  /* 0x000000030d037227 */ /* 0x000fcc00078e000c */
[----:B------:R-:W-:-:S05]  /*0ea0*/  IMAD.HI.U32 R0, R3, R10, RZ ;  /* 0x0000000a03007227 */ /* 0x000fca00078e00ff */
[----:B------:R-:W-:-:S05]  /*0eb0*/  IADD3 R3, PT, PT, -R0, RZ, RZ ;  /* 0x000000ff00037210 */ /* 0x000fca0007ffe1ff */
[----:B------:R-:W-:-:S05]  /*0ec0*/  IMAD R16, R3, UR53, R10 ;  /* 0x0000003503107c24 */ /* 0x000fca000f8e020a */
[----:B------:R-:W-:-:S13]  /*0ed0*/  ISETP.GE.U32.AND P0, PT, R16, UR53, PT ;  /* 0x0000003510007c0c */ /* 0x000fda000bf06070 */
[----:B------:R-:W-:-:S05]  /*0ee0*/  @P0 VIADD R16, R16, -UR53 ;  /* 0x8000003510100c36 */ /* 0x000fca0008000000 */
[----:B------:R-:W-:-:S13]  /*0ef0*/  ISETP.GE.U32.AND P0, PT, R16, UR53, PT ;  /* 0x0000003510007c0c */ /* 0x000fda000bf06070 */
[----:B------:R-:W-:Y:S01]  /*0f00*/  @P0 VIADD R16, R16, -UR53 ;  /* 0x8000003510100c36 */ /* 0x000fe20008000000 */
[----:B------:R-:W-:Y:S01]  /*0f10*/  @!P1 LOP3.LUT R16, RZ, UR53, RZ, 0x33, !PT ;  /* 0x00000035ff109c12 */ /* 0x000fe2000f8e33ff */
[----:B------:R-:W-:Y:S06]  /*0f20*/  BRA `(.L_x_286) ;  /* 0x0000000000147947 */ /* 0x000fec0003800000 */
.L_x_285:
[----:B------:R-:W-:Y:S02]  /*0f30*/  MOV R0, R10 ;  /* 0x0000000a00007202 */ /* 0x000fe40000000f00 */
[----:B------:R-:W-:-:S07]  /*0f40*/  MOV R10, 0xf60 ;  /* 0x00000f60000a7802 */ /* 0x000fce0000000f00 */
[----:B-----5:R-:W-:Y:S05]  /*0f50*/  CALL.REL.NOINC `($__internal_0_$__cuda_sm20_rem_u64) ;  /* 0x0000001800f07944 */ /* 0x020fea0003c00000 */
[----:B------:R-:W-:Y:S02]  /*0f60*/  IMAD.MOV.U32 R16, RZ, RZ, R0 ;  /* 0x000000ffff107224 */ /* 0x000fe400078e0000 */
[----:B------:R-:W-:-:S07]  /*0f70*/  IMAD.MOV.U32 R17, RZ, RZ, R3 ;  /* 0x000000ffff117224 */ /* 0x000fce00078e0003 */
.L_x_286:
[----:B------:R-:W-:Y:S05]  /*0f80*/  BSYNC.RECONVERGENT B0 ;  /* 0x0000000000007941 */ /* 0x000fea0003800200 */
.L_x_284:
[----:B-----5:R-:W-:Y:S01]  /*0f90*/  IMAD R3, R8, UR51, RZ ;  /* 0x0000003308037c24 */ /* 0x020fe2000f8e02ff */
[----:B------:R-:W0:Y:S04]  /*0fa0*/  LDC.64 R10, c[0x0][0x3a0] ;  /* 0x0000e800ff0a7b82 */ /* 0x000e280000000a00 */
[----:B------:R-:W-:-:S04]  /*0fb0*/  IADD3 R12, P0, PT, R3, R26, RZ ;  /* 0x0000001a030c7210 */ /* 0x000fc80007f1e0ff */
[----:B------:R-:W-:-:S05]  /*0fc0*/  LEA.HI.X.SX32 R13, R3, R24, 0x1, P0 ;  /* 0x00000018030d7211 */ /* 0x000fca00000f0eff */
[----:B------:R-:W2:Y:S01]  /*0fd0*/  LDG.E.U8 R12, desc[UR36][R12.64+0x2] ;  /* 0x000002240c0c7981 */ /* 0x000ea2000c1e1100 */
[----:B------:R-:W-:Y:S01]  /*0fe0*/  IADD3 R3, P1, PT, RZ, -R16, RZ ;  /* 0x80000010ff037210 */ /* 0x000fe20007f3e0ff */
[----:B------:R-:W-:Y:S04]  /*0ff0*/  BSSY.RECONVERGENT B0, `(.L_x_287) ;  /* 0x0000022000007945 */ /* 0x000fe80003800200 */
[----:B------:R-:W-:Y:S01]  /*1000*/  IMAD.X R9, RZ, RZ, ~R17, P1 ;  /* 0x000000ffff097224 */ /* 0x000fe200008e0e11 */
        /* <DEDUP_REMOVED lines=9> */
[----:B------:R-:W-:Y:S01]  /*10a0*/  ISETP.NE.U32.AND P1, PT, R10, RZ, PT ;  /* 0x000000ff0a00720c */ /* 0x000fe20003f25070 */
[----:B------:R-:W-:-:S06]  /*10b0*/  IMAD.MOV.U32 R11, RZ, RZ, RZ ;  /* 0x000000ffff0b7224 */ /* 0x000fcc00078e00ff */
[----:B0-----:R-:W0:Y:S02]  /*10c0*/  MUFU.RCP R9, R9 ;  /* 0x0000000900097308 */ /* 0x001e240000001000 */
[----:B0-----:R-:W-:-:S06]  /*10d0*/  IADD3 R12, PT, PT, R9, 0xffffffe, RZ ;  /* 0x0ffffffe090c7810 */ /* 0x001fcc0007ffe0ff */
[----:B------:R0:W1:Y:S02]  /*10e0*/  F2I.FTZ.U32.TRUNC.NTZ R13, R12 ;  /* 0x0000000c000d7305 */ /* 0x000064000021f000 */
[----:B0-----:R-:W-:Y:S02]  /*10f0*/  IMAD.MOV.U32 R12, RZ, RZ, RZ ;  /* 0x000000ffff0c7224 */ /* 0x001fe400078e00ff */
[----:B-1----:R-:W-:-:S04]  /*1100*/  IMAD.MOV R3, RZ, RZ, -R13 ;  /* 0x000000ffff037224 */ /* 0x002fc800078e0a0d */
[----:B------:R-:W-:-:S04]  /*1110*/  IMAD R3, R3, R10, RZ ;  /* 0x0000000a03037224 */ /* 0x000fc800078e02ff */
[----:B------:R-:W-:-:S06]  /*1120*/  IMAD.HI.U32 R3, R13, R3, R12 ;  /* 0x000000030d037227 */ /* 0x000fcc00078e000c */
[----:B------:R-:W-:-:S04]  /*1130*/  IMAD.HI.U32 R3, R3, R0, RZ ;  /* 0x0000000003037227 */ /* 0x000fc800078e00ff */
[----:B------:R-:W-:-:S04]  /*1140*/  IMAD.MOV R3, RZ, RZ, -R3 ;  /* 0x000000ffff037224 */ /* 0x000fc800078e0a03 */
[----:B------:R-:W-:-:S05]  /*1150*/  IMAD R3, R10, R3, R0 ;  /* 0x000000030a037224 */ /* 0x000fca00078e0200 */
[----:B------:R-:W-:-:S13]  /*1160*/  ISETP.GE.U32.AND P0, PT, R3, R10, PT ;  /* 0x0000000a0300720c */ /* 0x000fda0003f06070 */
[----:B------:R-:W-:-:S04]  /*1170*/  @P0 IADD3 R3, PT, PT, R3, -R10, RZ ;  /* 0x8000000a03030210 */ /* 0x000fc80007ffe0ff */
[----:B------:R-:W-:-:S13]  /*1180*/  ISETP.GE.U32.AND P0, PT, R3, R10, PT ;  /* 0x0000000a0300720c */ /* 0x000fda0003f06070 */
[----:B------:R-:W-:Y:S01]  /*1190*/  @P0 IMAD.IADD R3, R3, 0x1, -R10 ;  /* 0x0000000103030824 */ /* 0x000fe200078e0a0a */
[----:B------:R-:W-:-:S05]  /*11a0*/  @!P1 LOP3.LUT R3, RZ, R10, RZ, 0x33, !PT ;  /* 0x0000000aff039212 */ /* 0x000fca00078e33ff */
[----:B------:R-:W-:Y:S01]  /*11b0*/  IMAD.MOV.U32 R10, RZ, RZ, R3 ;  /* 0x000000ffff0a7224 */ /* 0x000fe200078e0003 */
[----:B------:R-:W-:Y:S06]  /*11c0*/  BRA `(.L_x_289) ;  /* 0x0000000000107947 */ /* 0x000fec0003800000 */
.L_x_288:
[----:B------:R-:W-:-:S07]  /*11d0*/  MOV R10, 0x11f0 ;  /* 0x000011f0000a7802 */ /* 0x000fce0000000f00 */
[----:B------:R-:W-:Y:S05]  /*11e0*/  CALL.REL.NOINC `($__internal_0_$__cuda_sm20_rem_u64) ;  /* 0x00000018004c7944 */ /* 0x000fea0003c00000 */
[----:B------:R-:W-:Y:S01]  /*11f0*/  MOV R10, R0 ;  /* 0x00000000000a7202 */ /* 0x000fe20000000f00 */
[----:B------:R-:W-:-:S07]  /*1200*/  IMAD.MOV.U32 R11, RZ, RZ, R3 ;  /* 0x000000ffff0b7224 */ /* 0x000fce00078e0003 */
.L_x_289:
[----:B------:R-:W-:Y:S05]  /*1210*/  BSYNC.RECONVERGENT B0 ;  /* 0x0000000000007941 */ /* 0x000fea0003800200 */
.L_x_287:
        /* <DEDUP_REMOVED lines=15> */
[----:B0-----:R-:W-:Y:S01]  /*1310*/  IMAD.U32 R4, RZ, RZ, UR4 ;  /* 0x00000004ff047e24 */ /* 0x001fe2000f8e00ff */
[----:B-1----:R-:W-:-:S07]  /*1320*/  MOV R5, UR5 ;  /* 0x0000000500057c02 */ /* 0x002fce0008000f00 */
[----:B------:R-:W-:-:S07]  /*1330*/  LEPC R20, `(.L_x_292) ;  /* 0x000000001014794e */ /* 0x000fce0000000000 */
[----:B--2---:R-:W-:Y:S05]  /*1340*/  CALL.ABS.NOINC R8 ;  /* 0x0000000008007343 */ /* 0x004fea0003c00000 */
.L_x_292:
[----:B------:R-:W0:Y:S01]  /*1350*/  LDC.64 R6, c[0x0][0x380] ;  /* 0x0000e000ff067b82 */ /* 0x000e220000000a00 */
[----:B------:R1:W5:Y:S04]  /*1360*/  LDG.E R8, desc[UR36][R18.64+0x8] ;  /* 0x0000082412087981 */ /* 0x000368000c1e1900 */
[----:B------:R1:W5:Y:S04]  /*1370*/  LDG.E.64 R4, desc[UR36][R18.64] ;  /* 0x0000002412047981 */ /* 0x000368000c1e1b00 */
[----:B01----:R-:W5:Y:S02]  /*1380*/  LDG.E.64 R6, desc[UR36][R6.64] ;  /* 0x0000002406067981 */ /* 0x003f64000c1e1b00 */
.L_x_291:
[----:B------:R-:W-:Y:S05]  /*1390*/  BSYNC.RECONVERGENT B7 ;  /* 0x0000000000077941 */ /* 0x000fea0003800200 */
.L_x_290:
        /* <DEDUP_REMOVED lines=10> */
[----:B------:R-:W-:-:S06]  /*1440*/  IMAD.MOV.U32 R17, RZ, RZ, RZ ;  /* 0x000000ffff117224 */ /* 0x000fcc00078e00ff */
[----:B0-----:R-:W0:Y:S02]  /*1450*/  MUFU.RCP R9, R9 ;  /* 0x0000000900097308 */ /* 0x001e240000001000 */
[----:B0-----:R-:W-:-:S06]  /*1460*/  IADD3 R12, PT, PT, R9, 0xffffffe, RZ ;  /* 0x0ffffffe090c7810 */ /* 0x001fcc0007ffe0ff */
[----:B------:R0:W1:Y:S02]  /*1470*/  F2I.FTZ.U32.TRUNC.NTZ R13, R12 ;  /* 0x0000000c000d7305 */ /* 0x000064000021f000 */
[----:B0-----:R-:W-:Y:S02]  /*1480*/  IMAD.MOV.U32 R12, RZ, RZ, RZ ;  /* 0x000000ffff0c7224 */ /* 0x001fe400078e00ff */
[----:B-1----:R-:W-:-:S04]  /*1490*/  IMAD.MOV R3, RZ, RZ, -R13 ;  /* 0x000000ffff037224 */ /* 0x002fc800078e0a0d */
[----:B------:R-:W-:-:S04]  /*14a0*/  IMAD R3, R3, UR53, RZ ;  /* 0x0000003503037c24 */ /* 0x000fc8000f8e02ff */
[----:B------:R-:W-:-:S06]  /*14b0*/  IMAD.HI.U32 R3, R13, R3, R12 ;  /* 0x000000030d037227 */ /* 0x000fcc00078e000c */
[----:B------:R-:W-:-:S04]  /*14c0*/  IMAD.HI.U32 R0, R3, R10, RZ ;  /* 0x0000000a03007227 */ /* 0x000fc800078e00ff */
[----:B------:R-:W-:-:S04]  /*14d0*/  IMAD.MOV R3, RZ, RZ, -R0 ;  /* 0x000000ffff037224 */ /* 0x000fc800078e0a00 */
[----:B------:R-:W-:-:S05]  /*14e0*/  IMAD R16, R3, UR53, R10 ;  /* 0x0000003503107c24 */ /* 0x000fca000f8e020a */
[----:B------:R-:W-:-:S13]  /*14f0*/  ISETP.GE.U32.AND P0, PT, R16, UR53, PT ;  /* 0x0000003510007c0c */ /* 0x000fda000bf06070 */
[----:B------:R-:W-:-:S04]  /*1500*/  @P0 IADD3 R16, PT, PT, R16, -UR53, RZ ;  /* 0x8000003510100c10 */ /* 0x000fc8000fffe0ff */
[----:B------:R-:W-:-:S13]  /*1510*/  ISETP.GE.U32.AND P0, PT, R16, UR53, PT ;  /* 0x0000003510007c0c */ /* 0x000fda000bf06070 */
[----:B------:R-:W-:Y:S01]  /*1520*/  @P0 VIADD R16, R16, -UR53 ;  /* 0x8000003510100c36 */ /* 0x000fe20008000000 */
[----:B------:R-:W-:Y:S01]  /*1530*/  @!P1 LOP3.LUT R16, RZ, UR53, RZ, 0x33, !PT ;  /* 0x00000035ff109c12 */ /* 0x000fe2000f8e33ff */
[----:B------:R-:W-:Y:S06]  /*1540*/  BRA `(.L_x_295) ;  /* 0x0000000000147947 */ /* 0x000fec0003800000 */
.L_x_294:
[----:B------:R-:W-:Y:S01]  /*1550*/  IMAD.MOV.U32 R0, RZ, RZ, R10 ;  /* 0x000000ffff007224 */ /* 0x000fe200078e000a */
[----:B------:R-:W-:-:S07]  /*1560*/  MOV R10, 0x1580 ;  /* 0x00001580000a7802 */ /* 0x000fce0000000f00 */
[----:B-----5:R-:W-:Y:S05]  /*1570*/  CALL.REL.NOINC `($__internal_0_$__cuda_sm20_rem_u64) ;  /* 0x0000001400687944 */ /* 0x020fea0003c00000 */
[----:B------:R-:W-:Y:S01]  /*1580*/  MOV R16, R0 ;  /* 0x0000000000107202 */ /* 0x000fe20000000f00 */
[----:B------:R-:W-:-:S07]  /*1590*/  IMAD.MOV.U32 R17, RZ, RZ, R3 ;  /* 0x000000ffff117224 */ /* 0x000fce00078e0003 */
.L_x_295:
[----:B------:R-:W-:Y:S05]  /*15a0*/  BSYNC.RECONVERGENT B0 ;  /* 0x0000000000007941 */ /* 0x000fea0003800200 */
.L_x_293:
        /* <DEDUP_REMOVED lines=17> */
[----:B------:R-:W-:Y:S01]  /*16c0*/  IMAD.MOV.U32 R4, RZ, RZ, RZ ;  /* 0x000000ffff047224 */ /* 0x000fe200078e00ff */
[----:B------:R-:W-:-:S06]  /*16d0*/  ISETP.NE.U32.AND P1, PT, R10, RZ, PT ;  /* 0x000000ff0a00720c */ /* 0x000fcc0003f25070 */
[----:B0-----:R-:W0:Y:S02]  /*16e0*/  MUFU.RCP R9, R9 ;  /* 0x0000000900097308 */ /* 0x001e240000001000 */
[----:B0-----:R-:W-:-:S06]  /*16f0*/  VIADD R5, R9, 0xffffffe ;  /* 0x0ffffffe09057836 */ /* 0x001fcc0000000000 */
[----:B------:R-:W0:Y:S02]  /*1700*/  F2I.FTZ.U32.TRUNC.NTZ R5, R5 ;  /* 0x0000000500057305 */ /* 0x000e24000021f000 */
[----:B0-----:R-:W-:-:S05]  /*1710*/  IADD3 R3, PT, PT, RZ, -R5, RZ ;  /* 0x80000005ff037210 */ /* 0x001fca0007ffe0ff */
[----:B------:R-:W-:-:S04]  /*1720*/  IMAD R3, R3, R10, RZ ;  /* 0x0000000a03037224 */ /* 0x000fc800078e02ff */
[----:B------:R-:W-:-:S04]  /*1730*/  IMAD.HI.U32 R3, R5, R3, R4 ;  /* 0x0000000305037227 */ /* 0x000fc800078e0004 */
[----:B------:R-:W-:Y:S02]  /*1740*/  IMAD.MOV.U32 R5, RZ, RZ, RZ ;  /* 0x000000ffff057224 */ /* 0x000fe400078e00ff */
[----:B------:R-:W-:-:S04]  /*1750*/  IMAD.HI.U32 R3, R3, R0, RZ ;  /* 0x0000000003037227 */ /* 0x000fc800078e00ff */
[----:B------:R-:W-:-:S04]  /*1760*/  IMAD.MOV R3, RZ, RZ, -R3 ;  /* 0x000000ffff037224 */ /* 0x000fc800078e0a03 */
[----:B------:R-:W-:-:S05]  /*1770*/  IMAD R4, R10, R3, R0 ;  /* 0x000000030a047224 */ /* 0x000fca00078e0200 */
[----:B------:R-:W-:-:S13]  /*1780*/  ISETP.GE.U32.AND P0, PT, R4, R10, PT ;  /* 0x0000000a0400720c */ /* 0x000fda0003f06070 */
[----:B------:R-:W-:-:S05]  /*1790*/  @P0 IMAD.IADD R4, R4, 0x1, -R10 ;  /* 0x0000000104040824 */ /* 0x000fca00078e0a0a */
[----:B------:R-:W-:-:S13]  /*17a0*/  ISETP.GE.U32.AND P0, PT, R4, R10, PT ;  /* 0x0000000a0400720c */ /* 0x000fda0003f06070 */
[-C--:B------:R-:W-:Y:S02]  /*17b0*/  @P0 IADD3 R4, PT, PT, R4, -R10.reuse, RZ ;  /* 0x8000000a04040210 */ /* 0x080fe40007ffe0ff */
[----:B------:R-:W-:Y:S01]  /*17c0*/  @!P1 LOP3.LUT R4, RZ, R10, RZ, 0x33, !PT ;  /* 0x0000000aff049212 */ /* 0x000fe200078e33ff */
[----:B------:R-:W-:Y:S06]  /*17d0*/  BRA `(.L_x_298) ;  /* 0x0000000000107947 */ /* 0x000fec0003800000 */
.L_x_297:
[----:B------:R-:W-:-:S07]  /*17e0*/  MOV R10, 0x1800 ;  /* 0x00001800000a7802 */ /* 0x000fce0000000f00 */
[----:B------:R-:W-:Y:S05]  /*17f0*/  CALL.REL.NOINC `($__internal_0_$__cuda_sm20_rem_u64) ;  /* 0x0000001000c87944 */ /* 0x000fea0003c00000 */
[----:B------:R-:W-:Y:S02]  /*1800*/  IMAD.MOV.U32 R4, RZ, RZ, R0 ;  /* 0x000000ffff047224 */ /* 0x000fe400078e0000 */
[----:B------:R-:W-:-:S07]  /*1810*/  IMAD.MOV.U32 R5, RZ, RZ, R3 ;  /* 0x000000ffff057224 */ /* 0x000fce00078e0003 */
.L_x_298:
[----:B------:R-:W-:Y:S05]  /*1820*/  BSYNC.RECONVERGENT B0 ;  /* 0x0000000000007941 */ /* 0x000fea0003800200 */
.L_x_296:
        /* <DEDUP_REMOVED lines=8> */
[----:B------:R-:W-:Y:S01]  /*18b0*/  MOV R10, R8 ;  /* 0x00000008000a7202 */ /* 0x000fe20000000f00 */
[----:B------:R-:W0:Y:S01]  /*18c0*/  LDCU.64 UR4, c[0x4][0x168] ;  /* 0x01002d00ff0477ac */ /* 0x000e220008000a00 */
[----:B------:R-:W-:Y:S01]  /*18d0*/  MOV R8, 0x170 ;  /* 0x0000017000087802 */ /* 0x000fe20000000f00 */
[----:B------:R-:W-:Y:S01]  /*18e0*/  IMAD.MOV.U32 R6, RZ, RZ, R22 ;  /* 0x000000ffff067224 */ /* 0x000fe200078e0016 */
[----:B------:R-:W-:Y:S01]  /*18f0*/  MOV R7, R2 ;  /* 0x0000000200077202 */ /* 0x000fe20000000f00 */
[----:B------:R1:W-:Y:S03]  /*1900*/  STL.64 [R1], R10 ;  /* 0x0000000a01007387 */ /* 0x0003e60000100a00 */
[----:B------:R-:W2:Y:S01]  /*1910*/  LDC.64 R8, c[0x4][R8] ;  /* 0x0100000008087b82 */ /* 0x000ea20000000a00 */
[----:B0-----:R-:W-:Y:S02]  /*1920*/  IMAD.U32 R4, RZ, RZ, UR4 ;  /* 0x00000004ff047e24 */ /* 0x001fe4000f8e00ff */
[----:B-1----:R-:W-:-:S07]  /*1930*/  IMAD.U32 R5, RZ, RZ, UR5 ;  /* 0x00000005ff057e24 */ /* 0x002fce000f8e00ff */
[----:B------:R-:W-:-:S07]  /*1940*/  LEPC R20, `(.L_x_300) ;  /* 0x000000001014794e */ /* 0x000fce0000000000 */
[----:B--2---:R-:W-:Y:S05]  /*1950*/  CALL.ABS.NOINC R8 ;  /* 0x0000000008007343 */ /* 0x004fea0003c00000 */
.L_x_300:
[----:B------:R-:W-:Y:S05]  /*1960*/  BSYNC.RECONVERGENT B7 ;  /* 0x0000000000077941 */ /* 0x000fea0003800200 */
.L_x_299:
        /* <DEDUP_REMOVED lines=9> */
[----:B------:R-:W-:Y:S02]  /*1a00*/  ISETP.NE.U32.AND P1, PT, RZ, UR53, PT ;  /* 0x00000035ff007c0c */ /* 0x000fe4000bf25070 */
[----:B------:R-:W-:-:S05]  /*1a10*/  MOV R17, RZ ;  /* 0x000000ff00117202 */ /* 0x000fca0000000f00 */
[----:B0-----:R-:W0:Y:S02]  /*1a20*/  MUFU.RCP R5, R5 ;  /* 0x0000000500057308 */ /* 0x001e240000001000 */
[----:B0-----:R-:W-:-:S06]  /*1a30*/  VIADD R6, R5, 0xffffffe ;  /* 0x0ffffffe05067836 */ /* 0x001fcc0000000000 */
[----:B------:R0:W1:Y:S02]  /*1a40*/  F2I.FTZ.U32.TRUNC.NTZ R7, R6 ;  /* 0x0000000600077305 */ /* 0x000064000021f000 */
[----:B0-----:R-:W-:Y:S02]  /*1a50*/  HFMA2 R6, -RZ, RZ, 0, 0 ;  /* 0x00000000ff067431 */ /* 0x001fe400000001ff */
[----:B-1----:R-:W-:-:S04]  /*1a60*/  IMAD.MOV R3, RZ, RZ, -R7 ;  /* 0x000000ffff037224 */ /* 0x002fc800078e0a07 */
        /* <DEDUP_REMOVED lines=11> */
.L_x_302:
[----:B------:R-:W-:Y:S01]  /*1b20*/  IMAD.MOV.U32 R0, RZ, RZ, R4 ;  /* 0x000000ffff007224 */ /* 0x000fe200078e0004 */
[----:B------:R-:W-:-:S07]  /*1b30*/  MOV R10, 0x1b50 ;  /* 0x00001b50000a7802 */ /* 0x000fce0000000f00 */
[----:B------:R-:W-:Y:S05]  /*1b40*/  CALL.REL.NOINC `($__internal_0_$__cuda_sm20_rem_u64) ;  /* 0x0000000c00f47944 */ /* 0x000fea0003c00000 */
[----:B------:R-:W-:Y:S02]  /*1b50*/  IMAD.MOV.U32 R16, RZ, RZ, R0 ;  /* 0x000000ffff107224 */ /* 0x000fe400078e0000 */
[----:B------:R-:W-:-:S07]  /*1b60*/  IMAD.MOV.U32 R17, RZ, RZ, R3 ;  /* 0x000000ffff117224 */ /* 0x000fce00078e0003 */
.L_x_303:
[----:B------:R-:W-:Y:S05]  /*1b70*/  BSYNC.RECONVERGENT B0 ;  /* 0x0000000000007941 */ /* 0x000fea0003800200 */
.L_x_301:
[----:B------:R-:W-:Y:S01]  /*1b80*/  IADD3 R23, PT, PT, R23, 0x4, RZ ;  /* 0x0000000417177810 */ /* 0x000fe20007ffe0ff */
[----:B------:R-:W-:Y:S01]  /*1b90*/  VIADD R25, R25, 0x4 ;  /* 0x0000000419197836 */ /* 0x000fe20000000000 */
[----:B------:R-:W-:Y:S02]  /*1ba0*/  IADD3 R26, P1, PT, R26, 0x4, RZ ;  /* 0x000000041a1a7810 */ /* 0x000fe40007f3e0ff */
[----:B------:R-:W-:-:S03]  /*1bb0*/  ISETP.NE.AND P0, PT, R23, RZ, PT ;  /* 0x000000ff1700720c */ /* 0x000fc60003f05270 */
[----:B------:R-:W-:-:S10]  /*1bc0*/  IMAD.X R24, RZ, RZ, R24, P1 ;  /* 0x000000ffff187224 */ /* 0x000fd400008e0618 */
[----:B------:R-:W-:Y:S05]  /*1bd0*/  @P0 BRA `(.L_x_304) ;  /* 0xffffffe400cc0947 */ /* 0x000fea000383ffff */
[----:B------:R-:W-:Y:S05]  /*1be0*/  BSYNC.RECONVERGENT B6 ;  /* 0x0000000000067941 */ /* 0x000fea0003800200 */
.L_x_268:
[----:B------:R-:W5:Y:S02]  /*1bf0*/  LDC R23, c[0x0][0x394] ;  /* 0x0000e500ff177b82 */ /* 0x000f640000000800 */
[----:B-----5:R-:W-:-:S13]  /*1c00*/  LOP3.LUT P0, R23, R23, 0x3, RZ, 0xc0, !PT ;  /* 0x0000000317177812 */ /* 0x020fda000780c0ff */
[----:B01234-:R-:W-:Y:S05]  /*1c10*/  @!P0 EXIT ;  /* 0x000000000000894d */ /* 0x01ffea0003800000 */
[----:B------:R-:W-:-:S07]  /*1c20*/  IMAD.MOV R23, RZ, RZ, -R23 ;  /* 0x000000ffff177224 */ /* 0x000fce00078e0a17 */
.L_x_313:
[----:B------:R-:W2:Y:S01]  /*1c30*/  LDG.E R8, desc[UR36][R18.64+0x8] ;  /* 0x0000082412087981 */ /* 0x000ea2000c1e1900 */
[----:B------:R-:W0:Y:S03]  /*1c40*/  LDC.64 R4, c[0x0][0x3a0] ;  /* 0x0000e800ff047b82 */ /* 0x000e260000000a00 */
[----:B------:R-:W0:Y:S01]  /*1c50*/  LDG.E.64 R6, desc[UR36][R18.64] ;  /* 0x0000002412067981 */ /* 0x000e22000c1e1b00 */
[----:B--2---:R-:W-:-:S05]  /*1c60*/  IMAD R0, R8, UR48, R27 ;  /* 0x0000003008007c24 */ /* 0x004fca000f8e021b */
[----:B------:R-:W-:-:S04]  /*1c70*/  IADD3 R10, P0, PT, R0, UR46, RZ ;  /* 0x0000002e000a7c10 */ /* 0x000fc8000ff1e0ff */
[----:B------:R-:W-:-:S05]  /*1c80*/  LEA.HI.X.SX32 R11, R0, UR47, 0x1, P0 ;  /* 0x0000002f000b7c11 */ /* 0x000fca00080f0eff */
[----:B------:R-:W2:Y:S01]  /*1c90*/  LDG.E.U8 R10, desc[UR36][R10.64] ;  /* 0x000000240a0a7981 */ /* 0x000ea2000c1e1100 */
[----:B------:R-:W-:-:S04]  /*1ca0*/  IADD3 R3, P1, PT, RZ, -R16, RZ ;  /* 0x80000010ff037210 */ /* 0x000fc80007f3e0ff */
[----:B------:R-:W-:Y:S01]  /*1cb0*/  IADD3.X R9, PT, PT, RZ, ~R17, RZ, P1, !PT ;  /* 0x80000011ff097210 */ /* 0x000fe20000ffe4ff */
[----:B------:R-:W-:Y:S01]  /*1cc0*/  BSSY.RECONVERGENT B0, `(.L_x_305) ;  /* 0x0000022000007945 */ /* 0x000fe20003800200 */
        /* <DEDUP_REMOVED lines=9> */
[----:B------:R-:W-:-:S07]  /*1d60*/  ISETP.NE.U32.AND P1, PT, R4, RZ, PT ;  /* 0x000000ff0400720c */ /* 0x000fce0003f25070 */
[----:B0-----:R-:W0:Y:S02]  /*1d70*/  MUFU.RCP R5, R5 ;  /* 0x0000000500057308 */ /* 0x001e240000001000 */
[----:B0-----:R-:W-:Y:S02]  /*1d80*/  VIADD R6, R5, 0xffffffe ;  /* 0x0ffffffe05067836 */ /* 0x001fe40000000000 */
[----:B------:R-:W-:-:S04]  /*1d90*/  HFMA2 R5, -RZ, RZ, 0, 0 ;  /* 0x00000000ff057431 */ /* 0x000fc800000001ff */
        /* <DEDUP_REMOVED lines=15> */
.L_x_306:
[----:B------:R-:W-:Y:S01]  /*1e90*/  IMAD.MOV.U32 R0, RZ, RZ, R9 ;  /* 0x000000ffff007224 */ /* 0x000fe200078e0009 */
[----:B------:R-:W-:-:S07]  /*1ea0*/  MOV R10, 0x1ec0 ;  /* 0x00001ec0000a7802 */ /* 0x000fce0000000f00 */
[----:B------:R-:W-:Y:S05]  /*1eb0*/  CALL.REL.NOINC `($__internal_0_$__cuda_sm20_rem_u64) ;  /* 0x0000000c00187944 */ /* 0x000fea0003c00000 */
[----:B------:R-:W-:Y:S02]  /*1ec0*/  IMAD.MOV.U32 R4, RZ, RZ, R0 ;  /* 0x000000ffff047224 */ /* 0x000fe400078e0000 */
[----:B------:R-:W-:-:S07]  /*1ed0*/  IMAD.MOV.U32 R5, RZ, RZ, R3 ;  /* 0x000000ffff057224 */ /* 0x000fce00078e0003 */
.L_x_307:
[----:B------:R-:W-:Y:S05]  /*1ee0*/  BSYNC.RECONVERGENT B0 ;  /* 0x0000000000007941 */ /* 0x000fea0003800200 */
.L_x_305:
[----:B------:R-:W0:Y:S02]  /*1ef0*/  LDC.64 R10, c[0x0][0x380] ;  /* 0x0000e000ff0a7b82 */ /* 0x000e240000000a00 */
[----:B0-----:R-:W2:Y:S01]  /*1f00*/  LDG.E.64 R6, desc[UR36][R10.64] ;  /* 0x000000240a067981 */ /* 0x001ea2000c1e1b00 */
[----:B------:R-:W-:Y:S01]  /*1f10*/  BSSY.RECONVERGENT B6, `(.L_x_308) ;  /* 0x0000011000067945 */ /* 0x000fe20003800200 */
[----:B--2---:R-:W-:-:S04]  /*1f20*/  ISETP.NE.U32.AND P0, PT, R6, R4, PT ;  /* 0x000000040600720c */ /* 0x004fc80003f05070 */
[----:B------:R-:W-:-:S13]  /*1f30*/  ISETP.NE.AND.EX P0, PT, R7, R5, PT, P0 ;  /* 0x000000050700720c */ /* 0x000fda0003f05300 */
[----:B------:R-:W-:Y:S05]  /*1f40*/  @P0 BRA `(.L_x_309) ;  /* 0x0000000000340947 */ /* 0x000fea0003800000 */
[----:B------:R-:W2:Y:S02]  /*1f50*/  LDG.E R9, desc[UR36][R10.64+0x8] ;  /* 0x000008240a097981 */ /* 0x000ea4000c1e1900 */
[----:B--2---:R-:W-:-:S13]  /*1f60*/  ISETP.GE.AND P0, PT, R8, R9, PT ;  /* 0x000000090800720c */ /* 0x004fda0003f06270 */
[----:B------:R-:W-:Y:S05]  /*1f70*/  @P0 BRA `(.L_x_309) ;  /* 0x0000000000280947 */ /* 0x000fea0003800000 */
[----:B------:R-:W-:Y:S01]  /*1f80*/  MOV R0, 0x170 ;  /* 0x0000017000007802 */ /* 0x000fe20000000f00 */
[----:B------:R0:W-:Y:S01]  /*1f90*/  STL.64 [R1], R8 ;  /* 0x0000000801007387 */ /* 0x0001e20000100a00 */
[----:B------:R-:W1:Y:S01]  /*1fa0*/  LDCU.64 UR4, c[0x4][0x168] ;  /* 0x01002d00ff0477ac */ /* 0x000e620008000a00 */
[----:B------:R-:W-:Y:S01]  /*1fb0*/  IMAD.MOV.U32 R6, RZ, RZ, R22 ;  /* 0x000000ffff067224 */ /* 0x000fe200078e0016 */
[----:B------:R0:W2:Y:S01]  /*1fc0*/  LDC.64 R10, c[0x4][R0] ;  /* 0x01000000000a7b82 */ /* 0x0000a20000000a00 */
[----:B------:R-:W-:Y:S01]  /*1fd0*/  IMAD.MOV.U32 R7, RZ, RZ, R2 ;  /* 0x000000ffff077224 */ /* 0x000fe200078e0002 */
[----:B-1----:R-:W-:Y:S01]  /*1fe0*/  MOV R4, UR4 ;  /* 0x0000000400047c02 */ /* 0x002fe20008000f00 */
[----:B0-----:R-:W-:-:S07]  /*1ff0*/  IMAD.U32 R5, RZ, RZ, UR5 ;  /* 0x00000005ff057e24 */ /* 0x001fce000f8e00ff */
[----:B------:R-:W-:-:S07]  /*2000*/  LEPC R20, `(.L_x_309) ;  /* 0x000000001014794e */ /* 0x000fce0000000000 */
[----:B--2---:R-:W-:Y:S05]  /*2010*/  CALL.ABS.NOINC R10 ;  /* 0x000000000a007343 */ /* 0x004fea0003c00000 */
.L_x_309:
[----:B------:R-:W-:Y:S05]  /*2020*/  BSYNC.RECONVERGENT B6 ;  /* 0x0000000000067941 */ /* 0x000fea0003800200 */
.L_x_308:
        /* <DEDUP_REMOVED lines=27> */
.L_x_311:
[----:B------:R-:W-:Y:S02]  /*21e0*/  MOV R0, R4 ;  /* 0x0000000400007202 */ /* 0x000fe40000000f00 */
[----:B------:R-:W-:-:S07]  /*21f0*/  MOV R10, 0x2210 ;  /* 0x00002210000a7802 */ /* 0x000fce0000000f00 */
[----:B------:R-:W-:Y:S05]  /*2200*/  CALL.REL.NOINC `($__internal_0_$__cuda_sm20_rem_u64) ;  /* 0x0000000800447944 */ /* 0x000fea0003c00000 */
[----:B------:R-:W-:Y:S02]  /*2210*/  IMAD.MOV.U32 R16, RZ, RZ, R0 ;  /* 0x000000ffff107224 */ /* 0x000fe400078e0000 */
[----:B------:R-:W-:-:S07]  /*2220*/  IMAD.MOV.U32 R17, RZ, RZ, R3 ;  /* 0x000000ffff117224 */ /* 0x000fce00078e0003 */
.L_x_312:
[----:B------:R-:W-:Y:S05]  /*2230*/  BSYNC.RECONVERGENT B0 ;  /* 0x0000000000007941 */ /* 0x000fea0003800200 */
.L_x_310:
[----:B------:R-:W-:-:S05]  /*2240*/  VIADD R23, R23, 0x1 ;  /* 0x0000000117177836 */ /* 0x000fca0000000000 */
[----:B------:R-:W-:-:S13]  /*2250*/  ISETP.NE.AND P0, PT, R23, RZ, PT ;  /* 0x000000ff1700720c */ /* 0x000fda0003f05270 */
[----:B------:R-:W-:Y:S05]  /*2260*/  @!P0 EXIT ;  /* 0x000000000000894d */ /* 0x000fea0003800000 */
[----:B------:R-:W-:Y:S01]  /*2270*/  IADD3 R27, PT, PT, R27, 0x1, RZ ;  /* 0x000000011b1b7810 */ /* 0x000fe20007ffe0ff */
[----:B------:R-:W-:Y:S06]  /*2280*/  BRA `(.L_x_313) ;  /* 0xfffffff800687947 */ /* 0x000fec000383ffff */
.L_x_267:
[----:B------:R-:W2:Y:S01]  /*2290*/  LDG.E R16, desc[UR36][R18.64+0x8] ;  /* 0x0000082412107981 */ /* 0x000ea2000c1e1900 */
[----:B------:R-:W2:Y:S01]  /*22a0*/  LDCU UR4, c[0x0][0x394] ;  /* 0x00007280ff0477ac */ /* 0x000ea20008000800 */
[----:B------:R-:W0:Y:S02]  /*22b0*/  LDC.64 R4, c[0x0][0x3a0] ;  /* 0x0000e800ff047b82 */ /* 0x000e240000000a00 */
[----:B------:R-:W0:Y:S01]  /*22c0*/  LDG.E.64 R6, desc[UR36][R18.64] ;  /* 0x0000002412067981 */ /* 0x000e22000c1e1b00 */
[----:B------:R-:W1:Y:S01]  /*22d0*/  LDCU.64 UR6, c[0x0][0x388] ;  /* 0x00007100ff0677ac */ /* 0x000e620008000a00 */
[----:B--2---:R-:W-:-:S05]  /*22e0*/  IMAD R0, R16, UR4, R23 ;  /* 0x0000000410007c24 */ /* 0x004fca000f8e0217 */
[----:B-1----:R-:W-:-:S04]  /*22f0*/  IADD3 R8, P0, PT, R0, UR6, RZ ;  /* 0x0000000600087c10 */ /* 0x002fc8000ff1e0ff */
[----:B------:R-:W-:-:S05]  /*2300*/  LEA.HI.X.SX32 R9, R0, UR7, 0x1, P0 ;  /* 0x0000000700097c11 */ /* 0x000fca00080f0eff */
[----:B------:R-:W2:Y:S01]  /*2310*/  LDG.E.U8 R8, desc[UR36][R8.64] ;  /* 0x0000002408087981 */ /* 0x000ea2000c1e1100 */
[----:B------:R-:W-:-:S05]  /*2320*/  IADD3 R3, P1, PT, RZ, -R26, RZ ;  /* 0x8000001aff037210 */ /* 0x000fca0007f3e0ff */
[----:B------:R-:W-:Y:S02]  /*2330*/  IMAD.X R11, RZ, RZ, ~R27, P1 ;  /* 0x000000ffff0b7224 */ /* 0x000fe400008e0e1b */
[----:B------:R-:W-:Y:S01]  /*2340*/  VIADD R23, R23, 0x1 ;  /* 0x0000000117177836 */ /* 0x000fe20000000000 */
[----:B------:R-:W-:Y:S01]  /*2350*/  BSSY.RECONVERGENT B0, `(.L_x_314) ;  /* 0x0000023000007945 */ /* 0x000fe20003800200 */
[----:B--2---:R-:W-:-:S04]  /*2360*/  ISETP.NE.AND P0, PT, R8, 0x1, PT ;  /* 0x000000010800780c */ /* 0x004fc80003f05270 */
[----:B------:R-:W-:Y:S02]  /*2370*/  SEL R3, R26, R3, !P0 ;  /* 0x000000031a037207 */ /* 0x000fe40004000000 */
[----:B------:R-:W-:Y:S02]  /*2380*/  SEL R0, R27, R11, !P0 ;  /* 0x0000000b1b007207 */ /* 0x000fe40004000000 */
[----:B0-----:R-:W-:-:S04]  /*2390*/  IADD3 R30, P0, P1, R3, R4, R6 ;  /* 0x00000004031e7210 */ /* 0x001fc8000791e006 */
[----:B------:R-:W-:-:S04]  /*23a0*/  IADD3.X R3, PT, PT, R0, R5, R7, P0, P1 ;  /* 0x0000000500037210 */ /* 0x000fc800007e2407 */
[----:B------:R-:W-:-:S04]  /*23b0*/  LOP3.LUT R5, R3, R5, RZ, 0xfc, !PT ;  /* 0x0000000503057212 */ /* 0x000fc800078efcff */
[----:B------:R-:W-:Y:S02]  /*23c0*/  ISETP.NE.U32.AND P0, PT, R5, RZ, PT ;  /* 0x000000ff0500720c */ /* 0x000fe40003f05070 */
[----:B------:R-:W-:-:S04]  /*23d0*/  ISETP.NE.AND P1, PT, R23, UR4, PT ;  /* 0x0000000417007c0c */ /* 0x000fc8000bf25270 */
[----:B------:R-:W-:-:S07]  /*23e0*/  P2R R25, PR, RZ, 0x2 ;  /* 0x00000002ff197803 */ /* 0x000fce0000000000 */
[----:B------:R-:W-:Y:S05]  /*23f0*/  @P0 BRA `(.L_x_315) ;  /* 0x00000000004c0947 */ /* 0x000fea0003800000 */
[----:B------:R-:W0:Y:S01]  /*2400*/  I2F.U32.RP R5, R4 ;  /* 0x0000000400057306 */ /* 0x000e220000209000 */
[----:B------:R-:W-:Y:S01]  /*2410*/  ISETP.NE.U32.AND P1, PT, R4, RZ, PT ;  /* 0x000000ff0400720c */ /* 0x000fe20003f25070 */
[----:B------:R-:W-:-:S06]  /*2420*/  IMAD.MOV.U32 R31, RZ, RZ, RZ ;  /* 0x000000ffff1f7224 */ /* 0x000fcc00078e00ff */
[----:B0-----:R-:W0:Y:S02]  /*2430*/  MUFU.RCP R5, R5 ;  /* 0x0000000500057308 */ /* 0x001e240000001000 */
[----:B0-----:R-:W-:-:S06]  /*2440*/  VIADD R6, R5, 0xffffffe ;  /* 0x0ffffffe05067836 */ /* 0x001fcc0000000000 */
[----:B------:R0:W1:Y:S02]  /*2450*/  F2I.FTZ.U32.TRUNC.NTZ R7, R6 ;  /* 0x0000000600077305 */ /* 0x000064000021f000 */
[----:B0-----:R-:W-:Y:S01]  /*2460*/  IMAD.MOV.U32 R6, RZ, RZ, RZ ;  /* 0x000000ffff067224 */ /* 0x001fe200078e00ff */
[----:B-1----:R-:W-:-:S05]  /*2470*/  IADD3 R3, PT, PT, RZ, -R7, RZ ;  /* 0x80000007ff037210 */ /* 0x002fca0007ffe0ff */
[----:B------:R-:W-:-:S04]  /*2480*/  IMAD R3, R3, R4, RZ ;  /* 0x0000000403037224 */ /* 0x000fc800078e02ff */
[----:B------:R-:W-:-:S06]  /*2490*/  IMAD.HI.U32 R3, R7, R3, R6 ;  /* 0x0000000307037227 */ /* 0x000fcc00078e0006 */
        /* <DEDUP_REMOVED lines=9> */
.L_x_315:
[----:B------:R-:W-:Y:S01]  /*2530*/  IMAD.MOV.U32 R0, RZ, RZ, R30 ;  /* 0x000000ffff007224 */ /* 0x000fe200078e001e */
[----:B------:R-:W-:-:S07]  /*2540*/  MOV R10, 0x2560 ;  /* 0x00002560000a7802 */ /* 0x000fce0000000f00 */
[----:B------:R-:W-:Y:S05]  /*2550*/  CALL.REL.NOINC `($__internal_0_$__cuda_sm20_rem_u64) ;  /* 0x0000000400707944 */ /* 0x000fea0003c00000 */
[----:B------:R-:W-:Y:S01]  /*2560*/  IMAD.MOV.U32 R30, RZ, RZ, R0 ;  /* 0x000000ffff1e7224 */ /* 0x000fe200078e0000 */
[----:B------:R-:W-:-:S07]  /*2570*/  MOV R31, R3 ;  /* 0x00000003001f7202 */ /* 0x000fce0000000f00 */
.L_x_316:
[----:B------:R-:W-:Y:S05]  /*2580*/  BSYNC.RECONVERGENT B0 ;  /* 0x0000000000007941 */ /* 0x000fea0003800200 */
.L_x_314:
[----:B------:R-:W0:Y:S01]  /*2590*/  LDC.64 R4, c[0x0][0x380] ;  /* 0x0000e000ff047b82 */ /* 0x000e220000000a00 */
[----:B------:R-:W-:Y:S01]  /*25a0*/  BSSY.RECONVERGENT B0, `(.L_x_317) ;  /* 0x0000010000007945 */ /* 0x000fe20003800200 */
[----:B------:R-:W-:Y:S02]  /*25b0*/  IMAD.MOV.U32 R28, RZ, RZ, RZ ;  /* 0x000000ffff1c7224 */ /* 0x000fe400078e00ff */
[----:B------:R-:W-:-:S07]  /*25c0*/  IMAD.MOV.U32 R3, RZ, RZ, R24 ;  /* 0x000000ffff037224 */ /* 0x000fce00078e0018 */
.L_x_318:
[----:B------:R-:W-:Y:S08]  /*25d0*/  I2F.F64 R6, R28 ;  /* 0x0000001c00067312 */ /* 0x000ff00000201c00 */
[----:B------:R-:W1:Y:S02]  /*25e0*/  I2F.F64 R8, R3 ;  /* 0x0000000300087312 */ /* 0x000e640000201c00 */
[----:B-1----:R-:W-:-:S08]  /*25f0*/  DADD R6, R6, R8 ;  /* 0x0000000006067229 */ /* 0x002fd00000000008 */
[----:B------:R-:W-:-:S10]  /*2600*/  DMUL R6, R6, 0.5 ;  /* 0x3fe0000006067828 */ /* 0x000fd40000000000 */
[----:B------:R-:W0:Y:S02]  /*2610*/  F2I.F64.CEIL R7, R6 ;  /* 0x0000000600077311 */ /* 0x000e240000309100 */
[----:B0-----:R-:W-:-:S06]  /*2620*/  IMAD.WIDE R8, R7, 0x10, R4 ;  /* 0x0000001007087825 */ /* 0x001fcc00078e0204 */
[----:B------:R-:W2:Y:S02]  /*2630*/  LDG.E.64 R8, desc[UR36][R8.64] ;  /* 0x0000002408087981 */ /* 0x000ea4000c1e1b00 */
[----:B--2---:R-:W-:-:S04]  /*2640*/  ISETP.GT.U32.AND P0, PT, R8, R30, PT ;  /* 0x0000001e0800720c */ /* 0x004fc80003f04070 */
[----:B------:R-:W-:-:S04]  /*2650*/  ISETP.GT.U32.AND.EX P0, PT, R9, R31, PT, P0 ;  /* 0x0000001f0900720c */ /* 0x000fc80003f04100 */
[----:B------:R-:W-:-:S09]  /*2660*/  SEL R28, R28, R7, P0 ;  /* 0x000000071c1c7207 */ /* 0x000fd20000000000 */
[----:B------:R-:W-:-:S05]  /*2670*/  @P0 VIADD R3, R7, 0xffffffff ;  /* 0xffffffff07030836 */ /* 0x000fca0000000000 */
[----:B------:R-:W-:-:S13]  /*2680*/  ISETP.NE.AND P0, PT, R28, R3, PT ;  /* 0x000000031c00720c */ /* 0x000fda0003f05270 */
[----:B------:R-:W-:Y:S05]  /*2690*/  @P0 BRA `(.L_x_318) ;  /* 0xfffffffc00cc0947 */ /* 0x000fea000383ffff */
[----:B------:R-:W-:Y:S05]  /*26a0*/  BSYNC.RECONVERGENT B0 ;  /* 0x0000000000007941 */ /* 0x000fea0003800200 */
.L_x_317:
[----:B------:R-:W-:-:S06]  /*26b0*/  IMAD.WIDE R4, R28, 0x10, R4 ;  /* 0x000000101c047825 */ /* 0x000fcc00078e0204 */
[----:B------:R-:W2:Y:S01]  /*26c0*/  LDG.E.64 R4, desc[UR36][R4.64] ;  /* 0x0000002404047981 */ /* 0x000ea2000c1e1b00 */
[----:B------:R-:W-:Y:S01]  /*26d0*/  ISETP.GE.AND P0, PT, R28, RZ, PT ;  /* 0x000000ff1c00720c */ /* 0x000fe20003f06270 */
[----:B------:R-:W-:Y:S01]  /*26e0*/  BSSY.RECONVERGENT B6, `(.L_x_319) ;  /* 0x000001c000067945 */ /* 0x000fe20003800200 */
[----:B--2---:R-:W-:-:S04]  /*26f0*/  ISETP.NE.U32.AND P1, PT, R4, R30, PT ;  /* 0x0000001e0400720c */ /* 0x004fc80003f25070 */
[----:B------:R-:W-:-:S13]  /*2700*/  ISETP.NE.OR.EX P0, PT, R5, R31, !P0, P1 ;  /* 0x0000001f0500720c */ /* 0x000fda0004705710 */
[----:B------:R-:W-:Y:S05]  /*2710*/  @P0 BRA `(.L_x_320) ;  /* 0x0000000000600947 */ /* 0x000fea0003800000 */
.L_x_323:
[----:B------:R-:W0:Y:S02]  /*2720*/  LDC.64 R4, c[0x0][0x380] ;  /* 0x0000e000ff047b82 */ /* 0x000e240000000a00 */
[----:B0-----:R-:W-:-:S05]  /*2730*/  IMAD.WIDE.U32 R4, R28, 0x10, R4 ;  /* 0x000000101c047825 */ /* 0x001fca00078e0004 */
[----:B------:R-:W2:Y:S02]  /*2740*/  LDG.E.64 R6, desc[UR36][R4.64] ;  /* 0x0000002404067981 */ /* 0x000ea4000c1e1b00 */
[----:B--2---:R-:W-:-:S04]  /*2750*/  ISETP.NE.U32.AND P0, PT, R6, R30, PT ;  /* 0x0000001e0600720c */ /* 0x004fc80003f05070 */
[----:B------:R-:W-:-:S13]  /*2760*/  ISETP.NE.AND.EX P0, PT, R7, R31, PT, P0 ;  /* 0x0000001f0700720c */ /* 0x000fda0003f05300 */
[----:B------:R-:W-:Y:S05]  /*2770*/  @P0 BRA `(.L_x_320) ;  /* 0x0000000000480947 */ /* 0x000fea0003800000 */
[----:B------:R-:W2:Y:S01]  /*2780*/  LDG.E R17, desc[UR36][R4.64+0x8] ;  /* 0x0000082404117981 */ /* 0x000ea2000c1e1900 */
[----:B------:R-:W-:Y:S01]  /*2790*/  BSSY.RECONVERGENT B7, `(.L_x_321) ;  /* 0x000000d000077945 */ /* 0x000fe20003800200 */
        /* <DEDUP_REMOVED lines=8> */
[----:B-1----:R-:W-:Y:S01]  /*2820*/  MOV R4, UR4 ;  /* 0x0000000400047c02 */ /* 0x002fe20008000f00 */
[----:B0-----:R-:W-:-:S07]  /*2830*/  IMAD.U32 R5, RZ, RZ, UR5 ;  /* 0x00000005ff057e24 */ /* 0x001fce000f8e00ff */
[----:B------:R-:W-:-:S07]  /*2840*/  LEPC R20, `(.L_x_322) ;  /* 0x000000001014794e */ /* 0x000fce0000000000 */
[----:B--2---:R-:W-:Y:S05]  /*2850*/  CALL.ABS.NOINC R8 ;  /* 0x0000000008007343 */ /* 0x004fea0003c00000 */
.L_x_322:
[----:B------:R-:W-:Y:S05]  /*2860*/  BSYNC.RECONVERGENT B7 ;  /* 0x0000000000077941 */ /* 0x000fea0003800200 */
.L_x_321:
[C---:B------:R-:W-:Y:S02]  /*2870*/  ISETP.NE.AND P0, PT, R28.reuse, RZ, PT ;  /* 0x000000ff1c00720c */ /* 0x040fe40003f05270 */
[----:B------:R-:W-:-:S11]  /*2880*/  IADD3 R28, PT, PT, R28, -0x1, RZ ;  /* 0xffffffff1c1c7810 */ /* 0x000fd60007ffe0ff */
[----:B------:R-:W-:Y:S05]  /*2890*/  @P0 BRA `(.L_x_323) ;  /* 0xfffffffc00a00947 */ /* 0x000fea000383ffff */
.L_x_320:
[----:B------:R-:W-:Y:S05]  /*28a0*/  BSYNC.RECONVERGENT B6 ;  /* 0x0000000000067941 */ /* 0x000fea0003800200 */
.L_x_319:
[----:B------:R-:W0:Y:S01]  /*28b0*/  LDCU.64 UR4, c[0x0][0x398] ;  /* 0x00007300ff0477ac */ /* 0x000e220008000a00 */
[----:B------:R-:W-:Y:S01]  /*28c0*/  BSSY.RECONVERGENT B0, `(.L_x_324) ;  /* 0x0000022000007945 */ /* 0x000fe20003800200 */
[----:B------:R-:W1:Y:S01]  /*28d0*/  LDCU UR6, c[0x0][0x3a4] ;  /* 0x00007480ff0677ac */ /* 0x000e620008000800 */
[----:B0-----:R-:W-:Y:S02]  /*28e0*/  IMAD R3, R27, UR4, RZ ;  /* 0x000000041b037c24 */ /* 0x001fe4000f8e02ff */
[----:B------:R-:W-:-:S04]  /*28f0*/  IMAD.WIDE.U32 R4, R26, UR4, RZ ;  /* 0x000000041a047c25 */ /* 0x000fc8000f8e00ff */
[----:B------:R-:W-:-:S04]  /*2900*/  IMAD R3, R26, UR5, R3 ;  /* 0x000000051a037c24 */ /* 0x000fc8000f8e0203 */
[----:B------:R-:W-:-:S05]  /*2910*/  IMAD.IADD R3, R5, 0x1, R3 ;  /* 0x0000000105037824 */ /* 0x000fca00078e0203 */
[----:B-1----:R-:W-:-:S04]  /*2920*/  LOP3.LUT R0, R3, UR6, RZ, 0xfc, !PT ;  /* 0x0000000603007c12 */ /* 0x002fc8000f8efcff */
[----:B------:R-:W-:-:S13]  /*2930*/  ISETP.NE.U32.AND P0, PT, R0, RZ, PT ;  /* 0x000000ff0000720c */ /* 0x000fda0003f05070 */
[----:B------:R-:W-:Y:S05]  /*2940*/  @P0 BRA `(.L_x_325) ;  /* 0x0000000000500947 */ /* 0x000fea0003800000 */
[----:B------:R-:W0:Y:S01]  /*2950*/  LDCU UR4, c[0x0][0x3a0] ;  /* 0x00007400ff0477ac */ /* 0x000e220008000800 */
[----:B------:R-:W-:Y:S01]  /*2960*/  MOV R27, RZ ;  /* 0x000000ff001b7202 */ /* 0x000fe20000000f00 */
[----:B0-----:R-:W0:Y:S01]  /*2970*/  I2F.U32.RP R5, UR4 ;  /* 0x0000000400057d06 */ /* 0x001e220008209000 */
[----:B------:R-:W-:-:S07]  /*2980*/  ISETP.NE.U32.AND P1, PT, RZ, UR4, PT ;  /* 0x00000004ff007c0c */ /* 0x000fce000bf25070 */
        /* <DEDUP_REMOVED lines=16> */
.L_x_325:
[----:B------:R-:W-:Y:S01]  /*2a90*/  IMAD.MOV.U32 R0, RZ, RZ, R4 ;  /* 0x000000ffff007224 */ /* 0x000fe200078e0004 */
[----:B------:R-:W-:-:S07]  /*2aa0*/  MOV R10, 0x2ac0 ;  /* 0x00002ac0000a7802 */ /* 0x000fce0000000f00 */
[----:B------:R-:W-:Y:S05]  /*2ab0*/  CALL.REL.NOINC `($__internal_0_$__cuda_sm20_rem_u64) ;  /* 0x0000000000187944 */ /* 0x000fea0003c00000 */
[----:B------:R-:W-:Y:S02]  /*2ac0*/  IMAD.MOV.U32 R26, RZ, RZ, R0 ;  /* 0x000000ffff1a7224 */ /* 0x000fe400078e0000 */
[----:B------:R-:W-:-:S07]  /*2ad0*/  IMAD.MOV.U32 R27, RZ, RZ, R3 ;  /* 0x000000ffff1b7224 */ /* 0x000fce00078e0003 */
.L_x_326:
[----:B------:R-:W-:Y:S05]  /*2ae0*/  BSYNC.RECONVERGENT B0 ;  /* 0x0000000000007941 */ /* 0x000fea0003800200 */
.L_x_324:
[----:B------:R-:W-:-:S13]  /*2af0*/  ISETP.NE.AND P0, PT, R25, RZ, PT ;  /* 0x000000ff1900720c */ /* 0x000fda0003f05270 */
[----:B------:R-:W-:Y:S05]  /*2b00*/  @P0 BRA `(.L_x_267) ;  /* 0xfffffff400e00947 */ /* 0x000fea000383ffff */
[----:B------:R-:W-:Y:S05]  /*2b10*/  EXIT ;  /* 0x000000000000794d */ /* 0x000fea0003800000 */
        .weak           $__internal_0_$__cuda_sm20_rem_u64
        .type           $__internal_0_$__cuda_sm20_rem_u64,@function
        .size           $__internal_0_$__cuda_sm20_rem_u64,(.L_x_420 - $__internal_0_$__cuda_sm20_rem_u64)
$__internal_0_$__cuda_sm20_rem_u64:
[----:B------:R-:W0:Y:S08]  /*2b20*/  I2F.U64.RP R9, UR38 ;  /* 0x0000002600097d12 */ /* 0x000e300008309000 */
[----:B0-----:R-:W0:Y:S02]  /*2b30*/  MUFU.RCP R14, R9 ;  /* 0x00000009000e7308 */ /* 0x001e240000001000 */
[----:B0-----:R-:W-:-:S06]  /*2b40*/  IADD3 R14, PT, PT, R14, 0x1ffffffe, RZ ;  /* 0x1ffffffe0e0e7810 */ /* 0x001fcc0007ffe0ff */
[----:B------:R-:W0:Y:S02]  /*2b50*/  F2I.U64.TRUNC R14, R14 ;  /* 0x0000000e000e7311 */ /* 0x000e24000020d800 */
[----:B0-----:R-:W-:-:S04]  /*2b60*/  IMAD.WIDE.U32 R12, R14, UR38, RZ ;  /* 0x000000260e0c7c25 */ /* 0x001fc8000f8e00ff */
[C---:B------:R-:W-:Y:S01]  /*2b70*/  IMAD R11, R14.reuse, UR39, R13 ;  /* 0x000000270e0b7c24 */ /* 0x040fe2000f8e020d */
[----:B------:R-:W-:Y:S01]  /*2b80*/  IADD3 R12, P0, PT, RZ, -R12, RZ ;  /* 0x8000000cff0c7210 */ /* 0x000fe20007f1e0ff */
[----:B------:R-:W-:Y:S02]  /*2b90*/  IMAD.MOV.U32 R21, RZ, RZ, R14 ;  /* 0x000000ffff157224 */ /* 0x000fe400078e000e */
[----:B------:R-:W-:Y:S02]  /*2ba0*/  IMAD R11, R15, UR38, R11 ;  /* 0x000000260f0b7c24 */ /* 0x000fe4000f8e020b */
[----:B------:R-:W-:-:S04]  /*2bb0*/  IMAD.HI.U32 R20, R14, R12, RZ ;  /* 0x0000000c0e147227 */ /* 0x000fc800078e00ff */
[----:B------:R-:W-:-:S04]  /*2bc0*/  IMAD.X R11, RZ, RZ, ~R11, P0 ;  /* 0x000000ffff0b7224 */ /* 0x000fc800000e0e0b */
[----:B------:R-:W-:-:S04]  /*2bd0*/  IMAD.WIDE.U32 R20, P0, R14, R11, R20 ;  /* 0x0000000b0e147225 */ /* 0x000fc80007800014 */
[C---:B------:R-:W-:Y:S02]  /*2be0*/  IMAD R9, R15.reuse, R11, RZ ;  /* 0x0000000b0f097224 */ /* 0x040fe400078e02ff */
[----:B------:R-:W-:-:S04]  /*2bf0*/  IMAD.HI.U32 R12, P1, R15, R12, R20 ;  /* 0x0000000c0f0c7227 */ /* 0x000fc80007820014 */
[----:B------:R-:W-:Y:S01]  /*2c00*/  IMAD.HI.U32 R11, R15, R11, RZ ;  /* 0x0000000b0f0b7227 */ /* 0x000fe200078e00ff */
[----:B------:R-:W-:-:S03]  /*2c10*/  IADD3 R21, P2, PT, R9, R12, RZ ;  /* 0x0000000c09157210 */ /* 0x000fc60007f5e0ff */
[----:B------:R-:W-:Y:S02]  /*2c20*/  IMAD.X R11, R11, 0x1, R15, P0 ;  /* 0x000000010b0b7824 */ /* 0x000fe400000e060f */
[----:B------:R-:W-:-:S03]  /*2c30*/  IMAD.WIDE.U32 R12, R21, UR38, RZ ;  /* 0x00000026150c7c25 */ /* 0x000fc6000f8e00ff */
[----:B------:R-:W-:Y:S01]  /*2c40*/  IADD3.X R14, PT, PT, RZ, RZ, R11, P2, P1 ;  /* 0x000000ffff0e7210 */ /* 0x000fe200017e240b */
[C---:B------:R-:W-:Y:S01]  /*2c50*/  IMAD R11, R21.reuse, UR39, R13 ;  /* 0x00000027150b7c24 */ /* 0x040fe2000f8e020d */
[----:B------:R-:W-:Y:S01]  /*2c60*/  IADD3 R13, P0, PT, RZ, -R12, RZ ;  /* 0x8000000cff0d7210 */ /* 0x000fe20007f1e0ff */
[----:B------:R-:W-:Y:S02]  /*2c70*/  IMAD.MOV.U32 R15, RZ, RZ, RZ ;  /* 0x000000ffff0f7224 */ /* 0x000fe400078e00ff */
[----:B------:R-:W-:Y:S02]  /*2c80*/  IMAD R11, R14, UR38, R11 ;  /* 0x000000260e0b7c24 */ /* 0x000fe4000f8e020b */
[----:B------:R-:W-:-:S03]  /*2c90*/  IMAD.HI.U32 R20, R21, R13, RZ ;  /* 0x0000000d15147227 */ /* 0x000fc600078e00ff */
[----:B------:R-:W-:-:S05]  /*2ca0*/  IADD3.X R11, PT, PT, RZ, ~R11, RZ, P0, !PT ;  /* 0x8000000bff0b7210 */ /* 0x000fca00007fe4ff */
[----:B------:R-:W-:-:S04]  /*2cb0*/  IMAD.WIDE.U32 R20, P0, R21, R11, R20 ;  /* 0x0000000b15147225 */ /* 0x000fc80007800014 */
[C---:B------:R-:W-:Y:S02]  /*2cc0*/  IMAD R9, R14.reuse, R11, RZ ;  /* 0x0000000b0e097224 */ /* 0x040fe400078e02ff */
[----:B------:R-:W-:-:S04]  /*2cd0*/  IMAD.HI.U32 R12, P1, R14, R13, R20 ;  /* 0x0000000d0e0c7227 */ /* 0x000fc80007820014 */
[----:B------:R-:W-:Y:S01]  /*2ce0*/  IMAD.HI.U32 R11, R14, R11, RZ ;  /* 0x0000000b0e0b7227 */ /* 0x000fe200078e00ff */
[----:B------:R-:W-:-:S03]  /*2cf0*/  IADD3 R9, P2, PT, R9, R12, RZ ;  /* 0x0000000c09097210 */ /* 0x000fc60007f5e0ff */
[----:B------:R-:W-:Y:S02]  /*2d00*/  IMAD.X R11, R11, 0x1, R14, P0 ;  /* 0x000000010b0b7824 */ /* 0x000fe400000e060e */
[----:B------:R-:W-:-:S03]  /*2d10*/  IMAD.HI.U32 R14, R9, R0, RZ ;  /* 0x00000000090e7227 */ /* 0x000fc600078e00ff */
[----:B------:R-:W-:Y:S01]  /*2d20*/  IADD3.X R12, PT, PT, RZ, RZ, R11, P2, P1 ;  /* 0x000000ffff0c7210 */ /* 0x000fe200017e240b */
[----:B------:R-:W-:-:S04]  /*2d30*/  IMAD.WIDE.U32 R14, R9, R3, R14 ;  /* 0x00000003090e7225 */ /* 0x000fc800078e000e */
[C---:B------:R-:W-:Y:S02]  /*2d40*/  IMAD R9, R12.reuse, R3, RZ ;  /* 0x000000030c097224 */ /* 0x040fe400078e02ff */
[----:B------:R-:W-:-:S04]  /*2d50*/  IMAD.HI.U32 R14, P0, R12, R0, R14 ;  /* 0x000000000c0e7227 */ /* 0x000fc8000780000e */
[----:B------:R-:W-:Y:S01]  /*2d60*/  IMAD.HI.U32 R12, R12, R3, RZ ;  /* 0x000000030c0c7227 */ /* 0x000fe200078e00ff */
[----:B------:R-:W-:-:S03]  /*2d70*/  IADD3 R9, P1, PT, R9, R14, RZ ;  /* 0x0000000e09097210 */ /* 0x000fc60007f3e0ff */
[----:B------:R-:W-:Y:S02]  /*2d80*/  IMAD.X R11, RZ, RZ, R12, P0 ;  /* 0x000000ffff0b7224 */ /* 0x000fe400000e060c */
[----:B------:R-:W-:-:S03]  /*2d90*/  IMAD.WIDE.U32 R14, R9, UR38, RZ ;  /* 0x00000026090e7c25 */ /* 0x000fc6000f8e00ff */
[----:B------:R-:W-:Y:S01]  /*2da0*/  IADD3.X R11, PT, PT, RZ, R11, RZ, P1, !PT ;  /* 0x0000000bff0b7210 */ /* 0x000fe20000ffe4ff */
[----:B------:R-:W-:Y:S01]  /*2db0*/  IMAD R12, R9, UR39, R15 ;  /* 0x00000027090c7c24 */ /* 0x000fe2000f8e020f */
[----:B------:R-:W-:-:S03]  /*2dc0*/  IADD3 R0, P1, PT, -R14, R0, RZ ;  /* 0x000000000e007210 */ /* 0x000fc60007f3e1ff */
[----:B------:R-:W-:Y:S01]  /*2dd0*/  IMAD R12, R11, UR38, R12 ;  /* 0x000000260b0c7c24 */ /* 0x000fe2000f8e020c */
[C---:B------:R-:W-:Y:S01]  /*2de0*/  ISETP.GE.U32.AND P0, PT, R0.reuse, UR38, PT ;  /* 0x0000002600007c0c */ /* 0x040fe2000bf06070 */
[----:B------:R-:W-:Y:S02]  /*2df0*/  IMAD.MOV.U32 R11, RZ, RZ, 0x0 ;  /* 0x00000000ff0b7424 */ /* 0x000fe400078e00ff */
[----:B------:R-:W-:Y:S01]  /*2e00*/  IMAD.X R3, R3, 0x1, ~R12, P1 ;  /* 0x0000000103037824 */ /* 0x000fe200008e0e0c */
[----:B------:R-:W-:-:S04]  /*2e10*/  IADD3 R9, P1, PT, R0, -UR38, RZ ;  /* 0x8000002600097c10 */ /* 0x000fc8000ff3e0ff */
[C---:B------:R-:W-:Y:S02]  /*2e20*/  ISETP.GE.U32.AND.EX P0, PT, R3.reuse, UR39, PT, P0 ;  /* 0x0000002703007c0c */ /* 0x040fe4000bf06100 */
[----:B------:R-:W-:Y:S02]  /*2e30*/  IADD3.X R12, PT, PT, R3, ~UR39, RZ, P1, !PT ;  /* 0x80000027030c7c10 */ /* 0x000fe40008ffe4ff */
[----:B------:R-:W-:Y:S02]  /*2e40*/  SEL R9, R9, R0, P0 ;  /* 0x0000000009097207 */ /* 0x000fe40000000000 */
[----:B------:R-:W-:Y:S02]  /*2e50*/  SEL R12, R12, R3, P0 ;  /* 0x000000030c0c7207 */ /* 0x000fe40000000000 */
[C---:B------:R-:W-:Y:S02]  /*2e60*/  ISETP.GE.U32.AND P0, PT, R9.reuse, UR38, PT ;  /* 0x0000002609007c0c */ /* 0x040fe4000bf06070 */
[----:B------:R-:W-:-:S02]  /*2e70*/  IADD3 R0, P2, PT, R9, -UR38, RZ ;  /* 0x8000002609007c10 */ /* 0x000fc4000ff5e0ff */
[----:B------:R-:W-:Y:S02]  /*2e80*/  ISETP.NE.U32.AND P1, PT, RZ, UR38, PT ;  /* 0x00000026ff007c0c */ /* 0x000fe4000bf25070 */
[C---:B------:R-:W-:Y:S02]  /*2e90*/  ISETP.GE.U32.AND.EX P0, PT, R12.reuse, UR39, PT, P0 ;  /* 0x000000270c007c0c */ /* 0x040fe4000bf06100 */
[----:B------:R-:W-:Y:S02]  /*2ea0*/  IADD3.X R3, PT, PT, R12, ~UR39, RZ, P2, !PT ;  /* 0x800000270c037c10 */ /* 0x000fe400097fe4ff */
[----:B------:R-:W-:Y:S02]  /*2eb0*/  ISETP.NE.AND.EX P1, PT, RZ, UR39, PT, P1 ;  /* 0x00000027ff007c0c */ /* 0x000fe4000bf25310 */
[----:B------:R-:W-:Y:S02]  /*2ec0*/  SEL R0, R0, R9, P0 ;  /* 0x0000000900007207 */ /* 0x000fe40000000000 */
[----:B------:R-:W-:-:S02]  /*2ed0*/  SEL R3, R3, R12, P0 ;  /* 0x0000000c03037207 */ /* 0x000fc40000000000 */
[----:B------:R-:W-:Y:S02]  /*2ee0*/  SEL R0, R0, 0xffffffff, P1 ;  /* 0xffffffff00007807 */ /* 0x000fe40000800000 */
[----:B------:R-:W-:Y:S01]  /*2ef0*/  SEL R3, R3, 0xffffffff, P1 ;  /* 0xffffffff03037807 */ /* 0x000fe20000800000 */
[----:B------:R-:W-:Y:S06]  /*2f00*/  RET.REL.NODEC R10 `(_Z14findHammingOnePKN4cuda3std3__44pairImiEEPKhiimm) ;  /* 0xffffffd00a3c7950 */ /* 0x000fec0003c3ffff */
.L_x_327:
        /* <DEDUP_REMOVED lines=15> */
.L_x_420:


//--------------------- .text._Z13computeHashesPN4cuda3std3__44pairImiEEPKhiimm --------------------------
	.section	.text._Z13computeHashesPN4cuda3std3__44pairImiEEPKhiimm,"ax",@progbits
	.align	128
        .global         _Z13computeHashesPN4cuda3std3__44pairImiEEPKhiimm
        .type           _Z13computeHashesPN4cuda3std3__44pairImiEEPKhiimm,@function
        .size           _Z13computeHashesPN4cuda3std3__44pairImiEEPKhiimm,(.L_x_421 - _Z13computeHashesPN4cuda3std3__44pairImiEEPKhiimm)
        .other          _Z13computeHashesPN4cuda3std3__44pairImiEEPKhiimm,@"STO_CUDA_ENTRY STV_DEFAULT"
_Z13computeHashesPN4cuda3std3__44pairImiEEPKhiimm:
.text._Z13computeHashesPN4cuda3std3__44pairImiEEPKhiimm:
[----:B------:R-:W-:Y:S01]  /*0000*/  LDC R1, c[0x0][0x37c] ;  /* 0x0000df00ff017b82 */ /* 0x000fe20000000800 */
[----:B------:R-:W0:Y:S07]  /*0010*/  S2R R3, SR_TID.X ;  /* 0x0000000000037919 */ /* 0x000e2e0000002100 */
[----:B------:R-:W0:Y:S01]  /*0020*/  S2UR UR4, SR_CTAID.X ;  /* 0x00000000000479c3 */ /* 0x000e220000002500 */
[----:B------:R-:W1:Y:S07]  /*0030*/  LDCU UR5, c[0x0][0x390] ;  /* 0x00007200ff0577ac */ /* 0x000e6e0008000800 */
[----:B------:R-:W0:Y:S02]  /*0040*/  LDC R0, c[0x0][0x360] ;  /* 0x0000d800ff007b82 */ /* 0x000e240000000800 */
[----:B0-----:R-:W-:-:S05]  /*0050*/  IMAD R0, R0, UR4, R3 ;  /* 0x0000000400007c24 */ /* 0x001fca000f8e0203 */
[----:B-1----:R-:W-:-:S13]  /*0060*/  ISETP.GE.AND P0, PT, R0, UR5, PT ;  /* 0x0000000500007c0c */ /* 0x002fda000bf06270 */
[----:B------:R-:W-:Y:S05]  /*0070*/  @P0 EXIT ;  /* 0x000000000000094d */ /* 0x000fea0003800000 */
[----:B------:R-:W0:Y:S01]  /*0080*/  LDCU UR5, c[0x0][0x394] ;  /* 0x00007280ff0577ac */ /* 0x000e220008000800 */
[----:B------:R-:W-:Y:S01]  /*0090*/  CS2R R14, SRZ ;  /* 0x00000000000e7805 */ /* 0x000fe2000001ff00 */
[----:B------:R-:W1:Y:S01]  /*00a0*/  LDCU.64 UR10, c[0x0][0x358] ;  /* 0x00006b00ff0a77ac */ /* 0x000e620008000a00 */
[----:B0-----:R-:W-:-:S09]  /*00b0*/  UISETP.GE.AND UP0, UPT, UR5, 0x1, UPT ;  /* 0x000000010500788c */ /* 0x001fd2000bf06270 */
[----:B-1----:R-:W-:Y:S05]  /*00c0*/  BRA.U !UP0, `(.L_x_328) ;  /* 0x0000004108b07547 */ /* 0x002fea000b800000 */
[----:B------:R-:W0:Y:S01]  /*00d0*/  LDCU.64 UR16, c[0x0][0x398] ;  /* 0x00007300ff1077ac */ /* 0x000e220008000a00 */
[----:B------:R-:W-:Y:S01]  /*00e0*/  IMAD R2, R0, UR5, RZ ;  /* 0x0000000500027c24 */ /* 0x000fe2000f8e02ff */
[----:B------:R-:W-:Y:S01]  /*00f0*/  CS2R R14, SRZ ;  /* 0x00000000000e7805 */ /* 0x000fe2000001ff00 */
[----:B------:R-:W-:Y:S01]  /*0100*/  UISETP.GE.U32.AND UP0, UPT, UR5, 0x8, UPT ;  /* 0x000000080500788c */ /* 0x000fe2000bf06070 */
[----:B------:R-:W1:Y:S01]  /*0110*/  LDCU.64 UR6, c[0x0][0x3a0] ;  /* 0x00007400ff0677ac */ /* 0x000e620008000a00 */
[----:B------:R-:W-:Y:S01]  /*0120*/  ULOP3.LUT UR9, UR5, 0x7, URZ, 0xc0, !UPT ;  /* 0x0000000705097892 */ /* 0x000fe2000f8ec0ff */
[----:B------:R-:W-:Y:S01]  /*0130*/  UMOV UR4, URZ ;  /* 0x000000ff00047c82 */ /* 0x000fe20008000000 */
[----:B0-----:R-:W-:Y:S02]  /*0140*/  IMAD.U32 R20, RZ, RZ, UR16 ;  /* 0x00000010ff147e24 */ /* 0x001fe4000f8e00ff */
[----:B------:R-:W-:-:S03]  /*0150*/  IMAD.U32 R21, RZ, RZ, UR17 ;  /* 0x00000011ff157e24 */ /* 0x000fc6000f8e00ff */
[----:B------:R-:W-:Y:S05]  /*0160*/  BRA.U !UP0, `(.L_x_329) ;  /* 0x0000002108c47547 */ /* 0x000fea000b800000 */
[----:B------:R-:W0:Y:S01]  /*0170*/  LDC.64 R18, c[0x0][0x388] ;  /* 0x0000e200ff127b82 */ /* 0x000e220000000a00 */
[----:B------:R-:W-:Y:S01]  /*0180*/  ULOP3.LUT UR4, UR5, 0x7ffffff8, URZ, 0xc0, !UPT ;  /* 0x7ffffff805047892 */ /* 0x000fe2000f8ec0ff */
[----:B------:R-:W-:Y:S02]  /*0190*/  MOV R3, R2 ;  /* 0x0000000200037202 */ /* 0x000fe40000000f00 */
[----:B------:R-:W-:Y:S01]  /*01a0*/  CS2R R14, SRZ ;  /* 0x00000000000e7805 */ /* 0x000fe2000001ff00 */
[----:B------:R-:W-:Y:S01]  /*01b0*/  IMAD.U32 R20, RZ, RZ, UR16 ;  /* 0x00000010ff147e24 */ /* 0x000fe2000f8e00ff */
[----:B------:R-:W2:Y:S01]  /*01c0*/  LDCU UR8, c[0x0][0x3a4] ;  /* 0x00007480ff0877ac */ /* 0x000ea20008000800 */
[----:B------:R-:W-:Y:S01]  /*01d0*/  IMAD.U32 R21, RZ, RZ, UR17 ;  /* 0x00000011ff157e24 */ /* 0x000fe2000f8e00ff */
[----:B------:R-:W3:Y:S01]  /*01e0*/  LDCU UR12, c[0x0][0x3a0] ;  /* 0x00007400ff0c77ac */ /* 0x000ee20008000800 */
[----:B------:R-:W4:Y:S01]  /*01f0*/  LDCU.64 UR14, c[0x0][0x398] ;  /* 0x00007300ff0e77ac */ /* 0x000f220008000a00 */
[----:B------:R-:W-:-:S12]  /*0200*/  UIADD3 UR5, UPT, UPT, -UR4, URZ, URZ ;  /* 0x000000ff04057290 */ /* 0x000fd8000fffe1ff */
.L_x_378:
[----:B------:R-:W-:Y:S02]  /*0210*/  SHF.R.S32.HI R4, RZ, 0x1f, R3 ;  /* 0x0000001fff047819 */ /* 0x000fe40000011403 */
[----:B0-----:R-:W-:-:S04]  /*0220*/  IADD3 R16, P0, P1, R3, 0x3, R18 ;  /* 0x0000000303107810 */ /* 0x001fc8000791e012 */
[----:B------:R-:W-:-:S05]  /*0230*/  IADD3.X R17, PT, PT, R4, R19, RZ, P0, P1 ;  /* 0x0000001304117210 */ /* 0x000fca00007e24ff */
[----:B------:R-:W5:Y:S01]  /*0240*/  LDG.E.U8 R7, desc[UR10][R16.64+-0x3] ;  /* 0xfffffd0a10077981 */ /* 0x000f62000c1e1100 */
[----:B------:R-:W-:Y:S01]  /*0250*/  MOV R4, R14 ;  /* 0x0000000e00047202 */ /* 0x000fe20000000f00 */
[----:B------:R-:W-:Y:S01]  /*0260*/  IMAD.MOV.U32 R5, RZ, RZ, R15 ;  /* 0x000000ffff057224 */ /* 0x000fe200078e000f */
[----:B------:R-:W-:Y:S01]  /*0270*/  UIADD3 UR5, UPT, UPT, UR5, 0x8, URZ ;  /* 0x0000000805057890 */ /* 0x000fe2000fffe0ff */
[----:B------:R-:W-:Y:S03]  /*0280*/  BSSY.RECONVERGENT B0, `(.L_x_330) ;  /* 0x0000020000007945 */ /* 0x000fe60003800200 */
[----:B------:R-:W-:Y:S01]  /*0290*/  UISETP.NE.AND UP0, UPT, UR5, URZ, UPT ;  /* 0x000000ff0500728c */ /* 0x000fe2000bf05270 */
[----:B-----5:R-:W-:-:S04]  /*02a0*/  IMAD.WIDE.U32 R4, R7, R20, R4 ;  /* 0x0000001407047225 */ /* 0x020fc800078e0004 */
[----:B------:R-:W-:-:S04]  /*02b0*/  IMAD R7, R21, R7, RZ ;  /* 0x0000000715077224 */ /* 0x000fc800078e02ff */
[----:B------:R-:W-:-:S05]  /*02c0*/  IMAD.IADD R7, R5, 0x1, R7 ;  /* 0x0000000105077824 */ /* 0x000fca00078e0207 */
[----:B--2---:R-:W-:-:S04]  /*02d0*/  LOP3.LUT R6, R7, UR8, RZ, 0xfc, !PT ;  /* 0x0000000807067c12 */ /* 0x004fc8000f8efcff */
[----:B------:R-:W-:-:S13]  /*02e0*/  ISETP.NE.U32.AND P0, PT, R6, RZ, PT ;  /* 0x000000ff0600720c */ /* 0x000fda0003f05070 */
[----:B------:R-:W-:Y:S05]  /*02f0*/  @P0 BRA `(.L_x_331) ;  /* 0x00000000004c0947 */ /* 0x000fea0003800000 */
[----:B---3--:R-:W0:Y:S01]  /*0300*/  I2F.U32.RP R5, UR12 ;  /* 0x0000000c00057d06 */ /* 0x008e220008209000 */
[----:B------:R-:W-:Y:S01]  /*0310*/  ISETP.NE.U32.AND P1, PT, RZ, UR12, PT ;  /* 0x0000000cff007c0c */ /* 0x000fe2000bf25070 */
[----:B------:R-:W-:-:S06]  /*0320*/  HFMA2 R15, -RZ, RZ, 0, 0 ;  /* 0x00000000ff0f7431 */ /* 0x000fcc00000001ff */
[----:B0-----:R-:W0:Y:S02]  /*0330*/  MUFU.RCP R5, R5 ;  /* 0x0000000500057308 */ /* 0x001e240000001000 */
[----:B0-----:R-:W-:-:S06]  /*0340*/  IADD3 R6, PT, PT, R5, 0xffffffe, RZ ;  /* 0x0ffffffe05067810 */ /* 0x001fcc0007ffe0ff */
[----:B------:R0:W2:Y:S02]  /*0350*/  F2I.FTZ.U32.TRUNC.NTZ R7, R6 ;  /* 0x0000000600077305 */ /* 0x0000a4000021f000 */
[----:B0-----:R-:W-:Y:S02]  /*0360*/  IMAD.MOV.U32 R6, RZ, RZ, RZ ;  /* 0x000000ffff067224 */ /* 0x001fe400078e00ff */
[----:B--2---:R-:W-:-:S04]  /*0370*/  IMAD.MOV R9, RZ, RZ, -R7 ;  /* 0x000000ffff097224 */ /* 0x004fc800078e0a07 */
        /* <DEDUP_REMOVED lines=11> */
.L_x_331:
[----:B------:R-:W-:Y:S01]  /*0430*/  IMAD.MOV.U32 R5, RZ, RZ, R7 ;  /* 0x000000ffff057224 */ /* 0x000fe200078e0007 */
[----:B------:R-:W-:-:S07]  /*0440*/  MOV R6, 0x460 ;  /* 0x0000046000067802 */ /* 0x000fce0000000f00 */
[----:B-1-34-:R-:W-:Y:S05]  /*0450*/  CALL.REL.NOINC `($__internal_1_$__cuda_sm20_rem_u64) ;  /* 0x0000003c00e07944 */ /* 0x01afea0003c00000 */
[----:B------:R-:W-:Y:S01]  /*0460*/  IMAD.MOV.U32 R14, RZ, RZ, R4 ;  /* 0x000000ffff0e7224 */ /* 0x000fe200078e0004 */
[----:B------:R-:W-:-:S07]  /*0470*/  MOV R15, R5 ;  /* 0x00000005000f7202 */ /* 0x000fce0000000f00 */
.L_x_332:
[----:B-1--4-:R-:W-:Y:S05]  /*0480*/  BSYNC.RECONVERGENT B0 ;  /* 0x0000000000007941 */ /* 0x012fea0003800200 */
.L_x_330:
        /* <DEDUP_REMOVED lines=27> */
.L_x_334:
[----:B------:R-:W-:Y:S02]  /*0640*/  MOV R5, R7 ;  /* 0x0000000700057202 */ /* 0x000fe40000000f00 */
[----:B------:R-:W-:-:S07]  /*0650*/  MOV R6, 0x670 ;  /* 0x0000067000067802 */ /* 0x000fce0000000f00 */
[----:B------:R-:W-:Y:S05]  /*0660*/  CALL.REL.NOINC `($__internal_1_$__cuda_sm20_rem_u64) ;  /* 0x0000003c005c7944 */ /* 0x000fea0003c00000 */
[----:B------:R-:W-:Y:S02]  /*0670*/  IMAD.MOV.U32 R20, RZ, RZ, R4 ;  /* 0x000000ffff147224 */ /* 0x000fe400078e0004 */
[----:B------:R-:W-:-:S07]  /*0680*/  IMAD.MOV.U32 R21, RZ, RZ, R5 ;  /* 0x000000ffff157224 */ /* 0x000fce00078e0005 */
.L_x_335:
[----:B------:R-:W-:Y:S05]  /*0690*/  BSYNC.RECONVERGENT B0 ;  /* 0x0000000000007941 */ /* 0x000fea0003800200 */
.L_x_333:
[----:B------:R-:W2:Y:S01]  /*06a0*/  LDG.E.U8 R7, desc[UR10][R16.64+-0x2] ;  /* 0xfffffe0a10077981 */ /* 0x000ea2000c1e1100 */
[----:B------:R-:W-:Y:S01]  /*06b0*/  MOV R4, R14 ;  /* 0x0000000e00047202 */ /* 0x000fe20000000f00 */
[----:B------:R-:W-:Y:S01]  /*06c0*/  IMAD.MOV.U32 R5, RZ, RZ, R15 ;  /* 0x000000ffff057224 */ /* 0x000fe200078e000f */
[----:B------:R-:W-:Y:S03]  /*06d0*/  BSSY.RECONVERGENT B0, `(.L_x_336) ;  /* 0x000001f000007945 */ /* 0x000fe60003800200 */
[----:B--2---:R-:W-:-:S04]  /*06e0*/  IMAD.WIDE.U32 R4, R7, R20, R4 ;  /* 0x0000001407047225 */ /* 0x004fc800078e0004 */
[----:B------:R-:W-:-:S04]  /*06f0*/  IMAD R7, R21, R7, RZ ;  /* 0x0000000715077224 */ /* 0x000fc800078e02ff */
        /* <DEDUP_REMOVED lines=8> */
[----:B0-----:R-:W-:-:S06]  /*0780*/  IADD3 R6, PT, PT, R8, 0xffffffe, RZ ;  /* 0x0ffffffe08067810 */ /* 0x001fcc0007ffe0ff */
        /* <DEDUP_REMOVED lines=14> */
.L_x_337:
[----:B------:R-:W-:Y:S01]  /*0870*/  IMAD.MOV.U32 R5, RZ, RZ, R7 ;  /* 0x000000ffff057224 */ /* 0x000fe200078e0007 */
[----:B------:R-:W-:-:S07]  /*0880*/  MOV R6, 0x8a0 ;  /* 0x000008a000067802 */ /* 0x000fce0000000f00 */
[----:B------:R-:W-:Y:S05]  /*0890*/  CALL.REL.NOINC `($__internal_1_$__cuda_sm20_rem_u64) ;  /* 0x0000003800d07944 */ /* 0x000fea0003c00000 */
[----:B------:R-:W-:Y:S01]  /*08a0*/  IMAD.MOV.U32 R14, RZ, RZ, R4 ;  /* 0x000000ffff0e7224 */ /* 0x000fe200078e0004 */
[----:B------:R-:W-:-:S07]  /*08b0*/  MOV R15, R5 ;  /* 0x00000005000f7202 */ /* 0x000fce0000000f00 */
.L_x_338:
[----:B------:R-:W-:Y:S05]  /*08c0*/  BSYNC.RECONVERGENT B0 ;  /* 0x0000000000007941 */ /* 0x000fea0003800200 */
.L_x_336:
        /* <DEDUP_REMOVED lines=27> */
.L_x_340:
[----:B------:R-:W-:Y:S02]  /*0a80*/  MOV R5, R7 ;  /* 0x0000000700057202 */ /* 0x000fe40000000f00 */
[----:B------:R-:W-:-:S07]  /*0a90*/  MOV R6, 0xab0 ;  /* 0x00000ab000067802 */ /* 0x000fce0000000f00 */
[----:B------:R-:W-:Y:S05]  /*0aa0*/  CALL.REL.NOINC `($__internal_1_$__cuda_sm20_rem_u64) ;  /* 0x00000038004c7944 */ /* 0x000fea0003c00000 */
[----:B------:R-:W-:Y:S02]  /*0ab0*/  IMAD.MOV.U32 R20, RZ, RZ, R4 ;  /* 0x000000ffff147224 */ /* 0x000fe400078e0004 */
[----:B------:R-:W-:-:S07]  /*0ac0*/  IMAD.MOV.U32 R21, RZ, RZ, R5 ;  /* 0x000000ffff157224 */ /* 0x000fce00078e0005 */
.L_x_341:
[----:B------:R-:W-:Y:S05]  /*0ad0*/  BSYNC.RECONVERGENT B0 ;  /* 0x0000000000007941 */ /* 0x000fea0003800200 */
.L_x_339:
        /* <DEDUP_REMOVED lines=29> */
.L_x_343:
[----:B------:R-:W-:Y:S01]  /*0cb0*/  IMAD.MOV.U32 R5, RZ, RZ, R7 ;  /* 0x000000ffff057224 */ /* 0x000fe200078e0007 */
[----:B------:R-:W-:-:S07]  /*0cc0*/  MOV R6, 0xce0 ;  /* 0x00000ce000067802 */ /* 0x000fce0000000f00 */
[----:B------:R-:W-:Y:S05]  /*0cd0*/  CALL.REL.NOINC `($__internal_1_$__cuda_sm20_rem_u64) ;  /* 0x0000003400c07944 */ /* 0x000fea0003c00000 */
[----:B------:R-:W-:Y:S01]  /*0ce0*/  IMAD.MOV.U32 R14, RZ, RZ, R4 ;  /* 0x000000ffff0e7224 */ /* 0x000fe200078e0004 */
[----:B------:R-:W-:-:S07]  /*0cf0*/  MOV R15, R5 ;  /* 0x00000005000f7202 */ /* 0x000fce0000000f00 */
.L_x_344:
[----:B------:R-:W-:Y:S05]  /*0d00*/  BSYNC.RECONVERGENT B0 ;  /* 0x0000000000007941 */ /* 0x000fea0003800200 */
.L_x_342:
        /* <DEDUP_REMOVED lines=24> */
[----:B------:R-:W-:Y:S02]  /*0e90*/  @P0 IADD3 R20, PT, PT, R20, -UR12, RZ ;  /* 0x8000000c14140c10 */ /* 0x000fe4000fffe0ff */
[----:B------:R-:W-:Y:S01]  /*0ea0*/  @!P1 LOP3.LUT R20, RZ, UR12, RZ, 0x33, !PT ;  /* 0x0000000cff149c12 */ /* 0x000fe2000f8e33ff */
[----:B------:R-:W-:Y:S06]  /*0eb0*/  BRA `(.L_x_347) ;  /* 0x0000000000147947 */ /* 0x000fec0003800000 */
.L_x_346:
[----:B------:R-:W-:Y:S02]  /*0ec0*/  MOV R5, R7 ;  /* 0x0000000700057202 */ /* 0x000fe40000000f00 */
[----:B------:R-:W-:-:S07]  /*0ed0*/  MOV R6, 0xef0 ;  /* 0x00000ef000067802 */ /* 0x000fce0000000f00 */
[----:B------:R-:W-:Y:S05]  /*0ee0*/  CALL.REL.NOINC `($__internal_1_$__cuda_sm20_rem_u64) ;  /* 0x00000034003c7944 */ /* 0x000fea0003c00000 */
[----:B------:R-:W-:Y:S01]  /*0ef0*/  IMAD.MOV.U32 R20, RZ, RZ, R4 ;  /* 0x000000ffff147224 */ /* 0x000fe200078e0004 */
[----:B------:R-:W-:-:S07]  /*0f00*/  MOV R21, R5 ;  /* 0x0000000500157202 */ /* 0x000fce0000000f00 */
.L_x_347:
[----:B------:R-:W-:Y:S05]  /*0f10*/  BSYNC.RECONVERGENT B0 ;  /* 0x0000000000007941 */ /* 0x000fea0003800200 */
.L_x_345:
        /* <DEDUP_REMOVED lines=14> */
[----:B0-----:R-:W-:-:S06]  /*1000*/  IADD3 R6, PT, PT, R8, 0xffffffe, RZ ;  /* 0x0ffffffe08067810 */ /* 0x001fcc0007ffe0ff */
        /* <DEDUP_REMOVED lines=14> */
.L_x_349:
[----:B------:R-:W-:Y:S01]  /*10f0*/  IMAD.MOV.U32 R5, RZ, RZ, R7 ;  /* 0x000000ffff057224 */ /* 0x000fe200078e0007 */
[----:B------:R-:W-:-:S07]  /*1100*/  MOV R6, 0x1120 ;  /* 0x0000112000067802 */ /* 0x000fce0000000f00 */
[----:B------:R-:W-:Y:S05]  /*1110*/  CALL.REL.NOINC `($__internal_1_$__cuda_sm20_rem_u64) ;  /* 0x0000003000b07944 */ /* 0x000fea0003c00000 */
[----:B------:R-:W-:Y:S01]  /*1120*/  MOV R14, R4 ;  /* 0x00000004000e7202 */ /* 0x000fe20000000f00 */
[----:B------:R-:W-:-:S07]  /*1130*/  IMAD.MOV.U32 R15, RZ, RZ, R5 ;  /* 0x000000ffff0f7224 */ /* 0x000fce00078e0005 */
.L_x_350:
[----:B------:R-:W-:Y:S05]  /*1140*/  BSYNC.RECONVERGENT B0 ;  /* 0x0000000000007941 */ /* 0x000fea0003800200 */
.L_x_348:
        /* <DEDUP_REMOVED lines=27> */
.L_x_352:
[----:B------:R-:W-:Y:S02]  /*1300*/  MOV R5, R7 ;  /* 0x0000000700057202 */ /* 0x000fe40000000f00 */
[----:B------:R-:W-:-:S07]  /*1310*/  MOV R6, 0x1330 ;  /* 0x0000133000067802 */ /* 0x000fce0000000f00 */
[----:B------:R-:W-:Y:S05]  /*1320*/  CALL.REL.NOINC `($__internal_1_$__cuda_sm20_rem_u64) ;  /* 0x00000030002c7944 */ /* 0x000fea0003c00000 */
[----:B------:R-:W-:Y:S01]  /*1330*/  IMAD.MOV.U32 R20, RZ, RZ, R4 ;  /* 0x000000ffff147224 */ /* 0x000fe200078e0004 */
[----:B------:R-:W-:-:S07]  /*1340*/  MOV R21, R5 ;  /* 0x0000000500157202 */ /* 0x000fce0000000f00 */
.L_x_353:
[----:B------:R-:W-:Y:S05]  /*1350*/  BSYNC.RECONVERGENT B0 ;  /* 0x0000000000007941 */ /* 0x000fea0003800200 */
.L_x_351:
        /* <DEDUP_REMOVED lines=29> */
.L_x_355:
[----:B------:R-:W-:Y:S01]  /*1530*/  IMAD.MOV.U32 R5, RZ, RZ, R7 ;  /* 0x000000ffff057224 */ /* 0x000fe200078e0007 */
[----:B------:R-:W-:-:S07]  /*1540*/  MOV R6, 0x1560 ;  /* 0x0000156000067802 */ /* 0x000fce0000000f00 */
[----:B------:R-:W-:Y:S05]  /*1550*/  CALL.REL.NOINC `($__internal_1_$__cuda_sm20_rem_u64) ;  /* 0x0000002c00a07944 */ /* 0x000fea0003c00000 */
[----:B------:R-:W-:Y:S01]  /*1560*/  MOV R14, R4 ;  /* 0x00000004000e7202 */ /* 0x000fe20000000f00 */
[----:B------:R-:W-:-:S07]  /*1570*/  IMAD.MOV.U32 R15, RZ, RZ, R5 ;  /* 0x000000ffff0f7224 */ /* 0x000fce00078e0005 */
.L_x_356:
[----:B------:R-:W-:Y:S05]  /*1580*/  BSYNC.RECONVERGENT B0 ;  /* 0x0000000000007941 */ /* 0x000fea0003800200 */
.L_x_354:
        /* <DEDUP_REMOVED lines=27> */
.L_x_358:
[----:B------:R-:W-:Y:S02]  /*1740*/  MOV R5, R7 ;  /* 0x0000000700057202 */ /* 0x000fe40000000f00 */
[----:B------:R-:W-:-:S07]  /*1750*/  MOV R6, 0x1770 ;  /* 0x0000177000067802 */ /* 0x000fce0000000f00 */
[----:B------:R-:W-:Y:S05]  /*1760*/  CALL.REL.NOINC `($__internal_1_$__cuda_sm20_rem_u64) ;  /* 0x0000002c001c7944 */ /* 0x000fea0003c00000 */
[----:B------:R-:W-:Y:S01]  /*1770*/  IMAD.MOV.U32 R20, RZ, RZ, R4 ;  /* 0x000000ffff147224 */ /* 0x000fe200078e0004 */
[----:B------:R-:W-:-:S07]  /*1780*/  MOV R21, R5 ;  /* 0x0000000500157202 */ /* 0x000fce0000000f00 */
.L_x_359:
[----:B------:R-:W-:Y:S05]  /*1790*/  BSYNC.RECONVERGENT B0 ;  /* 0x0000000000007941 */ /* 0x000fea0003800200 */
.L_x_357:
        /* <DEDUP_REMOVED lines=29> */
.L_x_361:
[----:B------:R-:W-:Y:S01]  /*1970*/  IMAD.MOV.U32 R5, RZ, RZ, R7 ;  /* 0x000000ffff057224 */ /* 0x000fe200078e0007 */
[----:B------:R-:W-:-:S07]  /*1980*/  MOV R6, 0x19a0 ;  /* 0x000019a000067802 */ /* 0x000fce0000000f00 */
[----:B------:R-:W-:Y:S05]  /*1990*/  CALL.REL.NOINC `($__internal_1_$__cuda_sm20_rem_u64) ;  /* 0x0000002800907944 */ /* 0x000fea0003c00000 */
[----:B------:R-:W-:Y:S01]  /*19a0*/  MOV R14, R4 ;  /* 0x00000004000e7202 */ /* 0x000fe20000000f00 */
[----:B------:R-:W-:-:S07]  /*19b0*/  IMAD.MOV.U32 R15, RZ, RZ, R5 ;  /* 0x000000ffff0f7224 */ /* 0x000fce00078e0005 */
.L_x_362:
[----:B------:R-:W-:Y:S05]  /*19c0*/  BSYNC.RECONVERGENT B0 ;  /* 0x0000000000007941 */ /* 0x000fea0003800200 */
.L_x_360:
        /* <DEDUP_REMOVED lines=27> */
.L_x_364:
[----:B------:R-:W-:Y:S02]  /*1b80*/  MOV R5, R7 ;  /* 0x0000000700057202 */ /* 0x000fe40000000f00 */
[----:B------:R-:W-:-:S07]  /*1b90*/  MOV R6, 0x1bb0 ;  /* 0x00001bb000067802 */ /* 0x000fce0000000f00 */
[----:B------:R-:W-:Y:S05]  /*1ba0*/  CALL.REL.NOINC `($__internal_1_$__cuda_sm20_rem_u64) ;  /* 0x00000028000c7944 */ /* 0x000fea0003c00000 */
[----:B------:R-:W-:Y:S01]  /*1bb0*/  IMAD.MOV.U32 R20, RZ, RZ, R4 ;  /* 0x000000ffff147224 */ /* 0x000fe200078e0004 */
[----:B------:R-:W-:-:S07]  /*1bc0*/  MOV R21, R5 ;  /* 0x0000000500157202 */ /* 0x000fce0000000f00 */
.L_x_365:
[----:B------:R-:W-:Y:S05]  /*1bd0*/  BSYNC.RECONVERGENT B0 ;  /* 0x0000000000007941 */ /* 0x000fea0003800200 */
.L_x_363:
        /* <DEDUP_REMOVED lines=29> */
.L_x_367:
[----:B------:R-:W-:Y:S01]  /*1db0*/  IMAD.MOV.U32 R5, RZ, RZ, R7 ;  /* 0x000000ffff057224 */ /* 0x000fe200078e0007 */
[----:B------:R-:W-:-:S07]  /*1dc0*/  MOV R6, 0x1de0 ;  /* 0x00001de000067802 */ /* 0x000fce0000000f00 */
[----:B------:R-:W-:Y:S05]  /*1dd0*/  CALL.REL.NOINC `($__internal_1_$__cuda_sm20_rem_u64) ;  /* 0x0000002400807944 */ /* 0x000fea0003c00000 */
[----:B------:R-:W-:Y:S01]  /*1de0*/  MOV R14, R4 ;  /* 0x00000004000e7202 */ /* 0x000fe20000000f00 */
[----:B------:R-:W-:-:S07]  /*1df0*/  IMAD.MOV.U32 R15, RZ, RZ, R5 ;  /* 0x000000ffff0f7224 */ /* 0x000fce00078e0005 */
.L_x_368:
[----:B------:R-:W-:Y:S05]  /*1e00*/  BSYNC.RECONVERGENT B0 ;  /* 0x0000000000007941 */ /* 0x000fea0003800200 */
.L_x_366:
        /* <DEDUP_REMOVED lines=27> */
.L_x_370:
[----:B------:R-:W-:Y:S02]  /*1fc0*/  MOV R5, R7 ;  /* 0x0000000700057202 */ /* 0x000fe40000000f00 */
[----:B------:R-:W-:-:S07]  /*1fd0*/  MOV R6, 0x1ff0 ;  /* 0x00001ff000067802 */ /* 0x000fce0000000f00 */
[----:B------:R-:W-:Y:S05]  /*1fe0*/  CALL.REL.NOINC `($__internal_1_$__cuda_sm20_rem_u64) ;  /* 0x0000002000fc7944 */ /* 0x000fea0003c00000 */
[----:B------:R-:W-:Y:S01]  /*1ff0*/  IMAD.MOV.U32 R20, RZ, RZ, R4 ;  /* 0x000000ffff147224 */ /* 0x000fe200078e0004 */
[----:B------:R-:W-:-:S07]  /*2000*/  MOV R21, R5 ;  /* 0x0000000500157202 */ /* 0x000fce0000000f00 */
.L_x_371:
[----:B------:R-:W-:Y:S05]  /*2010*/  BSYNC.RECONVERGENT B0 ;  /* 0x0000000000007941 */ /* 0x000fea0003800200 */
.L_x_369:
        /* <DEDUP_REMOVED lines=29> */
.L_x_373:
[----:B------:R-:W-:Y:S01]  /*21f0*/  IMAD.MOV.U32 R5, RZ, RZ, R7 ;  /* 0x000000ffff057224 */ /* 0x000fe200078e0007 */
[----:B------:R-:W-:-:S07]  /*2200*/  MOV R6, 0x2220 ;  /* 0x0000222000067802 */ /* 0x000fce0000000f00 */
[----:B------:R-:W-:Y:S05]  /*2210*/  CALL.REL.NOINC `($__internal_1_$__cuda_sm20_rem_u64) ;  /* 0x0000002000707944 */ /* 0x000fea0003c00000 */
[----:B------:R-:W-:Y:S01]  /*2220*/  MOV R14, R4 ;  /* 0x00000004000e7202 */ /* 0x000fe20000000f00 */
[----:B------:R-:W-:-:S07]  /*2230*/  IMAD.MOV.U32 R15, RZ, RZ, R5 ;  /* 0x000000ffff0f7224 */ /* 0x000fce00078e0005 */
.L_x_374:
[----:B------:R-:W-:Y:S05]  /*2240*/  BSYNC.RECONVERGENT B0 ;  /* 0x0000000000007941 */ /* 0x000fea0003800200 */
.L_x_372:
        /* <DEDUP_REMOVED lines=27> */
.L_x_376:
[----:B------:R-:W-:Y:S02]  /*2400*/  MOV R5, R7 ;  /* 0x0000000700057202 */ /* 0x000fe40000000f00 */
[----:B------:R-:W-:-:S07]  /*2410*/  MOV R6, 0x2430 ;  /* 0x0000243000067802 */ /* 0x000fce0000000f00 */
[----:B------:R-:W-:Y:S05]  /*2420*/  CALL.REL.NOINC `($__internal_1_$__cuda_sm20_rem_u64) ;  /* 0x0000001c00ec7944 */ /* 0x000fea0003c00000 */
[----:B------:R-:W-:Y:S01]  /*2430*/  IMAD.MOV.U32 R20, RZ, RZ, R4 ;  /* 0x000000ffff147224 */ /* 0x000fe200078e0004 */
[----:B------:R-:W-:-:S07]  /*2440*/  MOV R21, R5 ;  /* 0x0000000500157202 */ /* 0x000fce0000000f00 */
.L_x_377:
[----:B------:R-:W-:Y:S05]  /*2450*/  BSYNC.RECONVERGENT B0 ;  /* 0x0000000000007941 */ /* 0x000fea0003800200 */
.L_x_375:
[----:B------:R-:W-:Y:S01]  /*2460*/  VIADD R3, R3, 0x8 ;  /* 0x0000000803037836 */ /* 0x000fe20000000000 */
[----:B------:R-:W-:Y:S06]  /*2470*/  BRA.U UP0, `(.L_x_378) ;  /* 0xffffffdd00647547 */ /* 0x000fec000b83ffff */
.L_x_329:
[----:B------:R-:W-:-:S09]  /*2480*/  UISETP.NE.AND UP0, UPT, UR9, URZ, UPT ;  /* 0x000000ff0900728c */ /* 0x000fd2000bf05270 */
[----:B------:R-:W-:Y:S05]  /*2490*/  BRA.U !UP0, `(.L_x_328) ;  /* 0x0000001d08bc7547 */ /* 0x000fea000b800000 */
[----:B------:R-:W0:Y:S01]  /*24a0*/  LDCU UR5, c[0x0][0x394] ;  /* 0x00007280ff0577ac */ /* 0x000e220008000800 */
[----:B------:R-:W-:Y:S02]  /*24b0*/  UISETP.GE.U32.AND UP0, UPT, UR9, 0x4, UPT ;  /* 0x000000040900788c */ /* 0x000fe4000bf06070 */
[----:B0-----:R-:W-:-:S07]  /*24c0*/  ULOP3.LUT UR5, UR5, 0x3, URZ, 0xc0, !UPT ;  /* 0x0000000305057892 */ /* 0x001fce000f8ec0ff */
[----:B------:R-:W-:Y:S05]  /*24d0*/  BRA.U !UP0, `(.L_x_379) ;  /* 0x00000011089c7547 */ /* 0x000fea000b800000 */
[----:B------:R-:W0:Y:S01]  /*24e0*/  LDCU.64 UR12, c[0x0][0x388] ;  /* 0x00007100ff0c77ac */ /* 0x000e220008000a00 */
[----:B------:R-:W-:Y:S01]  /*24f0*/  IADD3 R3, PT, PT, R2, UR4, RZ ;  /* 0x0000000402037c10 */ /* 0x000fe2000fffe0ff */
[----:B------:R-:W2:Y:S03]  /*2500*/  LDCU UR8, c[0x0][0x3a4] ;  /* 0x00007480ff0877ac */ /* 0x000ea60008000800 */
[----:B0-----:R-:W-:-:S04]  /*2510*/  IADD3 R16, P0, PT, R3, UR12, RZ ;  /* 0x0000000c03107c10 */ /* 0x001fc8000ff1e0ff */
[----:B------:R-:W-:-:S05]  /*2520*/  LEA.HI.X.SX32 R17, R3, UR13, 0x1, P0 ;  /* 0x0000000d03117c11 */ /* 0x000fca00080f0eff */
[----:B------:R-:W3:Y:S01]  /*2530*/  LDG.E.U8 R3, desc[UR10][R16.64] ;  /* 0x0000000a10037981 */ /* 0x000ee2000c1e1100 */
[----:B------:R-:W-:Y:S01]  /*2540*/  BSSY.RECONVERGENT B0, `(.L_x_380) ;  /* 0x0000020000007945 */ /* 0x000fe20003800200 */
[----:B---3--:R-:W-:-:S04]  /*2550*/  IMAD.WIDE.U32 R4, R20, R3, R14 ;  /* 0x0000000314047225 */ /* 0x008fc800078e000e */
[----:B------:R-:W-:-:S04]  /*2560*/  IMAD R3, R21, R3, RZ ;  /* 0x0000000315037224 */ /* 0x000fc800078e02ff */
[----:B------:R-:W-:-:S05]  /*2570*/  IMAD.IADD R6, R5, 0x1, R3 ;  /* 0x0000000105067824 */ /* 0x000fca00078e0203 */
[----:B--2---:R-:W-:-:S04]  /*2580*/  LOP3.LUT R3, R6, UR8, RZ, 0xfc, !PT ;  /* 0x0000000806037c12 */ /* 0x004fc8000f8efcff */
[----:B------:R-:W-:-:S13]  /*2590*/  ISETP.NE.U32.AND P0, PT, R3, RZ, PT ;  /* 0x000000ff0300720c */ /* 0x000fda0003f05070 */
[----:B------:R-:W-:Y:S05]  /*25a0*/  @P0 BRA `(.L_x_381) ;  /* 0x0000000000500947 */ /* 0x000fea0003800000 */
[----:B------:R-:W0:Y:S01]  /*25b0*/  LDCU UR8, c[0x0][0x3a0] ;  /* 0x00007400ff0877ac */ /* 0x000e220008000800 */
[----:B------:R-:W-:Y:S01]  /*25c0*/  MOV R15, RZ ;  /* 0x000000ff000f7202 */ /* 0x000fe20000000f00 */
[----:B0-----:R-:W0:Y:S01]  /*25d0*/  I2F.U32.RP R5, UR8 ;  /* 0x0000000800057d06 */ /* 0x001e220008209000 */
[----:B------:R-:W-:-:S07]  /*25e0*/  ISETP.NE.U32.AND P1, PT, RZ, UR8, PT ;  /* 0x00000008ff007c0c */ /* 0x000fce000bf25070 */
[----:B0-----:R-:W0:Y:S02]  /*25f0*/  MUFU.RCP R5, R5 ;  /* 0x0000000500057308 */ /* 0x001e240000001000 */
[----:B0-----:R-:W-:-:S06]  /*2600*/  IADD3 R6, PT, PT, R5, 0xffffffe, RZ ;  /* 0x0ffffffe05067810 */ /* 0x001fcc0007ffe0ff */
[----:B------:R0:W2:Y:S02]  /*2610*/  F2I.FTZ.U32.TRUNC.NTZ R7, R6 ;  /* 0x0000000600077305 */ /* 0x0000a4000021f000 */
[----:B0-----:R-:W-:Y:S02]  /*2620*/  HFMA2 R6, -RZ, RZ, 0, 0 ;  /* 0x00000000ff067431 */ /* 0x001fe400000001ff */
[----:B--2---:R-:W-:-:S04]  /*2630*/  IMAD.MOV R3, RZ, RZ, -R7 ;  /* 0x000000ffff037224 */ /* 0x004fc800078e0a07 */
        /* <DEDUP_REMOVED lines=11> */
.L_x_381:
[----:B------:R-:W-:Y:S01]  /*26f0*/  IMAD.MOV.U32 R5, RZ, RZ, R6 ;  /* 0x000000ffff057224 */ /* 0x000fe200078e0006 */
[----:B------:R-:W-:-:S07]  /*2700*/  MOV R6, 0x2720 ;  /* 0x0000272000067802 */ /* 0x000fce0000000f00 */
[----:B-1----:R-:W-:Y:S05]  /*2710*/  CALL.REL.NOINC `($__internal_1_$__cuda_sm20_rem_u64) ;  /* 0x0000001c00307944 */ /* 0x002fea0003c00000 */
[----:B------:R-:W-:Y:S01]  /*2720*/  MOV R14, R4 ;  /* 0x00000004000e7202 */ /* 0x000fe20000000f00 */
[----:B------:R-:W-:-:S07]  /*2730*/  IMAD.MOV.U32 R15, RZ, RZ, R5 ;  /* 0x000000ffff0f7224 */ /* 0x000fce00078e0005 */
.L_x_382:
[----:B-1----:R-:W-:Y:S05]  /*2740*/  BSYNC.RECONVERGENT B0 ;  /* 0x0000000000007941 */ /* 0x002fea0003800200 */
.L_x_380:
[----:B------:R-:W0:Y:S01]  /*2750*/  LDCU.64 UR12, c[0x0][0x398] ;  /* 0x00007300ff0c77ac */ /* 0x000e220008000a00 */
[----:B------:R-:W-:Y:S01]  /*2760*/  BSSY.RECONVERGENT B0, `(.L_x_383) ;  /* 0x0000022000007945 */ /* 0x000fe20003800200 */
[----:B------:R-:W1:Y:S01]  /*2770*/  LDCU UR8, c[0x0][0x3a4] ;  /* 0x00007480ff0877ac */ /* 0x000e620008000800 */
[----:B0-----:R-:W-:Y:S02]  /*2780*/  IMAD R3, R21, UR12, RZ ;  /* 0x0000000c15037c24 */ /* 0x001fe4000f8e02ff */
[----:B------:R-:W-:-:S04]  /*2790*/  IMAD.WIDE.U32 R4, R20, UR12, RZ ;  /* 0x0000000c14047c25 */ /* 0x000fc8000f8e00ff */
[----:B------:R-:W-:-:S05]  /*27a0*/  IMAD R3, R20, UR13, R3 ;  /* 0x0000000d14037c24 */ /* 0x000fca000f8e0203 */
[----:B------:R-:W-:-:S04]  /*27b0*/  IADD3 R3, PT, PT, R5, R3, RZ ;  /* 0x0000000305037210 */ /* 0x000fc80007ffe0ff */
[----:B-1----:R-:W-:-:S04]  /*27c0*/  LOP3.LUT R6, R3, UR8, RZ, 0xfc, !PT ;  /* 0x0000000803067c12 */ /* 0x002fc8000f8efcff */
[----:B------:R-:W-:-:S13]  /*27d0*/  ISETP.NE.U32.AND P0, PT, R6, RZ, PT ;  /* 0x000000ff0600720c */ /* 0x000fda0003f05070 */
[----:B------:R-:W-:Y:S05]  /*27e0*/  @P0 BRA `(.L_x_384) ;  /* 0x0000000000500947 */ /* 0x000fea0003800000 */
[----:B------:R-:W0:Y:S01]  /*27f0*/  LDCU UR8, c[0x0][0x3a0] ;  /* 0x00007400ff0877ac */ /* 0x000e220008000800 */
[----:B------:R-:W-:Y:S01]  /*2800*/  IMAD.MOV.U32 R19, RZ, RZ, RZ ;  /* 0x000000ffff137224 */ /* 0x000fe200078e00ff */
[----:B0-----:R-:W0:Y:S01]  /*2810*/  I2F.U32.RP R5, UR8 ;  /* 0x0000000800057d06 */ /* 0x001e220008209000 */
[----:B------:R-:W-:-:S07]  /*2820*/  ISETP.NE.U32.AND P1, PT, RZ, UR8, PT ;  /* 0x00000008ff007c0c */ /* 0x000fce000bf25070 */
        /* <DEDUP_REMOVED lines=16> */
.L_x_384:
[----:B------:R-:W-:Y:S02]  /*2930*/  MOV R5, R3 ;  /* 0x0000000300057202 */ /* 0x000fe40000000f00 */
[----:B------:R-:W-:-:S07]  /*2940*/  MOV R6, 0x2960 ;  /* 0x0000296000067802 */ /* 0x000fce0000000f00 */
[----:B------:R-:W-:Y:S05]  /*2950*/  CALL.REL.NOINC `($__internal_1_$__cuda_sm20_rem_u64) ;  /* 0x0000001800a07944 */ /* 0x000fea0003c00000 */
[----:B------:R-:W-:Y:S01]  /*2960*/  IMAD.MOV.U32 R18, RZ, RZ, R4 ;  /* 0x000000ffff127224 */ /* 0x000fe200078e0004 */
[----:B------:R-:W-:-:S07]  /*2970*/  MOV R19, R5 ;  /* 0x0000000500137202 */ /* 0x000fce0000000f00 */
.L_x_385:
[----:B------:R-:W-:Y:S05]  /*2980*/  BSYNC.RECONVERGENT B0 ;  /* 0x0000000000007941 */ /* 0x000fea0003800200 */
.L_x_383:
[----:B------:R-:W2:Y:S01]  /*2990*/  LDG.E.U8 R3, desc[UR10][R16.64+0x1] ;  /* 0x0000010a10037981 */ /* 0x000ea2000c1e1100 */
[----:B------:R-:W0:Y:S01]  /*29a0*/  LDCU UR8, c[0x0][0x3a4] ;  /* 0x00007480ff0877ac */ /* 0x000e220008000800 */
[----:B------:R-:W-:Y:S01]  /*29b0*/  MOV R5, R15 ;  /* 0x0000000f00057202 */ /* 0x000fe20000000f00 */
[----:B------:R-:W-:Y:S01]  /*29c0*/  IMAD.MOV.U32 R4, RZ, RZ, R14 ;  /* 0x000000ffff047224 */ /* 0x000fe200078e000e */
[----:B------:R-:W-:Y:S03]  /*29d0*/  BSSY.RECONVERGENT B0, `(.L_x_386) ;  /* 0x0000020000007945 */ /* 0x000fe60003800200 */
[----:B--2---:R-:W-:-:S04]  /*29e0*/  IMAD.WIDE.U32 R4, R3, R18, R4 ;  /* 0x0000001203047225 */ /* 0x004fc800078e0004 */
[----:B------:R-:W-:-:S04]  /*29f0*/  IMAD R3, R19, R3, RZ ;  /* 0x0000000313037224 */ /* 0x000fc800078e02ff */
[----:B------:R-:W-:-:S05]  /*2a00*/  IMAD.IADD R6, R5, 0x1, R3 ;  /* 0x0000000105067824 */ /* 0x000fca00078e0203 */
[----:B0-----:R-:W-:-:S04]  /*2a10*/  LOP3.LUT R3, R6, UR8, RZ, 0xfc, !PT ;  /* 0x0000000806037c12 */ /* 0x001fc8000f8efcff */
        /* <DEDUP_REMOVED lines=22> */
.L_x_387:
[----:B------:R-:W-:Y:S01]  /*2b80*/  IMAD.MOV.U32 R5, RZ, RZ, R6 ;  /* 0x000000ffff057224 */ /* 0x000fe200078e0006 */
[----:B------:R-:W-:-:S07]  /*2b90*/  MOV R6, 0x2bb0 ;  /* 0x00002bb000067802 */ /* 0x000fce0000000f00 */
[----:B------:R-:W-:Y:S05]  /*2ba0*/  CALL.REL.NOINC `($__internal_1_$__cuda_sm20_rem_u64) ;  /* 0x00000018000c7944 */ /* 0x000fea0003c00000 */
[----:B------:R-:W-:Y:S01]  /*2bb0*/  MOV R14, R4 ;  /* 0x00000004000e7202 */ /* 0x000fe20000000f00 */
[----:B------:R-:W-:-:S07]  /*2bc0*/  IMAD.MOV.U32 R15, RZ, RZ, R5 ;  /* 0x000000ffff0f7224 */ /* 0x000fce00078e0005 */
.L_x_388:
[----:B------:R-:W-:Y:S05]  /*2bd0*/  BSYNC.RECONVERGENT B0 ;  /* 0x0000000000007941 */ /* 0x000fea0003800200 */
.L_x_386:
        /* <DEDUP_REMOVED lines=30> */
.L_x_390:
[----:B------:R-:W-:Y:S02]  /*2dc0*/  MOV R5, R3 ;  /* 0x0000000300057202 */ /* 0x000fe40000000f00 */
[----:B------:R-:W-:-:S07]  /*2dd0*/  MOV R6, 0x2df0 ;  /* 0x00002df000067802 */ /* 0x000fce0000000f00 */
[----:B------:R-:W-:Y:S05]  /*2de0*/  CALL.REL.NOINC `($__internal_1_$__cuda_sm20_rem_u64) ;  /* 0x00000014007c7944 */ /* 0x000fea0003c00000 */
[----:B------:R-:W-:Y:S01]  /*2df0*/  IMAD.MOV.U32 R18, RZ, RZ, R4 ;  /* 0x000000ffff127224 */ /* 0x000fe200078e0004 */
[----:B------:R-:W-:-:S07]  /*2e00*/  MOV R19, R5 ;  /* 0x0000000500137202 */ /* 0x000fce0000000f00 */
.L_x_391:
[----:B------:R-:W-:Y:S05]  /*2e10*/  BSYNC.RECONVERGENT B0 ;  /* 0x0000000000007941 */ /* 0x000fea0003800200 */
.L_x_389:
        /* <DEDUP_REMOVED lines=31> */
.L_x_393:
[----:B------:R-:W-:Y:S01]  /*3010*/  IMAD.MOV.U32 R5, RZ, RZ, R6 ;  /* 0x000000ffff057224 */ /* 0x000fe200078e0006 */
[----:B------:R-:W-:-:S07]  /*3020*/  MOV R6, 0x3040 ;  /* 0x0000304000067802 */ /* 0x000fce0000000f00 */
[----:B------:R-:W-:Y:S05]  /*3030*/  CALL.REL.NOINC `($__internal_1_$__cuda_sm20_rem_u64) ;  /* 0x0000001000e87944 */ /* 0x000fea0003c00000 */
[----:B------:R-:W-:Y:S01]  /*3040*/  MOV R14, R4 ;  /* 0x00000004000e7202 */ /* 0x000fe20000000f00 */
[----:B------:R-:W-:-:S07]  /*3050*/  IMAD.MOV.U32 R15, RZ, RZ, R5 ;  /* 0x000000ffff0f7224 */ /* 0x000fce00078e0005 */
.L_x_394:
[----:B------:R-:W-:Y:S05]  /*3060*/  BSYNC.RECONVERGENT B0 ;  /* 0x0000000000007941 */ /* 0x000fea0003800200 */
.L_x_392:
        /* <DEDUP_REMOVED lines=30> */
.L_x_396:
[----:B------:R-:W-:Y:S02]  /*3250*/  MOV R5, R3 ;  /* 0x0000000300057202 */ /* 0x000fe40000000f00 */
[----:B------:R-:W-:-:S07]  /*3260*/  MOV R6, 0x3280 ;  /* 0x0000328000067802 */ /* 0x000fce0000000f00 */
[----:B------:R-:W-:Y:S05]  /*3270*/  CALL.REL.NOINC `($__internal_1_$__cuda_sm20_rem_u64) ;  /* 0x0000001000587944 */ /* 0x000fea0003c00000 */
[----:B------:R-:W-:Y:S01]  /*3280*/  IMAD.MOV.U32 R18, RZ, RZ, R4 ;  /* 0x000000ffff127224 */ /* 0x000fe200078e0004 */
[----:B------:R-:W-:-:S07]  /*3290*/  MOV R19, R5 ;  /* 0x0000000500137202 */ /* 0x000fce0000000f00 */
.L_x_397:
[----:B------:R-:W-:Y:S05]  /*32a0*/  BSYNC.RECONVERGENT B0 ;  /* 0x0000000000007941 */ /* 0x000fea0003800200 */
.L_x_395:
        /* <DEDUP_REMOVED lines=31> */
.L_x_399:
[----:B------:R-:W-:Y:S01]  /*34a0*/  IMAD.MOV.U32 R5, RZ, RZ, R6 ;  /* 0x000000ffff057224 */ /* 0x000fe200078e0006 */
[----:B------:R-:W-:-:S07]  /*34b0*/  MOV R6, 0x34d0 ;  /* 0x000034d000067802 */ /* 0x000fce0000000f00 */
[----:B------:R-:W-:Y:S05]  /*34c0*/  CALL.REL.NOINC `($__internal_1_$__cuda_sm20_rem_u64) ;  /* 0x0000000c00c47944 */ /* 0x000fea0003c00000 */
[----:B------:R-:W-:Y:S01]  /*34d0*/  MOV R14, R4 ;  /* 0x00000004000e7202 */ /* 0x000fe20000000f00 */
[----:B------:R-:W-:-:S07]  /*34e0*/  IMAD.MOV.U32 R15, RZ, RZ, R5 ;  /* 0x000000ffff0f7224 */ /* 0x000fce00078e0005 */
.L_x_400:
[----:B------:R-:W-:Y:S05]  /*34f0*/  BSYNC.RECONVERGENT B0 ;  /* 0x0000000000007941 */ /* 0x000fea0003800200 */
.L_x_398:
        /* <DEDUP_REMOVED lines=30> */
.L_x_402:
[----:B------:R-:W-:Y:S02]  /*36e0*/  MOV R5, R3 ;  /* 0x0000000300057202 */ /* 0x000fe40000000f00 */
[----:B------:R-:W-:-:S07]  /*36f0*/  MOV R6, 0x3710 ;  /* 0x0000371000067802 */ /* 0x000fce0000000f00 */
[----:B------:R-:W-:Y:S05]  /*3700*/  CALL.REL.NOINC `($__internal_1_$__cuda_sm20_rem_u64) ;  /* 0x0000000c00347944 */ /* 0x000fea0003c00000 */
[----:B------:R-:W-:Y:S01]  /*3710*/  IMAD.MOV.U32 R20, RZ, RZ, R4 ;  /* 0x000000ffff147224 */ /* 0x000fe200078e0004 */
[----:B------:R-:W-:-:S07]  /*3720*/  MOV R21, R5 ;  /* 0x0000000500157202 */ /* 0x000fce0000000f00 */
.L_x_403:
[----:B------:R-:W-:Y:S05]  /*3730*/  BSYNC.RECONVERGENT B0 ;  /* 0x0000000000007941 */ /* 0x000fea0003800200 */
.L_x_401:
[----:B------:R-:W-:-:S12]  /*3740*/  UIADD3 UR4, UPT, UPT, UR4, 0x4, URZ ;  /* 0x0000000404047890 */ /* 0x000fd8000fffe0ff */
.L_x_379:
[----:B------:R-:W-:-:S09]  /*3750*/  UISETP.NE.AND UP0, UPT, UR5, URZ, UPT ;  /* 0x000000ff0500728c */ /* 0x000fd2000bf05270 */
[----:B------:R-:W-:Y:S05]  /*3760*/  BRA.U !UP0, `(.L_x_328) ;  /* 0x0000000d08087547 */ /* 0x000fea000b800000 */
[----:B------:R-:W-:-:S09]  /*3770*/  UISETP.NE.AND UP0, UPT, UR5, 0x1, UPT ;  /* 0x000000010500788c */ /* 0x000fd2000bf05270 */
[----:B------:R-:W-:Y:S05]  /*3780*/  BRA.U !UP0, `(.L_x_404) ;  /* 0x0000000908547547 */ /* 0x000fea000b800000 */
[----:B------:R-:W0:Y:S01]  /*3790*/  LDCU.64 UR12, c[0x0][0x388] ;  /* 0x00007100ff0c77ac */ /* 0x000e220008000a00 */
[----:B------:R-:W-:Y:S01]  /*37a0*/  VIADD R3, R2, UR4 ;  /* 0x0000000402037c36 */ /* 0x000fe20008000000 */
[----:B------:R-:W2:Y:S04]  /*37b0*/  LDCU UR8, c[0x0][0x3a4] ;  /* 0x00007480ff0877ac */ /* 0x000ea80008000800 */
[----:B0-----:R-:W-:-:S04]  /*37c0*/  IADD3 R16, P0, PT, R3, UR12, RZ ;  /* 0x0000000c03107c10 */ /* 0x001fc8000ff1e0ff */
[----:B------:R-:W-:-:S05]  /*37d0*/  LEA.HI.X.SX32 R17, R3, UR13, 0x1, P0 ;  /* 0x0000000d03117c11 */ /* 0x000fca00080f0eff */
[----:B------:R-:W3:Y:S01]  /*37e0*/  LDG.E.U8 R3, desc[UR10][R16.64] ;  /* 0x0000000a10037981 */ /* 0x000ee2000c1e1100 */
[----:B------:R-:W-:Y:S01]  /*37f0*/  BSSY.RECONVERGENT B0, `(.L_x_405) ;  /* 0x0000020000007945 */ /* 0x000fe20003800200 */
[----:B---3--:R-:W-:-:S04]  /*3800*/  IMAD.WIDE.U32 R4, R20, R3, R14 ;  /* 0x0000000314047225 */ /* 0x008fc800078e000e */
[----:B------:R-:W-:-:S05]  /*3810*/  IMAD R3, R21, R3, RZ ;  /* 0x0000000315037224 */ /* 0x000fca00078e02ff */
[----:B------:R-:W-:-:S04]  /*3820*/  IADD3 R6, PT, PT, R5, R3, RZ ;  /* 0x0000000305067210 */ /* 0x000fc80007ffe0ff */
[----:B--2---:R-:W-:-:S04]  /*3830*/  LOP3.LUT R3, R6, UR8, RZ, 0xfc, !PT ;  /* 0x0000000806037c12 */ /* 0x004fc8000f8efcff */
        /* <DEDUP_REMOVED lines=8> */
[----:B------:R0:W2:Y:S02]  /*38c0*/  F2I.FTZ.U32.TRUNC.NTZ R7, R6 ;  /* 0x0000000600077305 */ /* 0x0000a4000021f000 */
[----:B0-----:R-:W-:Y:S01]  /*38d0*/  IMAD.MOV.U32 R6, RZ, RZ, RZ ;  /* 0x000000ffff067224 */ /* 0x001fe200078e00ff */
[----:B--2---:R-:W-:-:S05]  /*38e0*/  IADD3 R3, PT, PT, RZ, -R7, RZ ;  /* 0x80000007ff037210 */ /* 0x004fca0007ffe0ff */
        /* <DEDUP_REMOVED lines=11> */
.L_x_406:
[----:B------:R-:W-:Y:S02]  /*39a0*/  MOV R5, R6 ;  /* 0x0000000600057202 */ /* 0x000fe40000000f00 */
[----:B------:R-:W-:-:S07]  /*39b0*/  MOV R6, 0x39d0 ;  /* 0x000039d000067802 */ /* 0x000fce0000000f00 */
[----:B-1----:R-:W-:Y:S05]  /*39c0*/  CALL.REL.NOINC `($__internal_1_$__cuda_sm20_rem_u64) ;  /* 0x0000000800847944 */ /* 0x002fea0003c00000 */
[----:B------:R-:W-:Y:S01]  /*39d0*/  IMAD.MOV.U32 R14, RZ, RZ, R4 ;  /* 0x000000ffff0e7224 */ /* 0x000fe200078e0004 */
[----:B------:R-:W-:-:S07]  /*39e0*/  MOV R15, R5 ;  /* 0x00000005000f7202 */ /* 0x000fce0000000f00 */
.L_x_407:
[----:B-1----:R-:W-:Y:S05]  /*39f0*/  BSYNC.RECONVERGENT B0 ;  /* 0x0000000000007941 */ /* 0x002fea0003800200 */
.L_x_405:
        /* <DEDUP_REMOVED lines=30> */
.L_x_409:
[----:B------:R-:W-:Y:S01]  /*3be0*/  IMAD.MOV.U32 R5, RZ, RZ, R3 ;  /* 0x000000ffff057224 */ /* 0x000fe200078e0003 */
[----:B------:R-:W-:-:S07]  /*3bf0*/  MOV R6, 0x3c10 ;  /* 0x00003c1000067802 */ /* 0x000fce0000000f00 */
[----:B------:R-:W-:Y:S05]  /*3c00*/  CALL.REL.NOINC `($__internal_1_$__cuda_sm20_rem_u64) ;  /* 0x0000000400f47944 */ /* 0x000fea0003c00000 */
[----:B------:R-:W-:Y:S01]  /*3c10*/  MOV R18, R4 ;  /* 0x0000000400127202 */ /* 0x000fe20000000f00 */
[----:B------:R-:W-:-:S07]  /*3c20*/  IMAD.MOV.U32 R19, RZ, RZ, R5 ;  /* 0x000000ffff137224 */ /* 0x000fce00078e0005 */
.L_x_410:
[----:B------:R-:W-:Y:S05]  /*3c30*/  BSYNC.RECONVERGENT B0 ;  /* 0x0000000000007941 */ /* 0x000fea0003800200 */
.L_x_408:
[----:B------:R-:W2:Y:S01]  /*3c40*/  LDG.E.U8 R17, desc[UR10][R16.64+0x1] ;  /* 0x0000010a10117981 */ /* 0x000ea2000c1e1100 */
[----:B------:R-:W0:Y:S01]  /*3c50*/  LDCU UR8, c[0x0][0x3a4] ;  /* 0x00007480ff0877ac */ /* 0x000e220008000800 */
[----:B------:R-:W-:Y:S01]  /*3c60*/  MOV R4, R14 ;  /* 0x0000000e00047202 */ /* 0x000fe20000000f00 */
[----:B------:R-:W-:Y:S01]  /*3c70*/  IMAD.MOV.U32 R5, RZ, RZ, R15 ;  /* 0x000000ffff057224 */ /* 0x000fe200078e000f */
[----:B------:R-:W-:Y:S03]  /*3c80*/  BSSY.RECONVERGENT B0, `(.L_x_411) ;  /* 0x0000020000007945 */ /* 0x000fe60003800200 */
[----:B--2---:R-:W-:-:S04]  /*3c90*/  IMAD.WIDE.U32 R4, R17, R18, R4 ;  /* 0x0000001211047225 */ /* 0x004fc800078e0004 */
[----:B------:R-:W-:-:S05]  /*3ca0*/  IMAD R3, R19, R17, RZ ;  /* 0x0000001113037224 */ /* 0x000fca00078e02ff */
[----:B------:R-:W-:-:S04]  /*3cb0*/  IADD3 R6, PT, PT, R5, R3, RZ ;  /* 0x0000000305067210 */ /* 0x000fc80007ffe0ff */
[----:B0-----:R-:W-:-:S04]  /*3cc0*/  LOP3.LUT R3, R6, UR8, RZ, 0xfc, !PT ;  /* 0x0000000806037c12 */ /* 0x001fc8000f8efcff */
        /* <DEDUP_REMOVED lines=22> */
.L_x_412:
[----:B------:R-:W-:Y:S02]  /*3e30*/  MOV R5, R6 ;  /* 0x0000000600057202 */ /* 0x000fe40000000f00 */
[----:B------:R-:W-:-:S07]  /*3e40*/  MOV R6, 0x3e60 ;  /* 0x00003e6000067802 */ /* 0x000fce0000000f00 */
[----:B------:R-:W-:Y:S05]  /*3e50*/  CALL.REL.NOINC `($__internal_1_$__cuda_sm20_rem_u64) ;  /* 0x0000000400607944 */ /* 0x000fea0003c00000 */
[----:B------:R-:W-:Y:S01]  /*3e60*/  IMAD.MOV.U32 R14, RZ, RZ, R4 ;  /* 0x000000ffff0e7224 */ /* 0x000fe200078e0004 */
[----:B------:R-:W-:-:S07]  /*3e70*/  MOV R15, R5 ;  /* 0x00000005000f7202 */ /* 0x000fce0000000f00 */
.L_x_413:
[----:B------:R-:W-:Y:S05]  /*3e80*/  BSYNC.RECONVERGENT B0 ;  /* 0x0000000000007941 */ /* 0x000fea0003800200 */
.L_x_411:
        /* <DEDUP_REMOVED lines=30> */
.L_x_415:
[----:B------:R-:W-:Y:S01]  /*4070*/  IMAD.MOV.U32 R5, RZ, RZ, R3 ;  /* 0x000000ffff057224 */ /* 0x000fe200078e0003 */
[----:B------:R-:W-:-:S07]  /*4080*/  MOV R6, 0x40a0 ;  /* 0x000040a000067802 */ /* 0x000fce0000000f00 */
[----:B------:R-:W-:Y:S05]  /*4090*/  CALL.REL.NOINC `($__internal_1_$__cuda_sm20_rem_u64) ;  /* 0x0000000000d07944 */ /* 0x000fea0003c00000 */
[----:B------:R-:W-:Y:S01]  /*40a0*/  MOV R20, R4 ;  /* 0x0000000400147202 */ /* 0x000fe20000000f00 */
[----:B------:R-:W-:-:S07]  /*40b0*/  IMAD.MOV.U32 R21, RZ, RZ, R5 ;  /* 0x000000ffff157224 */ /* 0x000fce00078e0005 */
.L_x_416:
[----:B------:R-:W-:Y:S05]  /*40c0*/  BSYNC.RECONVERGENT B0 ;  /* 0x0000000000007941 */ /* 0x000fea0003800200 */
.L_x_414:
[----:B------:R-:W-:-:S12]  /*40d0*/  UIADD3 UR4, UPT, UPT, UR4, 0x2, URZ ;  /* 0x0000000204047890 */ /* 0x000fd8000fffe0ff */
.L_x_404:
[----:B------:R-:W0:Y:S02]  /*40e0*/  LDCU UR8, c[0x0][0x394] ;  /* 0x00007280ff0877ac */ /* 0x000e240008000800 */
[----:B0-----:R-:W-:-:S04]  /*40f0*/  ULOP3.LUT UR8, UR8, 0x1, URZ, 0xc0, !UPT ;  /* 0x0000000108087892 */ /* 0x001fc8000f8ec0ff */
[----:B------:R-:W-:-:S09]  /*4100*/  UISETP.NE.U32.AND UP0, UPT, UR8, 0x1, UPT ;  /* 0x000000010800788c */ /* 0x000fd2000bf05070 */
[----:B------:R-:W-:Y:S05]  /*4110*/  BRA.U UP0, `(.L_x_328) ;  /* 0x00000001009c7547 */ /* 0x000fea000b800000 */
[----:B------:R-:W0:Y:S01]  /*4120*/  LDCU.64 UR12, c[0x0][0x388] ;  /* 0x00007100ff0c77ac */ /* 0x000e220008000a00 */
[----:B------:R-:W-:Y:S01]  /*4130*/  IADD3 R3, PT, PT, R2, UR4, RZ ;  /* 0x0000000402037c10 */ /* 0x000fe2000fffe0ff */
[----:B------:R-:W2:Y:S03]  /*4140*/  LDCU UR8, c[0x0][0x3a4] ;  /* 0x00007480ff0877ac */ /* 0x000ea60008000800 */
[----:B0-----:R-:W-:-:S04]  /*4150*/  IADD3 R2, P0, PT, R3, UR12, RZ ;  /* 0x0000000c03027c10 */ /* 0x001fc8000ff1e0ff */
[----:B------:R-:W-:-:S06]  /*4160*/  LEA.HI.X.SX32 R3, R3, UR13, 0x1, P0 ;  /* 0x0000000d03037c11 */ /* 0x000fcc00080f0eff */
        /* <DEDUP_REMOVED lines=9> */
[----:B------:R-:W-:Y:S01]  /*4200*/  HFMA2 R2, -RZ, RZ, 0, 0 ;  /* 0x00000000ff027431 */ /* 0x000fe200000001ff */
[----:B------:R-:W-:Y:S01]  /*4210*/  MOV R15, RZ ;  /* 0x000000ff000f7202 */ /* 0x000fe20000000f00 */
[----:B0-----:R-:W0:Y:S01]  /*4220*/  I2F.U32.RP R5, UR8 ;  /* 0x0000000800057d06 */ /* 0x001e220008209000 */
[----:B------:R-:W-:-:S07]  /*4230*/  ISETP.NE.U32.AND P1, PT, RZ, UR8, PT ;  /* 0x00000008ff007c0c */ /* 0x000fce000bf25070 */
[----:B0-----:R-:W0:Y:S02]  /*4240*/  MUFU.RCP R5, R5 ;  /* 0x0000000500057308 */ /* 0x001e240000001000 */
[----:B0-----:R-:W-:-:S06]  /*4250*/  IADD3 R6, PT, PT, R5, 0xffffffe, RZ ;  /* 0x0ffffffe05067810 */ /* 0x001fcc0007ffe0ff */
[----:B------:R-:W0:Y:S02]  /*4260*/  F2I.FTZ.U32.TRUNC.NTZ R3, R6 ;  /* 0x0000000600037305 */ /* 0x000e24000021f000 */
[----:B0-----:R-:W-:-:S04]  /*4270*/  IMAD.MOV R7, RZ, RZ, -R3 ;  /* 0x000000ffff077224 */ /* 0x001fc800078e0a03 */
        /* <DEDUP_REMOVED lines=11> */
.L_x_417:
[----:B------:R-:W-:Y:S01]  /*4330*/  IMAD.MOV.U32 R5, RZ, RZ, R21 ;  /* 0x000000ffff057224 */ /* 0x000fe200078e0015 */
[----:B------:R-:W-:-:S07]  /*4340*/  MOV R6, 0x4360 ;  /* 0x0000436000067802 */ /* 0x000fce0000000f00 */
[----:B-1----:R-:W-:Y:S05]  /*4350*/  CALL.REL.NOINC `($__internal_1_$__cuda_sm20_rem_u64) ;  /* 0x0000000000207944 */ /* 0x002fea0003c00000 */
[----:B------:R-:W-:Y:S01]  /*4360*/  MOV R14, R4 ;  /* 0x00000004000e7202 */ /* 0x000fe20000000f00 */
[----:B------:R-:W-:-:S07]  /*4370*/  IMAD.MOV.U32 R15, RZ, RZ, R5 ;  /* 0x000000ffff0f7224 */ /* 0x000fce00078e0005 */
.L_x_418:
[----:B-1----:R-:W-:Y:S05]  /*4380*/  BSYNC.RECONVERGENT B0 ;  /* 0x0000000000007941 */ /* 0x002fea0003800200 */
.L_x_328:
[----:B------:R-:W0:Y:S02]  /*4390*/  LDC.64 R2, c[0x0][0x380] ;  /* 0x0000e000ff027b82 */ /* 0x000e240000000a00 */
[----:B0-----:R-:W-:-:S05]  /*43a0*/  IMAD.WIDE R2, R0, 0x10, R2 ;  /* 0x0000001000027825 */ /* 0x001fca00078e0202 */
[----:B------:R-:W-:Y:S04]  /*43b0*/  STG.E.64 desc[UR10][R2.64], R14 ;  /* 0x0000000e02007986 */ /* 0x000fe8000c101b0a */
[----:B------:R-:W-:Y:S01]  /*43c0*/  STG.E desc[UR10][R2.64+0x8], R0 ;  /* 0x0000080002007986 */ /* 0x000fe2000c10190a */
[----:B-1----:R-:W-:Y:S05]  /*43d0*/  EXIT ;  /* 0x000000000000794d */ /* 0x002fea0003800000 */
        .weak           $__internal_1_$__cuda_sm20_rem_u64
        .type           $__internal_1_$__cuda_sm20_rem_u64,@function
        .size           $__internal_1_$__cuda_sm20_rem_u64,(.L_x_421 - $__internal_1_$__cuda_sm20_rem_u64)
$__internal_1_$__cuda_sm20_rem_u64:
[----:B------:R-:W0:Y:S08]  /*43e0*/  I2F.U64.RP R8, UR6 ;  /* 0x0000000600087d12 */ /* 0x000e300008309000 */
[----:B0-----:R-:W0:Y:S02]  /*43f0*/  MUFU.RCP R10, R8 ;  /* 0x00000008000a7308 */ /* 0x001e240000001000 */
[----:B0-----:R-:W-:-:S06]  /*4400*/  IADD3 R10, PT, PT, R10, 0x1ffffffe, RZ ;  /* 0x1ffffffe0a0a7810 */ /* 0x001fcc0007ffe0ff */
[----:B------:R-:W0:Y:S02]  /*4410*/  F2I.U64.TRUNC R10, R10 ;  /* 0x0000000a000a7311 */ /* 0x000e24000020d800 */
[----:B0-----:R-:W-:-:S04]  /*4420*/  IMAD.WIDE.U32 R12, R10, UR6, RZ ;  /* 0x000000060a0c7c25 */ /* 0x001fc8000f8e00ff */
[C---:B------:R-:W-:Y:S01]  /*4430*/  IMAD R7, R10.reuse, UR7, R13 ;  /* 0x000000070a077c24 */ /* 0x040fe2000f8e020d */
[----:B------:R-:W-:Y:S02]  /*4440*/  IADD3 R9, P0, PT, RZ, -R12, RZ ;  /* 0x8000000cff097210 */ /* 0x000fe40007f1e0ff */
[----:B------:R-:W-:Y:S01]  /*4450*/  MOV R13, R10 ;  /* 0x0000000a000d7202 */ /* 0x000fe20000000f00 */
[----:B------:R-:W-:Y:S02]  /*4460*/  IMAD R7, R11, UR6, R7 ;  /* 0x000000060b077c24 */ /* 0x000fe4000f8e0207 */
[----:B------:R-:W-:-:S04]  /*4470*/  IMAD.HI.U32 R12, R10, R9, RZ ;  /* 0x000000090a0c7227 */ /* 0x000fc800078e00ff */
[----:B------:R-:W-:-:S04]  /*4480*/  IMAD.X R7, RZ, RZ, ~R7, P0 ;  /* 0x000000ffff077224 */ /* 0x000fc800000e0e07 */
[----:B------:R-:W-:-:S04]  /*4490*/  IMAD.WIDE.U32 R12, P0, R10, R7, R12 ;  /* 0x000000070a0c7225 */ /* 0x000fc8000780000c */
[C---:B------:R-:W-:Y:S02]  /*44a0*/  IMAD R8, R11.reuse, R7, RZ ;  /* 0x000000070b087224 */ /* 0x040fe400078e02ff */
[----:B------:R-:W-:-:S04]  /*44b0*/  IMAD.HI.U32 R9, P1, R11, R9, R12 ;  /* 0x000000090b097227 */ /* 0x000fc8000782000c */
[----:B------:R-:W-:Y:S02]  /*44c0*/  HFMA2 R13, -RZ, RZ, 0, 0 ;  /* 0x00000000ff0d7431 */ /* 0x000fe400000001ff */
[----:B------:R-:W-:Y:S01]  /*44d0*/  IMAD.HI.U32 R7, R11, R7, RZ ;  /* 0x000000070b077227 */ /* 0x000fe200078e00ff */
[----:B------:R-:W-:-:S03]  /*44e0*/  IADD3 R23, P2, PT, R8, R9, RZ ;  /* 0x0000000908177210 */ /* 0x000fc60007f5e0ff */
[----:B------:R-:W-:Y:S02]  /*44f0*/  IMAD.X R7, R7, 0x1, R11, P0 ;  /* 0x0000000107077824 */ /* 0x000fe400000e060b */
[----:B------:R-:W-:-:S03]  /*4500*/  IMAD.WIDE.U32 R10, R23, UR6, RZ ;  /* 0x00000006170a7c25 */ /* 0x000fc6000f8e00ff */
[----:B------:R-:W-:Y:S01]  /*4510*/  IADD3.X R7, PT, PT, RZ, RZ, R7, P2, P1 ;  /* 0x000000ffff077210 */ /* 0x000fe200017e2407 */
[----:B------:R-:W-:Y:S01]  /*4520*/  IMAD R8, R23, UR7, R11 ;  /* 0x0000000717087c24 */ /* 0x000fe2000f8e020b */
[----:B------:R-:W-:-:S03]  /*4530*/  IADD3 R10, P0, PT, RZ, -R10, RZ ;  /* 0x8000000aff0a7210 */ /* 0x000fc60007f1e0ff */
        /* <DEDUP_REMOVED lines=22> */
[----:B------:R-:W-:-:S03]  /*46a0*/  ISETP.GE.U32.AND P0, PT, R4, UR6, PT ;  /* 0x0000000604007c0c */ /* 0x000fc6000bf06070 */
        /* <DEDUP_REMOVED lines=8> */
[C---:B------:R-:W-:Y:S02]  /*4730*/  ISETP.GE.U32.AND.EX P0, PT, R8.reuse, UR7, PT, P0 ;  /* 0x0000000708007c0c */ /* 0x040fe4000bf06100 */
[----:B------:R-:W-:Y:S02]  /*4740*/  ISETP.NE.U32.AND P1, PT, RZ, UR6, PT ;  /* 0x00000006ff007c0c */ /* 0x000fe4000bf25070 */
[----:B------:R-:W-:Y:S02]  /*4750*/  IADD3.X R5, PT, PT, R8, ~UR7, RZ, P2, !PT ;  /* 0x8000000708057c10 */ /* 0x000fe400097fe4ff */
[----:B------:R-:W-:Y:S02]  /*4760*/  SEL R4, R4, R7, P0 ;  /* 0x0000000704047207 */ /* 0x000fe40000000000 */
[----:B------:R-:W-:Y:S02]  /*4770*/  MOV R7, 0x0 ;  /* 0x0000000000077802 */ /* 0x000fe40000000f00 */
[----:B------:R-:W-:-:S02]  /*4780*/  ISETP.NE.AND.EX P1, PT, RZ, UR7, PT, P1 ;  /* 0x00000007ff007c0c */ /* 0x000fc4000bf25310 */
[----:B------:R-:W-:Y:S02]  /*4790*/  SEL R5, R5, R8, P0 ;  /* 0x0000000805057207 */ /* 0x000fe40000000000 */
[----:B------:R-:W-:Y:S02]  /*47a0*/  SEL R4, R4, 0xffffffff, P1 ;  /* 0xffffffff04047807 */ /* 0x000fe40000800000 */
[----:B------:R-:W-:Y:S01]  /*47b0*/  SEL R5, R5, 0xffffffff, P1 ;  /* 0xffffffff05057807 */ /* 0x000fe20000800000 */
[----:B------:R-:W-:Y:S06]  /*47c0*/  RET.REL.NODEC R6 `(_Z13computeHashesPN4cuda3std3__44pairImiEEPKhiimm) ;  /* 0xffffffb8060c7950 */ /* 0x000fec0003c3ffff */
.L_x_419:
        /* <DEDUP_REMOVED lines=11> */
.L_x_421:


//--------------------- .nv.global.init           --------------------------
	.section	.nv.global.init,"aw",@progbits
.nv.global.init:
	.type		$str,@object
	.size		$str,(.L_45 - $str)
$str:
        /*0000*/ 	.byte	0x28, 0x25, 0x64, 0x2c, 0x20, 0x25, 0x64, 0x29, 0x0a, 0x00
.L_45:


//--------------------- .nv.shared._ZN3cub18CUB_300001_SM_10006detail10merge_sort26DeviceMergeSortMergeKernelINS2_10policy_hubIPN4cuda3std3__44pairImiEEE9Policy600ESA_PNS0_8NullTypeESA_SE_mNS7_4lessIS9_EES9_SD_EEvbT2_T3_T4_PT6_PT7_T5_PSJ_SJ_NS1_7vsmem_tE --------------------------
	.section	.nv.shared._ZN3cub18CUB_300001_SM_10006detail10merge_sort26DeviceMergeSortMergeKernelINS2_10policy_hubIPN4cuda3std3__44pairImiEEE9Policy600ESA_PNS0_8NullTypeESA_SE_mNS7_4lessIS9_EES9_SD_EEvbT2_T3_T4_PT6_PT7_T5_PSJ_SJ_NS1_7vsmem_tE,"aw",@nobits
	.sectionflags	@""
	.align	16
.nv.shared._ZN3cub18CUB_300001_SM_10006detail10merge_sort26DeviceMergeSortMergeKernelINS2_10policy_hubIPN4cuda3std3__44pairImiEEE9Policy600ESA_PNS0_8NullTypeESA_SE_mNS7_4lessIS9_EES9_SD_EEvbT2_T3_T4_PT6_PT7_T5_PSJ_SJ_NS1_7vsmem_tE:
	.zero		17424


//--------------------- .nv.shared.reserved.0     --------------------------
	.section	.nv.shared.reserved.0,"aw",@nobits
	.weak		__nv_reservedSMEM_offset_0_alias
	.size		__nv_reservedSMEM_offset_0_alias, 0, 64
	.other		__nv_reservedSMEM_offset_0_alias,@"STO_CUDA_RESERVED_SHARED STV_DEFAULT"
__nv_reservedSMEM_offset_0_alias:
	.zero		0
	.zero		64


//--------------------- .nv.global                --------------------------
	.section	.nv.global,"aw",@nobits
.nv.global:
	.type		_ZN34_INTERNAL_bb76d305_4_k_cu_6ca1884c6thrust24THRUST_300001_SM_1000_NS12placeholders2_8E,@object
	.size		_ZN34_INTERNAL_bb76d305_4_k_cu_6ca1884c6thrust24THRUST_300001_SM_1000_NS12placeholders2_8E,(_ZN34_INTERNAL_bb76d305_4_k_cu_6ca1884c4cuda3std3__436_GLOBAL__N__bb76d305_4_k_cu_6ca1884c6ignoreE - _ZN34_INTERNAL_bb76d305_4_k_cu_6ca1884c6thrust24THRUST_300001_SM_1000_NS12placeholders2_8E)
_ZN34_INTERNAL_bb76d305_4_k_cu_6ca1884c6thrust24THRUST_300001_SM_1000_NS12placeholders2_8E:
	.zero		1
	.type		_ZN34_INTERNAL_bb76d305_4_k_cu_6ca1884c4cuda3std3__436_GLOBAL__N__bb76d305_4_k_cu_6ca1884c6ignoreE,@object
	.size		_ZN34_INTERNAL_bb76d305_4_k_cu_6ca1884c4cuda3std3__436_GLOBAL__N__bb76d305_4_k_cu_6ca1884c6ignoreE,(_ZN34_INTERNAL_bb76d305_4_k_cu_6ca1884c4cuda3std6ranges3__45__cpo4dataE - _ZN34_INTERNAL_bb76d305_4_k_cu_6ca1884c4cuda3std3__436_GLOBAL__N__bb76d305_4_k_cu_6ca1884c6ignoreE)
_ZN34_INTERNAL_bb76d305_4_k_cu_6ca1884c4cuda3std3__436_GLOBAL__N__bb76d305_4_k_cu_6ca1884c6ignoreE:
	.zero		1
	.type		_ZN34_INTERNAL_bb76d305_4_k_cu_6ca1884c4cuda3std6ranges3__45__cpo4dataE,@object
	.size		_ZN34_INTERNAL_bb76d305_4_k_cu_6ca1884c4cuda3std6ranges3__45__cpo4dataE,(_ZN34_INTERNAL_bb76d305_4_k_cu_6ca1884c6thrust24THRUST_300001_SM_1000_NS6system3cpp3parE - _ZN34_INTERNAL_bb76d305_4_k_cu_6ca1884c4cuda3std6ranges3__45__cpo4dataE)
_ZN34_INTERNAL_bb76d305_4_k_cu_6ca1884c4cuda3std6ranges3__45__cpo4dataE:
	.zero		1
	.type		_ZN34_INTERNAL_bb76d305_4_k_cu_6ca1884c6thrust24THRUST_300001_SM_1000_NS6system3cpp3parE,@object
	.size		_ZN34_INTERNAL_bb76d305_4_k_cu_6ca1884c6thrust24THRUST_300001_SM_1000_NS6system3cpp3parE,(_ZN34_INTERNAL_bb76d305_4_k_cu_6ca1884c4cuda3std3__45__cpo5beginE - _ZN34_INTERNAL_bb76d305_4_k_cu_6ca1884c6thrust24THRUST_300001_SM_1000_NS6system3cpp3parE)
_ZN34_INTERNAL_bb76d305_4_k_cu_6ca1884c6thrust24THRUST_300001_SM_1000_NS6system3cpp3parE:
	.zero		1
	.type		_ZN34_INTERNAL_bb76d305_4_k_cu_6ca1884c4cuda3std3__45__cpo5beginE,@object
	.size		_ZN34_INTERNAL_bb76d305_4_k_cu_6ca1884c4cuda3std3__45__cpo5beginE,(_ZN34_INTERNAL_bb76d305_4_k_cu_6ca1884c4cuda3std6ranges3__45__cpo5beginE - _ZN34_INTERNAL_bb76d305_4_k_cu_6ca1884c4cuda3std3__45__cpo5beginE)
_ZN34_INTERNAL_bb76d305_4_k_cu_6ca1884c4cuda3std3__45__cpo5beginE:
	.zero		1
	.type		_ZN34_INTERNAL_bb76d305_4_k_cu_6ca1884c4cuda3std6ranges3__45__cpo5beginE,@object
	.size		_ZN34_INTERNAL_bb76d305_4_k_cu_6ca1884c4cuda3std6ranges3__45__cpo5beginE,(_ZN34_INTERNAL_bb76d305_4_k_cu_6ca1884c6thrust24THRUST_300001_SM_1000_NS6deviceE - _ZN34_INTERNAL_bb76d305_4_k_cu_6ca1884c4cuda3std6ranges3__45__cpo5beginE)
_ZN34_INTERNAL_bb76d305_4_k_cu_6ca1884c4cuda3std6ranges3__45__cpo5beginE:
	.zero		1
	.type		_ZN34_INTERNAL_bb76d305_4_k_cu_6ca1884c6thrust24THRUST_300001_SM_1000_NS6deviceE,@object
	.size		_ZN34_INTERNAL_bb76d305_4_k_cu_6ca1884c6thrust24THRUST_300001_SM_1000_NS6deviceE,(_ZN34_INTERNAL_bb76d305_4_k_cu_6ca1884c4cuda3std3__47nulloptE - _ZN34_INTERNAL_bb76d305_4_k_cu_6ca1884c6thrust24THRUST_300001_SM_1000_NS6deviceE)
_ZN34_INTERNAL_bb76d305_4_k_cu_6ca1884c6thrust24THRUST_300001_SM_1000_NS6deviceE:
	.zero		1
	.type		_ZN34_INTERNAL_bb76d305_4_k_cu_6ca1884c4cuda3std3__47nulloptE,@object
	.size		_ZN34_INTERNAL_bb76d305_4_k_cu_6ca1884c4cuda3std3__47nulloptE,(_ZN34_INTERNAL_bb76d305_4_k_cu_6ca1884c4cuda3std6ranges3__45__cpo8distanceE - _ZN34_INTERNAL_bb76d305_4_k_cu_6ca1884c4cuda3std3__47nulloptE)
_ZN34_INTERNAL_bb76d305_4_k_cu_6ca1884c4cuda3std3__47nulloptE:
	.zero		1
	.type		_ZN34_INTERNAL_bb76d305_4_k_cu_6ca1884c4cuda3std6ranges3__45__cpo8distanceE,@object
	.size		_ZN34_INTERNAL_bb76d305_4_k_cu_6ca1884c4cuda3std6ranges3__45__cpo8distanceE,(_ZN34_INTERNAL_bb76d305_4_k_cu_6ca1884c6thrust24THRUST_300001_SM_1000_NS12placeholders2_4E - _ZN34_INTERNAL_bb76d305_4_k_cu_6ca1884c4cuda3std6ranges3__45__cpo8distanceE)
_ZN34_INTERNAL_bb76d305_4_k_cu_6ca1884c4cuda3std6ranges3__45__cpo8distanceE:
	.zero		1
	.type		_ZN34_INTERNAL_bb76d305_4_k_cu_6ca1884c6thrust24THRUST_300001_SM_1000_NS12placeholders2_4E,@object
	.size		_ZN34_INTERNAL_bb76d305_4_k_cu_6ca1884c6thrust24THRUST_300001_SM_1000_NS12placeholders2_4E,(_ZN34_INTERNAL_bb76d305_4_k_cu_6ca1884c4cuda3std3__45__cpo6rbeginE - _ZN34_INTERNAL_bb76d305_4_k_cu_6ca1884c6thrust24THRUST_300001_SM_1000_NS12placeholders2_4E)
_ZN34_INTERNAL_bb76d305_4_k_cu_6ca1884c6thrust24THRUST_300001_SM_1000_NS12placeholders2_4E:
	.zero		1
	.type		_ZN34_INTERNAL_bb76d305_4_k_cu_6ca1884c4cuda3std3__45__cpo6rbeginE,@object
	.size		_ZN34_INTERNAL_bb76d305_4_k_cu_6ca1884c4cuda3std3__45__cpo6rbeginE,(_ZN34_INTERNAL_bb76d305_4_k_cu_6ca1884c4cuda3std6ranges3__45__cpo7advanceE - _ZN34_INTERNAL_bb76d305_4_k_cu_6ca1884c4cuda3std3__45__cpo6rbeginE)
_ZN34_INTERNAL_bb76d305_4_k_cu_6ca1884c4cuda3std3__45__cpo6rbeginE:
	.zero		1
	.type		_ZN34_INTERNAL_bb76d305_4_k_cu_6ca1884c4cuda3std6ranges3__45__cpo7advanceE,@object
	.size		_ZN34_INTERNAL_bb76d305_4_k_cu_6ca1884c4cuda3std6ranges3__45__cpo7advanceE,(_ZN34_INTERNAL_bb76d305_4_k_cu_6ca1884c6thrust24THRUST_300001_SM_1000_NS12placeholders3_10E - _ZN34_INTERNAL_bb76d305_4_k_cu_6ca1884c4cuda3std6ranges3__45__cpo7advanceE)
_ZN34_INTERNAL_bb76d305_4_k_cu_6ca1884c4cuda3std6ranges3__45__cpo7advanceE:
	.zero		1
	.type		_ZN34_INTERNAL_bb76d305_4_k_cu_6ca1884c6thrust24THRUST_300001_SM_1000_NS12placeholders3_10E,@object
	.size		_ZN34_INTERNAL_bb76d305_4_k_cu_6ca1884c6thrust24THRUST_300001_SM_1000_NS12placeholders3_10E,(_ZN34_INTERNAL_bb76d305_4_k_cu_6ca1884c4cuda3std3__48in_placeE - _ZN34_INTERNAL_bb76d305_4_k_cu_6ca1884c6thrust24THRUST_300001_SM_1000_NS12placeholders3_10E)
_ZN34_INTERNAL_bb76d305_4_k_cu_6ca1884c6thrust24THRUST_300001_SM_1000_NS12placeholders3_10E:
	.zero		1
	.type		_ZN34_INTERNAL_bb76d305_4_k_cu_6ca1884c4cuda3std3__48in_placeE,@object
	.size		_ZN34_INTERNAL_bb76d305_4_k_cu_6ca1884c4cuda3std3__48in_placeE,(_ZN34_INTERNAL_bb76d305_4_k_cu_6ca1884c4cuda3std6ranges3__45__cpo4sizeE - _ZN34_INTERNAL_bb76d305_4_k_cu_6ca1884c4cuda3std3__48in_placeE)
_ZN34_INTERNAL_bb76d305_4_k_cu_6ca1884c4cuda3std3__48in_placeE:
	.zero		1
	.type		_ZN34_INTERNAL_bb76d305_4_k_cu_6ca1884c4cuda3std6ranges3__45__cpo4sizeE,@object
	.size		_ZN34_INTERNAL_bb76d305_4_k_cu_6ca1884c4cuda3std6ranges3__45__cpo4sizeE,(_ZN34_INTERNAL_bb76d305_4_k_cu_6ca1884c6thrust24THRUST_300001_SM_1000_NS12placeholders2_2E - _ZN34_INTERNAL_bb76d305_4_k_cu_6ca1884c4cuda3std6ranges3__45__cpo4sizeE)
_ZN34_INTERNAL_bb76d305_4_k_cu_6ca1884c4cuda3std6ranges3__45__cpo4sizeE:
	.zero		1
	.type		_ZN34_INTERNAL_bb76d305_4_k_cu_6ca1884c6thrust24THRUST_300001_SM_1000_NS12placeholders2_2E,@object
	.size		_ZN34_INTERNAL_bb76d305_4_k_cu_6ca1884c6thrust24THRUST_300001_SM_1000_NS12placeholders2_2E,(_ZN34_INTERNAL_bb76d305_4_k_cu_6ca1884c4cuda3std3__45__cpo6cbeginE - _ZN34_INTERNAL_bb76d305_4_k_cu_6ca1884c6thrust24THRUST_300001_SM_1000_NS12placeholders2_2E)
_ZN34_INTERNAL_bb76d305_4_k_cu_6ca1884c6thrust24THRUST_300001_SM_1000_NS12placeholders2_2E:
	.zero		1
	.type		_ZN34_INTERNAL_bb76d305_4_k_cu_6ca1884c4cuda3std3__45__cpo6cbeginE,@object
	.size		_ZN34_INTERNAL_bb76d305_4_k_cu_6ca1884c4cuda3std3__45__cpo6cbeginE,(_ZN34_INTERNAL_bb76d305_4_k_cu_6ca1884c4cuda3std6ranges3__45__cpo6cbeginE - _ZN34_INTERNAL_bb76d305_4_k_cu_6ca1884c4cuda3std3__45__cpo6cbeginE)
_ZN34_INTERNAL_bb76d305_4_k_cu_6ca1884c4cuda3std3__45__cpo6cbeginE:
	.zero		1
	.type		_ZN34_INTERNAL_bb76d305_4_k_cu_6ca1884c4cuda3std6ranges3__45__cpo6cbeginE,@object
	.size		_ZN34_INTERNAL_bb76d305_4_k_cu_6ca1884c4cuda3std6ranges3__45__cpo6cbeginE,(_ZN34_INTERNAL_bb76d305_4_k_cu_6ca1884c6thrust24THRUST_300001_SM_1000_NS12placeholders2_6E - _ZN34_INTERNAL_bb76d305_4_k_cu_6ca1884c4cuda3std6ranges3__45__cpo6cbeginE)
_ZN34_INTERNAL_bb76d305_4_k_cu_6ca1884c4cuda3std6ranges3__45__cpo6cbeginE:
	.zero		1
	.type		_ZN34_INTERNAL_bb76d305_4_k_cu_6ca1884c6thrust24THRUST_300001_SM_1000_NS12placeholders2_6E,@object
	.size		_ZN34_INTERNAL_bb76d305_4_k_cu_6ca1884c6thrust24THRUST_300001_SM_1000_NS12placeholders2_6E,(_ZN34_INTERNAL_bb76d305_4_k_cu_6ca1884c4cuda3std3__45__cpo7crbeginE - _ZN34_INTERNAL_bb76d305_4_k_cu_6ca1884c6thrust24THRUST_300001_SM_1000_NS12placeholders2_6E)
_ZN34_INTERNAL_bb76d305_4_k_cu_6ca1884c6thrust24THRUST_300001_SM_1000_NS12placeholders2_6E:
	.zero		1
	.type		_ZN34_INTERNAL_bb76d305_4_k_cu_6ca1884c4cuda3std3__45__cpo7crbeginE,@object
	.size		_ZN34_INTERNAL_bb76d305_4_k_cu_6ca1884c4cuda3std3__45__cpo7crbeginE,(_ZN34_INTERNAL_bb76d305_4_k_cu_6ca1884c4cuda3std6ranges3__45__cpo4nextE - _ZN34_INTERNAL_bb76d305_4_k_cu_6ca1884c4cuda3std3__45__cpo7crbeginE)
_ZN34_INTERNAL_bb76d305_4_k_cu_6ca1884c4cuda3std3__45__cpo7crbeginE:
	.zero		1
	.type		_ZN34_INTERNAL_bb76d305_4_k_cu_6ca1884c4cuda3std6ranges3__45__cpo4nextE,@object
	.size		_ZN34_INTERNAL_bb76d305_4_k_cu_6ca1884c4cuda3std6ranges3__45__cpo4nextE,(_ZN34_INTERNAL_bb76d305_4_k_cu_6ca1884c4cuda3std6ranges3__45__cpo4swapE - _ZN34_INTERNAL_bb76d305_4_k_cu_6ca1884c4cuda3std6ranges3__45__cpo4nextE)
_ZN34_INTERNAL_bb76d305_4_k_cu_6ca1884c4cuda3std6ranges3__45__cpo4nextE:
	.zero		1
	.type		_ZN34_INTERNAL_bb76d305_4_k_cu_6ca1884c4cuda3std6ranges3__45__cpo4swapE,@object
	.size		_ZN34_INTERNAL_bb76d305_4_k_cu_6ca1884c4cuda3std6ranges3__45__cpo4swapE,(_ZN34_INTERNAL_bb76d305_4_k_cu_6ca1884c6thrust24THRUST_300001_SM_1000_NS8cuda_cub10par_nosyncE - _ZN34_INTERNAL_bb76d305_4_k_cu_6ca1884c4cuda3std6ranges3__45__cpo4swapE)
_ZN34_INTERNAL_bb76d305_4_k_cu_6ca1884c4cuda3std6ranges3__45__cpo4swapE:
	.zero		1
	.type		_ZN34_INTERNAL_bb76d305_4_k_cu_6ca1884c6thrust24THRUST_300001_SM_1000_NS8cuda_cub10par_nosyncE,@object
	.size		_ZN34_INTERNAL_bb76d305_4_k_cu_6ca1884c6thrust24THRUST_300001_SM_1000_NS8cuda_cub10par_nosyncE,(_ZN34_INTERNAL_bb76d305_4_k_cu_6ca1884c6thrust24THRUST_300001_SM_1000_NS3seqE - _ZN34_INTERNAL_bb76d305_4_k_cu_6ca1884c6thrust24THRUST_300001_SM_1000_NS8cuda_cub10par_nosyncE)
_ZN34_INTERNAL_bb76d305_4_k_cu_6ca1884c6thrust24THRUST_300001_SM_1000_NS8cuda_cub10par_nosyncE:
	.zero		1
	.type		_ZN34_INTERNAL_bb76d305_4_k_cu_6ca1884c6thrust24THRUST_300001_SM_1000_NS3seqE,@object
	.size		_ZN34_INTERNAL_bb76d305_4_k_cu_6ca1884c6thrust24THRUST_300001_SM_1000_NS3seqE,(_ZN34_INTERNAL_bb76d305_4_k_cu_6ca1884c4cuda3std3__420unreachable_sentinelE - _ZN34_INTERNAL_bb76d305_4_k_cu_6ca1884c6thrust24THRUST_300001_SM_1000_NS3seqE)
_ZN34_INTERNAL_bb76d305_4_k_cu_6ca1884c6thrust24THRUST_300001_SM_1000_NS3seqE:
	.zero		1
	.type		_ZN34_INTERNAL_bb76d305_4_k_cu_6ca1884c4cuda3std3__420unreachable_sentinelE,@object
	.size		_ZN34_INTERNAL_bb76d305_4_k_cu_6ca1884c4cuda3std3__420unreachable_sentinelE,(_ZN34_INTERNAL_bb76d305_4_k_cu_6ca1884c4cuda3std6ranges3__45__cpo5ssizeE - _ZN34_INTERNAL_bb76d305_4_k_cu_6ca1884c4cuda3std3__420unreachable_sentinelE)
_ZN34_INTERNAL_bb76d305_4_k_cu_6ca1884c4cuda3std3__420unreachable_sentinelE:
	.zero		1
	.type		_ZN34_INTERNAL_bb76d305_4_k_cu_6ca1884c4cuda3std6ranges3__45__cpo5ssizeE,@object
	.size		_ZN34_INTERNAL_bb76d305_4_k_cu_6ca1884c4cuda3std6ranges3__45__cpo5ssizeE,(_ZN34_INTERNAL_bb76d305_4_k_cu_6ca1884c6thrust24THRUST_300001_SM_1000_NS12placeholders2_3E - _ZN34_INTERNAL_bb76d305_4_k_cu_6ca1884c4cuda3std6ranges3__45__cpo5ssizeE)
_ZN34_INTERNAL_bb76d305_4_k_cu_6ca1884c4cuda3std6ranges3__45__cpo5ssizeE:
	.zero		1
	.type		_ZN34_INTERNAL_bb76d305_4_k_cu_6ca1884c6thrust24THRUST_300001_SM_1000_NS12placeholders2_3E,@object
	.size		_ZN34_INTERNAL_bb76d305_4_k_cu_6ca1884c6thrust24THRUST_300001_SM_1000_NS12placeholders2_3E,(_ZN34_INTERNAL_bb76d305_4_k_cu_6ca1884c4cuda3std3__45__cpo4cendE - _ZN34_INTERNAL_bb76d305_4_k_cu_6ca1884c6thrust24THRUST_300001_SM_1000_NS12placeholders2_3E)
_ZN34_INTERNAL_bb76d305_4_k_cu_6ca1884c6thrust24THRUST_300001_SM_1000_NS12placeholders2_3E:
	.zero		1
	.type		_ZN34_INTERNAL_bb76d305_4_k_cu_6ca1884c4cuda3std3__45__cpo4cendE,@object
	.size		_ZN34_INTERNAL_bb76d305_4_k_cu_6ca1884c4cuda3std3__45__cpo4cendE,(_ZN34_INTERNAL_bb76d305_4_k_cu_6ca1884c4cuda3std6ranges3__45__cpo4cendE - _ZN34_INTERNAL_bb76d305_4_k_cu_6ca1884c4cuda3std3__45__cpo4cendE)
_ZN34_INTERNAL_bb76d305_4_k_cu_6ca1884c4cuda3std3__45__cpo4cendE:
	.zero		1
	.type		_ZN34_INTERNAL_bb76d305_4_k_cu_6ca1884c4cuda3std6ranges3__45__cpo4cendE,@object
	.size		_ZN34_INTERNAL_bb76d305_4_k_cu_6ca1884c4cuda3std6ranges3__45__cpo4cendE,(_ZN34_INTERNAL_bb76d305_4_k_cu_6ca1884c6thrust24THRUST_300001_SM_1000_NS12placeholders2_7E - _ZN34_INTERNAL_bb76d305_4_k_cu_6ca1884c4cuda3std6ranges3__45__cpo4cendE)
_ZN34_INTERNAL_bb76d305_4_k_cu_6ca1884c4cuda3std6ranges3__45__cpo4cendE:
	.zero		1
	.type		_ZN34_INTERNAL_bb76d305_4_k_cu_6ca1884c6thrust24THRUST_300001_SM_1000_NS12placeholders2_7E,@object
	.size		_ZN34_INTERNAL_bb76d305_4_k_cu_6ca1884c6thrust24THRUST_300001_SM_1000_NS12placeholders2_7E,(_ZN34_INTERNAL_bb76d305_4_k_cu_6ca1884c4cuda3std3__45__cpo5crendE - _ZN34_INTERNAL_bb76d305_4_k_cu_6ca1884c6thrust24THRUST_300001_SM_1000_NS12placeholders2_7E)
_ZN34_INTERNAL_bb76d305_4_k_cu_6ca1884c6thrust24THRUST_300001_SM_1000_NS12placeholders2_7E:
	.zero		1
	.type		_ZN34_INTERNAL_bb76d305_4_k_cu_6ca1884c4cuda3std3__45__cpo5crendE,@object
	.size		_ZN34_INTERNAL_bb76d305_4_k_cu_6ca1884c4cuda3std3__45__cpo5crendE,(_ZN34_INTERNAL_bb76d305_4_k_cu_6ca1884c4cuda3std6ranges3__45__cpo4prevE - _ZN34_INTERNAL_bb76d305_4_k_cu_6ca1884c4cuda3std3__45__cpo5crendE)
_ZN34_INTERNAL_bb76d305_4_k_cu_6ca1884c4cuda3std3__45__cpo5crendE:
	.zero		1
	.type		_ZN34_INTERNAL_bb76d305_4_k_cu_6ca1884c4cuda3std6ranges3__45__cpo4prevE,@object
	.size		_ZN34_INTERNAL_bb76d305_4_k_cu_6ca1884c4cuda3std6ranges3__45__cpo4prevE,(_ZN34_INTERNAL_bb76d305_4_k_cu_6ca1884c4cuda3std6ranges3__45__cpo9iter_moveE - _ZN34_INTERNAL_bb76d305_4_k_cu_6ca1884c4cuda3std6ranges3__45__cpo4prevE)
_ZN34_INTERNAL_bb76d305_4_k_cu_6ca1884c4cuda3std6ranges3__45__cpo4prevE:
	.zero		1
	.type		_ZN34_INTERNAL_bb76d305_4_k_cu_6ca1884c4cuda3std6ranges3__45__cpo9iter_moveE,@object
	.size		_ZN34_INTERNAL_bb76d305_4_k_cu_6ca1884c4cuda3std6ranges3__45__cpo9iter_moveE,(_ZN34_INTERNAL_bb76d305_4_k_cu_6ca1884c6thrust24THRUST_300001_SM_1000_NS6system6detail10sequential3seqE - _ZN34_INTERNAL_bb76d305_4_k_cu_6ca1884c4cuda3std6ranges3__45__cpo9iter_moveE)
_ZN34_INTERNAL_bb76d305_4_k_cu_6ca1884c4cuda3std6ranges3__45__cpo9iter_moveE:
	.zero		1
	.type		_ZN34_INTERNAL_bb76d305_4_k_cu_6ca1884c6thrust24THRUST_300001_SM_1000_NS6system6detail10sequential3seqE,@object
	.size		_ZN34_INTERNAL_bb76d305_4_k_cu_6ca1884c6thrust24THRUST_300001_SM_1000_NS6system6detail10sequential3seqE,(_ZN34_INTERNAL_bb76d305_4_k_cu_6ca1884c6thrust24THRUST_300001_SM_1000_NS12placeholders2_9E - _ZN34_INTERNAL_bb76d305_4_k_cu_6ca1884c6thrust24THRUST_300001_SM_1000_NS6system6detail10sequential3seqE)
_ZN34_INTERNAL_bb76d305_4_k_cu_6ca1884c6thrust24THRUST_300001_SM_1000_NS6system6detail10sequential3seqE:
	.zero		1
	.type		_ZN34_INTERNAL_bb76d305_4_k_cu_6ca1884c6thrust24THRUST_300001_SM_1000_NS12placeholders2_9E,@object
	.size		_ZN34_INTERNAL_bb76d305_4_k_cu_6ca1884c6thrust24THRUST_300001_SM_1000_NS12placeholders2_9E,(_ZN34_INTERNAL_bb76d305_4_k_cu_6ca1884c4cuda3std3__419piecewise_constructE - _ZN34_INTERNAL_bb76d305_4_k_cu_6ca1884c6thrust24THRUST_300001_SM_1000_NS12placeholders2_9E)
_ZN34_INTERNAL_bb76d305_4_k_cu_6ca1884c6thrust24THRUST_300001_SM_1000_NS12placeholders2_9E:
	.zero		1
	.type		_ZN34_INTERNAL_bb76d305_4_k_cu_6ca1884c4cuda3std3__419piecewise_constructE,@object
	.size		_ZN34_INTERNAL_bb76d305_4_k_cu_6ca1884c4cuda3std3__419piecewise_constructE,(_ZN34_INTERNAL_bb76d305_4_k_cu_6ca1884c4cuda3std6ranges3__45__cpo5cdataE - _ZN34_INTERNAL_bb76d305_4_k_cu_6ca1884c4cuda3std3__419piecewise_constructE)
_ZN34_INTERNAL_bb76d305_4_k_cu_6ca1884c4cuda3std3__419piecewise_constructE:
	.zero		1
	.type		_ZN34_INTERNAL_bb76d305_4_k_cu_6ca1884c4cuda3std6ranges3__45__cpo5cdataE,@object
	.size		_ZN34_INTERNAL_bb76d305_4_k_cu_6ca1884c4cuda3std6ranges3__45__cpo5cdataE,(_ZN34_INTERNAL_bb76d305_4_k_cu_6ca1884c6thrust24THRUST_300001_SM_1000_NS12placeholders2_1E - _ZN34_INTERNAL_bb76d305_4_k_cu_6ca1884c4cuda3std6ranges3__45__cpo5cdataE)
_ZN34_INTERNAL_bb76d305_4_k_cu_6ca1884c4cuda3std6ranges3__45__cpo5cdataE:
	.zero		1
	.type		_ZN34_INTERNAL_bb76d305_4_k_cu_6ca1884c6thrust24THRUST_300001_SM_1000_NS12placeholders2_1E,@object
	.size		_ZN34_INTERNAL_bb76d305_4_k_cu_6ca1884c6thrust24THRUST_300001_SM_1000_NS12placeholders2_1E,(_ZN34_INTERNAL_bb76d305_4_k_cu_6ca1884c4cuda3std3__45__cpo3endE - _ZN34_INTERNAL_bb76d305_4_k_cu_6ca1884c6thrust24THRUST_300001_SM_1000_NS12placeholders2_1E)
_ZN34_INTERNAL_bb76d305_4_k_cu_6ca1884c6thrust24THRUST_300001_SM_1000_NS12placeholders2_1E:
	.zero		1
	.type		_ZN34_INTERNAL_bb76d305_4_k_cu_6ca1884c4cuda3std3__45__cpo3endE,@object
	.size		_ZN34_INTERNAL_bb76d305_4_k_cu_6ca1884c4cuda3std3__45__cpo3endE,(_ZN34_INTERNAL_bb76d305_4_k_cu_6ca1884c4cuda3std6ranges3__45__cpo3endE - _ZN34_INTERNAL_bb76d305_4_k_cu_6ca1884c4cuda3std3__45__cpo3endE)
_ZN34_INTERNAL_bb76d305_4_k_cu_6ca1884c4cuda3std3__45__cpo3endE:
	.zero		1
	.type		_ZN34_INTERNAL_bb76d305_4_k_cu_6ca1884c4cuda3std6ranges3__45__cpo3endE,@object
	.size		_ZN34_INTERNAL_bb76d305_4_k_cu_6ca1884c4cuda3std6ranges3__45__cpo3endE,(_ZN34_INTERNAL_bb76d305_4_k_cu_6ca1884c6thrust24THRUST_300001_SM_1000_NS12placeholders2_5E - _ZN34_INTERNAL_bb76d305_4_k_cu_6ca1884c4cuda3std6ranges3__45__cpo3endE)
_ZN34_INTERNAL_bb76d305_4_k_cu_6ca1884c4cuda3std6ranges3__45__cpo3endE:
	.zero		1
	.type		_ZN34_INTERNAL_bb76d305_4_k_cu_6ca1884c6thrust24THRUST_300001_SM_1000_NS12placeholders2_5E,@object
	.size		_ZN34_INTERNAL_bb76d305_4_k_cu_6ca1884c6thrust24THRUST_300001_SM_1000_NS12placeholders2_5E,(_ZN34_INTERNAL_bb76d305_4_k_cu_6ca1884c4cuda3std3__45__cpo4rendE - _ZN34_INTERNAL_bb76d305_4_k_cu_6ca1884c6thrust24THRUST_300001_SM_1000_NS12placeholders2_5E)
_ZN34_INTERNAL_bb76d305_4_k_cu_6ca1884c6thrust24THRUST_300001_SM_1000_NS12placeholders2_5E:
	.zero		1
	.type		_ZN34_INTERNAL_bb76d305_4_k_cu_6ca1884c4cuda3std3__45__cpo4rendE,@object
	.size		_ZN34_INTERNAL_bb76d305_4_k_cu_6ca1884c4cuda3std3__45__cpo4rendE,(_ZN34_INTERNAL_bb76d305_4_k_cu_6ca1884c4cuda3std6ranges3__45__cpo9iter_swapE - _ZN34_INTERNAL_bb76d305_4_k_cu_6ca1884c4cuda3std3__45__cpo4rendE)
_ZN34_INTERNAL_bb76d305_4_k_cu_6ca1884c4cuda3std3__45__cpo4rendE:
	.zero		1
	.type		_ZN34_INTERNAL_bb76d305_4_k_cu_6ca1884c4cuda3std6ranges3__45__cpo9iter_swapE,@object
	.size		_ZN34_INTERNAL_bb76d305_4_k_cu_6ca1884c4cuda3std6ranges3__45__cpo9iter_swapE,(_ZN34_INTERNAL_bb76d305_4_k_cu_6ca1884c4cuda3std3__48unexpectE - _ZN34_INTERNAL_bb76d305_4_k_cu_6ca1884c4cuda3std6ranges3__45__cpo9iter_swapE)
_ZN34_INTERNAL_bb76d305_4_k_cu_6ca1884c4cuda3std6ranges3__45__cpo9iter_swapE:
	.zero		1
	.type		_ZN34_INTERNAL_bb76d305_4_k_cu_6ca1884c4cuda3std3__48unexpectE,@object
	.size		_ZN34_INTERNAL_bb76d305_4_k_cu_6ca1884c4cuda3std3__48unexpectE,(_ZN34_INTERNAL_bb76d305_4_k_cu_6ca1884c6thrust24THRUST_300001_SM_1000_NS8cuda_cub3parE - _ZN34_INTERNAL_bb76d305_4_k_cu_6ca1884c4cuda3std3__48unexpectE)
_ZN34_INTERNAL_bb76d305_4_k_cu_6ca1884c4cuda3std3__48unexpectE:
	.zero		1
	.type		_ZN34_INTERNAL_bb76d305_4_k_cu_6ca1884c6thrust24THRUST_300001_SM_1000_NS8cuda_cub3parE,@object
	.size		_ZN34_INTERNAL_bb76d305_4_k_cu_6ca1884c6thrust24THRUST_300001_SM_1000_NS8cuda_cub3parE,(.L_29 - _ZN34_INTERNAL_bb76d305_4_k_cu_6ca1884c6thrust24THRUST_300001_SM_1000_NS8cuda_cub3parE)
_ZN34_INTERNAL_bb76d305_4_k_cu_6ca1884c6thrust24THRUST_300001_SM_1000_NS8cuda_cub3parE:
	.zero		1
.L_29:


//--------------------- .nv.shared._ZN3cub18CUB_300001_SM_10006detail10merge_sort30DeviceMergeSortBlockSortKernelINS2_10policy_hubIPN4cuda3std3__44pairImiEEE9Policy600ESA_PNS0_8NullTypeESA_SE_mNS7_4lessIS9_EES9_SD_EEvbT0_T1_T2_T3_T4_PT6_PT7_T5_NS1_7vsmem_tE --------------------------
	.section	.nv.shared._ZN3cub18CUB_300001_SM_10006detail10merge_sort30DeviceMergeSortBlockSortKernelINS2_10policy_hubIPN4cuda3std3__44pairImiEEE9Policy600ESA_PNS0_8NullTypeESA_SE_mNS7_4lessIS9_EES9_SD_EEvbT0_T1_T2_T3_T4_PT6_PT7_T5_NS1_7vsmem_tE,"aw",@nobits
	.sectionflags	@""
	.align	16
.nv.shared._ZN3cub18CUB_300001_SM_10006detail10merge_sort30DeviceMergeSortBlockSortKernelINS2_10policy_hubIPN4cuda3std3__44pairImiEEE9Policy600ESA_PNS0_8NullTypeESA_SE_mNS7_4lessIS9_EES9_SD_EEvbT0_T1_T2_T3_T4_PT6_PT7_T5_NS1_7vsmem_tE:
	.zero		17424


//--------------------- .nv.shared._ZN3cub18CUB_300001_SM_10006detail10merge_sort26DeviceMergeSortMergeKernelINS2_10policy_hubIPN4cuda3std3__44pairImiEEE9Policy600ESA_PNS0_8NullTypeESA_SE_jNS7_4lessIS9_EES9_SD_EEvbT2_T3_T4_PT6_PT7_T5_PSJ_SJ_NS1_7vsmem_tE --------------------------
	.section	.nv.shared._ZN3cub18CUB_300001_SM_10006detail10merge_sort26DeviceMergeSortMergeKernelINS2_10policy_hubIPN4cuda3std3__44pairImiEEE9Policy600ESA_PNS0_8NullTypeESA_SE_jNS7_4lessIS9_EES9_SD_EEvbT2_T3_T4_PT6_PT7_T5_PSJ_SJ_NS1_7vsmem_tE,"aw",@nobits
	.sectionflags	@""
	.align	16
.nv.shared._ZN3cub18CUB_300001_SM_10006detail10merge_sort26DeviceMergeSortMergeKernelINS2_10policy_hubIPN4cuda3std3__44pairImiEEE9Policy600ESA_PNS0_8NullTypeESA_SE_jNS7_4lessIS9_EES9_SD_EEvbT2_T3_T4_PT6_PT7_T5_PSJ_SJ_NS1_7vsmem_tE:
	.zero		17424


//--------------------- .nv.shared._ZN3cub18CUB_300001_SM_10006detail10merge_sort30DeviceMergeSortBlockSortKernelINS2_10policy_hubIPN4cuda3std3__44pairImiEEE9Policy600ESA_PNS0_8NullTypeESA_SE_jNS7_4lessIS9_EES9_SD_EEvbT0_T1_T2_T3_T4_PT6_PT7_T5_NS1_7vsmem_tE --------------------------
	.section	.nv.shared._ZN3cub18CUB_300001_SM_10006detail10merge_sort30DeviceMergeSortBlockSortKernelINS2_10policy_hubIPN4cuda3std3__44pairImiEEE9Policy600ESA_PNS0_8NullTypeESA_SE_jNS7_4lessIS9_EES9_SD_EEvbT0_T1_T2_T3_T4_PT6_PT7_T5_NS1_7vsmem_tE,"aw",@nobits
	.sectionflags	@""
	.align	16
.nv.shared._ZN3cub18CUB_300001_SM_10006detail10merge_sort30DeviceMergeSortBlockSortKernelINS2_10policy_hubIPN4cuda3std3__44pairImiEEE9Policy600ESA_PNS0_8NullTypeESA_SE_jNS7_4lessIS9_EES9_SD_EEvbT0_T1_T2_T3_T4_PT6_PT7_T5_NS1_7vsmem_tE:
	.zero		17424


//--------------------- .nv.constant0._ZN3cub18CUB_300001_SM_10006detail10merge_sort26DeviceMergeSortMergeKernelINS2_10policy_hubIPN4cuda3std3__44pairImiEEE9Policy600ESA_PNS0_8NullTypeESA_SE_mNS7_4lessIS9_EES9_SD_EEvbT2_T3_T4_PT6_PT7_T5_PSJ_SJ_NS1_7vsmem_tE --------------------------
	.section	.nv.constant0._ZN3cub18CUB_300001_SM_10006detail10merge_sort26DeviceMergeSortMergeKernelINS2_10policy_hubIPN4cuda3std3__44pairImiEEE9Policy600ESA_PNS0_8NullTypeESA_SE_mNS7_4lessIS9_EES9_SD_EEvbT2_T3_T4_PT6_PT7_T5_PSJ_SJ_NS1_7vsmem_tE,"a",@progbits
	.sectionflags	@""
	.align	4
.nv.constant0._ZN3cub18CUB_300001_SM_10006detail10merge_sort26DeviceMergeSortMergeKernelINS2_10policy_hubIPN4cuda3std3__44pairImiEEE9Policy600ESA_PNS0_8NullTypeESA_SE_mNS7_4lessIS9_EES9_SD_EEvbT2_T3_T4_PT6_PT7_T5_PSJ_SJ_NS1_7vsmem_tE:
	.zero		976


//--------------------- .nv.constant0._ZN3cub18CUB_300001_SM_10006detail10merge_sort30DeviceMergeSortPartitionKernelIPN4cuda3std3__44pairImiEEmNS6_4lessIS8_EES8_EEvbT_PT2_T0_SF_PSF_T1_SF_i --------------------------
	.section	.nv.constant0._ZN3cub18CUB_300001_SM_10006detail10merge_sort30DeviceMergeSortPartitionKernelIPN4cuda3std3__44pairImiEEmNS6_4lessIS8_EES8_EEvbT_PT2_T0_SF_PSF_T1_SF_i,"a",@progbits
	.sectionflags	@""
	.align	4
.nv.constant0._ZN3cub18CUB_300001_SM_10006detail10merge_sort30DeviceMergeSortPartitionKernelIPN4cuda3std3__44pairImiEEmNS6_4lessIS8_EES8_EEvbT_PT2_T0_SF_PSF_T1_SF_i:
	.zero		964


//--------------------- .nv.constant0._ZN3cub18CUB_300001_SM_10006detail10merge_sort30DeviceMergeSortBlockSortKernelINS2_10policy_hubIPN4cuda3std3__44pairImiEEE9Policy600ESA_PNS0_8NullTypeESA_SE_mNS7_4lessIS9_EES9_SD_EEvbT0_T1_T2_T3_T4_PT6_PT7_T5_NS1_7vsmem_tE --------------------------
	.section	.nv.constant0._ZN3cub18CUB_300001_SM_10006detail10merge_sort30DeviceMergeSortBlockSortKernelINS2_10policy_hubIPN4cuda3std3__44pairImiEEE9Policy600ESA_PNS0_8NullTypeESA_SE_mNS7_4lessIS9_EES9_SD_EEvbT0_T1_T2_T3_T4_PT6_PT7_T5_NS1_7vsmem_tE,"a",@progbits
	.sectionflags	@""
	.align	4
.nv.constant0._ZN3cub18CUB_300001_SM_10006detail10merge_sort30DeviceMergeSortBlockSortKernelINS2_10policy_hubIPN4cuda3std3__44pairImiEEE9Policy600ESA_PNS0_8NullTypeESA_SE_mNS7_4lessIS9_EES9_SD_EEvbT0_T1_T2_T3_T4_PT6_PT7_T5_NS1_7vsmem_tE:
	.zero		976


//--------------------- .nv.constant0._ZN3cub18CUB_300001_SM_10006detail10merge_sort26DeviceMergeSortMergeKernelINS2_10policy_hubIPN4cuda3std3__44pairImiEEE9Policy600ESA_PNS0_8NullTypeESA_SE_jNS7_4lessIS9_EES9_SD_EEvbT2_T3_T4_PT6_PT7_T5_PSJ_SJ_NS1_7vsmem_tE --------------------------
	.section	.nv.constant0._ZN3cub18CUB_300001_SM_10006detail10merge_sort26DeviceMergeSortMergeKernelINS2_10policy_hubIPN4cuda3std3__44pairImiEEE9Policy600ESA_PNS0_8NullTypeESA_SE_jNS7_4lessIS9_EES9_SD_EEvbT2_T3_T4_PT6_PT7_T5_PSJ_SJ_NS1_7vsmem_tE,"a",@progbits
	.sectionflags	@""
	.align	4
.nv.constant0._ZN3cub18CUB_300001_SM_10006detail10merge_sort26DeviceMergeSortMergeKernelINS2_10policy_hubIPN4cuda3std3__44pairImiEEE9Policy600ESA_PNS0_8NullTypeESA_SE_jNS7_4lessIS9_EES9_SD_EEvbT2_T3_T4_PT6_PT7_T5_PSJ_SJ_NS1_7vsmem_tE:
	.zero		976


//--------------------- .nv.constant0._ZN3cub18CUB_300001_SM_10006detail10merge_sort30DeviceMergeSortPartitionKernelIPN4cuda3std3__44pairImiEEjNS6_4lessIS8_EES8_EEvbT_PT2_T0_SF_PSF_T1_SF_i --------------------------
	.section	.nv.constant0._ZN3cub18CUB_300001_SM_10006detail10merge_sort30DeviceMergeSortPartitionKernelIPN4cuda3std3__44pairImiEEjNS6_4lessIS8_EES8_EEvbT_PT2_T0_SF_PSF_T1_SF_i,"a",@progbits
	.sectionflags	@""
	.align	4
.nv.constant0._ZN3cub18CUB_300001_SM_10006detail10merge_sort30DeviceMergeSortPartitionKernelIPN4cuda3std3__44pairImiEEjNS6_4lessIS8_EES8_EEvbT_PT2_T0_SF_PSF_T1_SF_i:
	.zero		948


//--------------------- .nv.constant0._ZN3cub18CUB_300001_SM_10006detail10merge_sort30DeviceMergeSortBlockSortKernelINS2_10policy_hubIPN4cuda3std3__44pairImiEEE9Policy600ESA_PNS0_8NullTypeESA_SE_jNS7_4lessIS9_EES9_SD_EEvbT0_T1_T2_T3_T4_PT6_PT7_T5_NS1_7vsmem_tE --------------------------
	.section	.nv.constant0._ZN3cub18CUB_300001_SM_10006detail10merge_sort30DeviceMergeSortBlockSortKernelINS2_10policy_hubIPN4cuda3std3__44pairImiEEE9Policy600ESA_PNS0_8NullTypeESA_SE_jNS7_4lessIS9_EES9_SD_EEvbT0_T1_T2_T3_T4_PT6_PT7_T5_NS1_7vsmem_tE,"a",@progbits
	.sectionflags	@""
	.align	4
.nv.constant0._ZN3cub18CUB_300001_SM_10006detail10merge_sort30DeviceMergeSortBlockSortKernelINS2_10policy_hubIPN4cuda3std3__44pairImiEEE9Policy600ESA_PNS0_8NullTypeESA_SE_jNS7_4lessIS9_EES9_SD_EEvbT0_T1_T2_T3_T4_PT6_PT7_T5_NS1_7vsmem_tE:
	.zero		976


//--------------------- .nv.constant0._ZN3cub18CUB_300001_SM_10006detail11EmptyKernelIvEEvv --------------------------
	.section	.nv.constant0._ZN3cub18CUB_300001_SM_10006detail11EmptyKernelIvEEvv,"a",@progbits
	.sectionflags	@""
	.align	4
.nv.constant0._ZN3cub18CUB_300001_SM_10006detail11EmptyKernelIvEEvv:
	.zero		896


//--------------------- .nv.constant0._Z14findHammingOnePKN4cuda3std3__44pairImiEEPKhiimm --------------------------
	.section	.nv.constant0._Z14findHammingOnePKN4cuda3std3__44pairImiEEPKhiimm,"a",@progbits
	.sectionflags	@""
	.align	4
.nv.constant0._Z14findHammingOnePKN4cuda3std3__44pairImiEEPKhiimm:
	.zero		936


//--------------------- .nv.constant0._Z13computeHashesPN4cuda3std3__44pairImiEEPKhiimm --------------------------
	.section	.nv.constant0._Z13computeHashesPN4cuda3std3__44pairImiEEPKhiimm,"a",@progbits
	.sectionflags	@""
	.align	4
.nv.constant0._Z13computeHashesPN4cuda3std3__44pairImiEEPKhiimm:
	.zero		936


//--------------------- SYMBOLS --------------------------

	.type		.nv.reservedSmem.offset0,@object
	.size		.nv.reservedSmem.offset0,0x4
	.type		.nv.reservedSmem.cap,@object
	.size		.nv.reservedSmem.cap,0x4
	.type		vprintf,@function
